//
// Generated by NVIDIA NVVM Compiler
//
// Compiler Build ID: CL-36424714
// Cuda compilation tools, release 13.0, V13.0.88
// Based on NVVM 20.0.0
//

.version 9.0
.target sm_100
.address_size 64

	// .globl	shared_assign
.extern .func __assertfail
(
	.param .b64 __assertfail_param_0,
	.param .b64 __assertfail_param_1,
	.param .b32 __assertfail_param_2,
	.param .b64 __assertfail_param_3,
	.param .b64 __assertfail_param_4
)
;
.global .align 1 .b8 __unnamed_1[138] = {118, 111, 105, 100, 32, 117, 49, 54, 95, 116, 114, 97, 110, 115, 112, 111, 115, 101, 95, 112, 97, 99, 107, 95, 117, 54, 52, 40, 117, 110, 115, 105, 103, 110, 101, 100, 32, 108, 111, 110, 103, 32, 108, 111, 110, 103, 32, 42, 44, 32, 117, 110, 115, 105, 103, 110, 101, 100, 32, 108, 111, 110, 103, 32, 108, 111, 110, 103, 32, 42, 44, 32, 117, 110, 115, 105, 103, 110, 101, 100, 32, 115, 104, 111, 114, 116, 32, 42, 44, 32, 117, 110, 115, 105, 103, 110, 101, 100, 32, 115, 104, 111, 114, 116, 32, 42, 44, 32, 117, 110, 115, 105, 103, 110, 101, 100, 32, 108, 111, 110, 103, 44, 32, 117, 110, 115, 105, 103, 110, 101, 100, 32, 108, 111, 110, 103, 41};
.global .align 1 .b8 __unnamed_2[134] = {118, 111, 105, 100, 32, 117, 51, 50, 95, 116, 114, 97, 110, 115, 112, 111, 115, 101, 95, 112, 97, 99, 107, 95, 117, 54, 52, 40, 117, 110, 115, 105, 103, 110, 101, 100, 32, 108, 111, 110, 103, 32, 108, 111, 110, 103, 32, 42, 44, 32, 117, 110, 115, 105, 103, 110, 101, 100, 32, 108, 111, 110, 103, 32, 108, 111, 110, 103, 32, 42, 44, 32, 117, 110, 115, 105, 103, 110, 101, 100, 32, 105, 110, 116, 32, 42, 44, 32, 117, 110, 115, 105, 103, 110, 101, 100, 32, 105, 110, 116, 32, 42, 44, 32, 117, 110, 115, 105, 103, 110, 101, 100, 32, 108, 111, 110, 103, 44, 32, 117, 110, 115, 105, 103, 110, 101, 100, 32, 108, 111, 110, 103, 41};
.global .align 1 .b8 $str[17] = {105, 110, 95, 108, 101, 110, 32, 37, 32, 54, 52, 32, 61, 61, 32, 48};
.global .align 1 .b8 $str$1[27] = {47, 116, 109, 112, 47, 115, 97, 115, 115, 95, 99, 117, 95, 97, 119, 108, 102, 116, 113, 101, 121, 47, 107, 46, 99, 117};
.global .align 1 .b8 $str$2[14] = {111, 117, 116, 95, 108, 101, 110, 32, 60, 61, 32, 49, 54};
.global .align 1 .b8 $str$3[14] = {111, 117, 116, 95, 108, 101, 110, 32, 60, 61, 32, 51, 50};

.visible .entry shared_assign(
	.param .u64 .ptr .align 1 shared_assign_param_0,
	.param .u64 .ptr .align 1 shared_assign_param_1,
	.param .u64 .ptr .align 1 shared_assign_param_2,
	.param .u64 .ptr .align 1 shared_assign_param_3,
	.param .u64 shared_assign_param_4
)
{
	.reg .pred 	%p<2>;
	.reg .b32 	%r<5>;
	.reg .b64 	%rd<18>;

	ld.param.u64 	%rd2, [shared_assign_param_0];
	ld.param.u64 	%rd3, [shared_assign_param_1];
	ld.param.u64 	%rd4, [shared_assign_param_2];
	ld.param.u64 	%rd5, [shared_assign_param_3];
	ld.param.u64 	%rd6, [shared_assign_param_4];
	mov.u32 	%r1, %ctaid.x;
	mov.u32 	%r2, %ntid.x;
	mov.u32 	%r3, %tid.x;
	mad.lo.s32 	%r4, %r1, %r2, %r3;
	cvt.u64.u32 	%rd1, %r4;
	setp.le.u64 	%p1, %rd6, %rd1;
	@%p1 bra 	$L__BB0_2;
	cvta.to.global.u64 	%rd7, %rd4;
	cvta.to.global.u64 	%rd8, %rd2;
	cvta.to.global.u64 	%rd9, %rd5;
	cvta.to.global.u64 	%rd10, %rd3;
	shl.b64 	%rd11, %rd1, 3;
	add.s64 	%rd12, %rd7, %rd11;
	ld.global.u64 	%rd13, [%rd12];
	add.s64 	%rd14, %rd8, %rd11;
	st.global.u64 	[%rd14], %rd13;
	add.s64 	%rd15, %rd9, %rd11;
	ld.global.u64 	%rd16, [%rd15];
	add.s64 	%rd17, %rd10, %rd11;
	st.global.u64 	[%rd17], %rd16;
$L__BB0_2:
	ret;

}
	// .globl	shared_xor
.visible .entry shared_xor(
	.param .u64 .ptr .align 1 shared_xor_param_0,
	.param .u64 .ptr .align 1 shared_xor_param_1,
	.param .u64 .ptr .align 1 shared_xor_param_2,
	.param .u64 .ptr .align 1 shared_xor_param_3,
	.param .u64 .ptr .align 1 shared_xor_param_4,
	.param .u64 .ptr .align 1 shared_xor_param_5,
	.param .u64 shared_xor_param_6
)
{
	.reg .pred 	%p<2>;
	.reg .b32 	%r<5>;
	.reg .b64 	%rd<28>;

	ld.param.u64 	%rd2, [shared_xor_param_0];
	ld.param.u64 	%rd3, [shared_xor_param_1];
	ld.param.u64 	%rd4, [shared_xor_param_2];
	ld.param.u64 	%rd5, [shared_xor_param_3];
	ld.param.u64 	%rd6, [shared_xor_param_4];
	ld.param.u64 	%rd7, [shared_xor_param_5];
	ld.param.u64 	%rd8, [shared_xor_param_6];
	mov.u32 	%r1, %ctaid.x;
	mov.u32 	%r2, %ntid.x;
	mov.u32 	%r3, %tid.x;
	mad.lo.s32 	%r4, %r1, %r2, %r3;
	cvt.u64.u32 	%rd1, %r4;
	setp.le.u64 	%p1, %rd8, %rd1;
	@%p1 bra 	$L__BB1_2;
	cvta.to.global.u64 	%rd9, %rd4;
	cvta.to.global.u64 	%rd10, %rd6;
	cvta.to.global.u64 	%rd11, %rd2;
	cvta.to.global.u64 	%rd12, %rd5;
	cvta.to.global.u64 	%rd13, %rd7;
	cvta.to.global.u64 	%rd14, %rd3;
	shl.b64 	%rd15, %rd1, 3;
	add.s64 	%rd16, %rd11, %rd15;
	add.s64 	%rd17, %rd9, %rd15;
	add.s64 	%rd18, %rd10, %rd15;
	ld.global.u64 	%rd19, [%rd17];
	ld.global.u64 	%rd20, [%rd18];
	xor.b64  	%rd21, %rd20, %rd19;
	st.global.u64 	[%rd16], %rd21;
	add.s64 	%rd22, %rd14, %rd15;
	add.s64 	%rd23, %rd12, %rd15;
	add.s64 	%rd24, %rd13, %rd15;
	ld.global.u64 	%rd25, [%rd23];
	ld.global.u64 	%rd26, [%rd24];
	xor.b64  	%rd27, %rd26, %rd25;
	st.global.u64 	[%rd22], %rd27;
$L__BB1_2:
	ret;

}
	// .globl	shared_xor_assign
.visible .entry shared_xor_assign(
	.param .u64 .ptr .align 1 shared_xor_assign_param_0,
	.param .u64 .ptr .align 1 shared_xor_assign_param_1,
	.param .u64 .ptr .align 1 shared_xor_assign_param_2,
	.param .u64 .ptr .align 1 shared_xor_assign_param_3,
	.param .u64 shared_xor_assign_param_4
)
{
	.reg .pred 	%p<2>;
	.reg .b32 	%r<5>;
	.reg .b64 	%rd<22>;

	ld.param.u64 	%rd2, [shared_xor_assign_param_0];
	ld.param.u64 	%rd3, [shared_xor_assign_param_1];
	ld.param.u64 	%rd4, [shared_xor_assign_param_2];
	ld.param.u64 	%rd5, [shared_xor_assign_param_3];
	ld.param.u64 	%rd6, [shared_xor_assign_param_4];
	mov.u32 	%r1, %ctaid.x;
	mov.u32 	%r2, %ntid.x;
	mov.u32 	%r3, %tid.x;
	mad.lo.s32 	%r4, %r1, %r2, %r3;
	cvt.u64.u32 	%rd1, %r4;
	setp.le.u64 	%p1, %rd6, %rd1;
	@%p1 bra 	$L__BB2_2;
	cvta.to.global.u64 	%rd7, %rd4;
	cvta.to.global.u64 	%rd8, %rd2;
	cvta.to.global.u64 	%rd9, %rd5;
	cvta.to.global.u64 	%rd10, %rd3;
	shl.b64 	%rd11, %rd1, 3;
	add.s64 	%rd12, %rd8, %rd11;
	add.s64 	%rd13, %rd7, %rd11;
	ld.global.u64 	%rd14, [%rd13];
	ld.global.u64 	%rd15, [%rd12];
	xor.b64  	%rd16, %rd15, %rd14;
	st.global.u64 	[%rd12], %rd16;
	add.s64 	%rd17, %rd10, %rd11;
	add.s64 	%rd18, %rd9, %rd11;
	ld.global.u64 	%rd19, [%rd18];
	ld.global.u64 	%rd20, [%rd17];
	xor.b64  	%rd21, %rd20, %rd19;
	st.global.u64 	[%rd17], %rd21;
$L__BB2_2:
	ret;

}
	// .globl	xor_assign_u16
.visible .entry xor_assign_u16(
	.param .u64 .ptr .align 1 xor_assign_u16_param_0,
	.param .u64 .ptr .align 1 xor_assign_u16_param_1,
	.param .u64 xor_assign_u16_param_2
)
{
	.reg .pred 	%p<2>;
	.reg .b16 	%rs<4>;
	.reg .b32 	%r<5>;
	.reg .b64 	%rd<10>;

	ld.param.u64 	%rd2, [xor_assign_u16_param_0];
	ld.param.u64 	%rd3, [xor_assign_u16_param_1];
	ld.param.u64 	%rd4, [xor_assign_u16_param_2];
	mov.u32 	%r1, %ctaid.x;
	mov.u32 	%r2, %ntid.x;
	mov.u32 	%r3, %tid.x;
	mad.lo.s32 	%r4, %r1, %r2, %r3;
	cvt.u64.u32 	%rd1, %r4;
	setp.le.u64 	%p1, %rd4, %rd1;
	@%p1 bra 	$L__BB3_2;
	cvta.to.global.u64 	%rd5, %rd3;
	cvta.to.global.u64 	%rd6, %rd2;
	shl.b64 	%rd7, %rd1, 1;
	add.s64 	%rd8, %rd6, %rd7;
	add.s64 	%rd9, %rd5, %rd7;
	ld.global.u16 	%rs1, [%rd9];
	ld.global.u16 	%rs2, [%rd8];
	xor.b16  	%rs3, %rs2, %rs1;
	st.global.u16 	[%rd8], %rs3;
$L__BB3_2:
	ret;

}
	// .globl	xor_assign_u32
.visible .entry xor_assign_u32(
	.param .u64 .ptr .align 1 xor_assign_u32_param_0,
	.param .u64 .ptr .align 1 xor_assign_u32_param_1,
	.param .u64 xor_assign_u32_param_2
)
{
	.reg .pred 	%p<2>;
	.reg .b32 	%r<8>;
	.reg .b64 	%rd<10>;

	ld.param.u64 	%rd2, [xor_assign_u32_param_0];
	ld.param.u64 	%rd3, [xor_assign_u32_param_1];
	ld.param.u64 	%rd4, [xor_assign_u32_param_2];
	mov.u32 	%r1, %ctaid.x;
	mov.u32 	%r2, %ntid.x;
	mov.u32 	%r3, %tid.x;
	mad.lo.s32 	%r4, %r1, %r2, %r3;
	cvt.u64.u32 	%rd1, %r4;
	setp.le.u64 	%p1, %rd4, %rd1;
	@%p1 bra 	$L__BB4_2;
	cvta.to.global.u64 	%rd5, %rd3;
	cvta.to.global.u64 	%rd6, %rd2;
	shl.b64 	%rd7, %rd1, 2;
	add.s64 	%rd8, %rd6, %rd7;
	add.s64 	%rd9, %rd5, %rd7;
	ld.global.u32 	%r5, [%rd9];
	ld.global.u32 	%r6, [%rd8];
	xor.b32  	%r7, %r6, %r5;
	st.global.u32 	[%rd8], %r7;
$L__BB4_2:
	ret;

}
	// .globl	xor_assign_u64
.visible .entry xor_assign_u64(
	.param .u64 .ptr .align 1 xor_assign_u64_param_0,
	.param .u64 .ptr .align 1 xor_assign_u64_param_1,
	.param .u64 xor_assign_u64_param_2
)
{
	.reg .pred 	%p<2>;
	.reg .b32 	%r<5>;
	.reg .b64 	%rd<13>;

	ld.param.u64 	%rd2, [xor_assign_u64_param_0];
	ld.param.u64 	%rd3, [xor_assign_u64_param_1];
	ld.param.u64 	%rd4, [xor_assign_u64_param_2];
	mov.u32 	%r1, %ctaid.x;
	mov.u32 	%r2, %ntid.x;
	mov.u32 	%r3, %tid.x;
	mad.lo.s32 	%r4, %r1, %r2, %r3;
	cvt.u64.u32 	%rd1, %r4;
	setp.le.u64 	%p1, %rd4, %rd1;
	@%p1 bra 	$L__BB5_2;
	cvta.to.global.u64 	%rd5, %rd3;
	cvta.to.global.u64 	%rd6, %rd2;
	shl.b64 	%rd7, %rd1, 3;
	add.s64 	%rd8, %rd6, %rd7;
	add.s64 	%rd9, %rd5, %rd7;
	ld.global.u64 	%rd10, [%rd9];
	ld.global.u64 	%rd11, [%rd8];
	xor.b64  	%rd12, %rd11, %rd10;
	st.global.u64 	[%rd8], %rd12;
$L__BB5_2:
	ret;

}
	// .globl	shared_arithmetic_xor_pre_assign_u32
.visible .entry shared_arithmetic_xor_pre_assign_u32(
	.param .u64 .ptr .align 1 shared_arithmetic_xor_pre_assign_u32_param_0,
	.param .u64 .ptr .align 1 shared_arithmetic_xor_pre_assign_u32_param_1,
	.param .u64 .ptr .align 1 shared_arithmetic_xor_pre_assign_u32_param_2,
	.param .u64 .ptr .align 1 shared_arithmetic_xor_pre_assign_u32_param_3,
	.param .u64 .ptr .align 1 shared_arithmetic_xor_pre_assign_u32_param_4,
	.param .u64 .ptr .align 1 shared_arithmetic_xor_pre_assign_u32_param_5,
	.param .u64 shared_arithmetic_xor_pre_assign_u32_param_6
)
{
	.reg .pred 	%p<2>;
	.reg .b32 	%r<19>;
	.reg .b64 	%rd<22>;

	ld.param.u64 	%rd2, [shared_arithmetic_xor_pre_assign_u32_param_0];
	ld.param.u64 	%rd3, [shared_arithmetic_xor_pre_assign_u32_param_1];
	ld.param.u64 	%rd4, [shared_arithmetic_xor_pre_assign_u32_param_2];
	ld.param.u64 	%rd5, [shared_arithmetic_xor_pre_assign_u32_param_3];
	ld.param.u64 	%rd6, [shared_arithmetic_xor_pre_assign_u32_param_4];
	ld.param.u64 	%rd7, [shared_arithmetic_xor_pre_assign_u32_param_5];
	ld.param.u64 	%rd8, [shared_arithmetic_xor_pre_assign_u32_param_6];
	mov.u32 	%r1, %ctaid.x;
	mov.u32 	%r2, %ntid.x;
	mov.u32 	%r3, %tid.x;
	mad.lo.s32 	%r4, %r1, %r2, %r3;
	cvt.u64.u32 	%rd1, %r4;
	setp.le.u64 	%p1, %rd8, %rd1;
	@%p1 bra 	$L__BB6_2;
	cvta.to.global.u64 	%rd9, %rd2;
	cvta.to.global.u64 	%rd10, %rd3;
	cvta.to.global.u64 	%rd11, %rd4;
	cvta.to.global.u64 	%rd12, %rd5;
	cvta.to.global.u64 	%rd13, %rd6;
	cvta.to.global.u64 	%rd14, %rd7;
	shl.b64 	%rd15, %rd1, 2;
	add.s64 	%rd16, %rd9, %rd15;
	add.s64 	%rd17, %rd10, %rd15;
	add.s64 	%rd18, %rd11, %rd15;
	add.s64 	%rd19, %rd12, %rd15;
	add.s64 	%rd20, %rd13, %rd15;
	add.s64 	%rd21, %rd14, %rd15;
	ld.global.u32 	%r5, [%rd16];
	ld.global.u32 	%r6, [%rd17];
	ld.global.u32 	%r7, [%rd18];
	ld.global.u32 	%r8, [%rd19];
	ld.global.u32 	%r9, [%rd20];
	ld.global.u32 	%r10, [%rd21];
	mul.lo.s32 	%r11, %r7, %r5;
	mad.lo.s32 	%r12, %r7, %r6, %r11;
	mad.lo.s32 	%r13, %r8, %r5, %r12;
	add.s32 	%r14, %r9, %r13;
	sub.s32 	%r15, %r10, %r14;
	add.s32 	%r16, %r5, %r7;
	shl.b32 	%r17, %r15, 1;
	add.s32 	%r18, %r17, %r16;
	st.global.u32 	[%rd16], %r18;
$L__BB6_2:
	ret;

}
	// .globl	shared_and_pre
.visible .entry shared_and_pre(
	.param .u64 .ptr .align 1 shared_and_pre_param_0,
	.param .u64 .ptr .align 1 shared_and_pre_param_1,
	.param .u64 .ptr .align 1 shared_and_pre_param_2,
	.param .u64 .ptr .align 1 shared_and_pre_param_3,
	.param .u64 .ptr .align 1 shared_and_pre_param_4,
	.param .u64 .ptr .align 1 shared_and_pre_param_5,
	.param .u64 shared_and_pre_param_6
)
{
	.reg .pred 	%p<2>;
	.reg .b32 	%r<5>;
	.reg .b64 	%rd<32>;

	ld.param.u64 	%rd2, [shared_and_pre_param_0];
	ld.param.u64 	%rd3, [shared_and_pre_param_1];
	ld.param.u64 	%rd4, [shared_and_pre_param_2];
	ld.param.u64 	%rd5, [shared_and_pre_param_3];
	ld.param.u64 	%rd6, [shared_and_pre_param_4];
	ld.param.u64 	%rd7, [shared_and_pre_param_5];
	ld.param.u64 	%rd8, [shared_and_pre_param_6];
	mov.u32 	%r1, %ctaid.x;
	mov.u32 	%r2, %ntid.x;
	mov.u32 	%r3, %tid.x;
	mad.lo.s32 	%r4, %r1, %r2, %r3;
	cvt.u64.u32 	%rd1, %r4;
	setp.le.u64 	%p1, %rd8, %rd1;
	@%p1 bra 	$L__BB7_2;
	cvta.to.global.u64 	%rd9, %rd3;
	cvta.to.global.u64 	%rd10, %rd5;
	cvta.to.global.u64 	%rd11, %rd4;
	cvta.to.global.u64 	%rd12, %rd6;
	cvta.to.global.u64 	%rd13, %rd7;
	cvta.to.global.u64 	%rd14, %rd2;
	shl.b64 	%rd15, %rd1, 3;
	add.s64 	%rd16, %rd14, %rd15;
	add.s64 	%rd17, %rd9, %rd15;
	add.s64 	%rd18, %rd11, %rd15;
	add.s64 	%rd19, %rd10, %rd15;
	add.s64 	%rd20, %rd12, %rd15;
	add.s64 	%rd21, %rd13, %rd15;
	ld.global.u64 	%rd22, [%rd17];
	ld.global.u64 	%rd23, [%rd19];
	ld.global.u64 	%rd24, [%rd18];
	xor.b64  	%rd25, %rd24, %rd22;
	and.b64  	%rd26, %rd25, %rd23;
	ld.global.u64 	%rd27, [%rd20];
	and.b64  	%rd28, %rd27, %rd22;
	xor.b64  	%rd29, %rd26, %rd28;
	ld.global.u64 	%rd30, [%rd21];
	xor.b64  	%rd31, %rd29, %rd30;
	st.global.u64 	[%rd16], %rd31;
$L__BB7_2:
	ret;

}
	// .globl	shared_or_pre_assign
.visible .entry shared_or_pre_assign(
	.param .u64 .ptr .align 1 shared_or_pre_assign_param_0,
	.param .u64 .ptr .align 1 shared_or_pre_assign_param_1,
	.param .u64 .ptr .align 1 shared_or_pre_assign_param_2,
	.param .u64 .ptr .align 1 shared_or_pre_assign_param_3,
	.param .u64 .ptr .align 1 shared_or_pre_assign_param_4,
	.param .u64 shared_or_pre_assign_param_5
)
{
	.reg .pred 	%p<2>;
	.reg .b32 	%r<5>;
	.reg .b64 	%rd<31>;

	ld.param.u64 	%rd2, [shared_or_pre_assign_param_0];
	ld.param.u64 	%rd3, [shared_or_pre_assign_param_1];
	ld.param.u64 	%rd4, [shared_or_pre_assign_param_2];
	ld.param.u64 	%rd5, [shared_or_pre_assign_param_3];
	ld.param.u64 	%rd6, [shared_or_pre_assign_param_4];
	ld.param.u64 	%rd7, [shared_or_pre_assign_param_5];
	mov.u32 	%r1, %ctaid.x;
	mov.u32 	%r2, %ntid.x;
	mov.u32 	%r3, %tid.x;
	mad.lo.s32 	%r4, %r1, %r2, %r3;
	cvt.u64.u32 	%rd1, %r4;
	setp.le.u64 	%p1, %rd7, %rd1;
	@%p1 bra 	$L__BB8_2;
	cvta.to.global.u64 	%rd8, %rd2;
	cvta.to.global.u64 	%rd9, %rd4;
	cvta.to.global.u64 	%rd10, %rd3;
	cvta.to.global.u64 	%rd11, %rd5;
	cvta.to.global.u64 	%rd12, %rd6;
	shl.b64 	%rd13, %rd1, 3;
	add.s64 	%rd14, %rd8, %rd13;
	add.s64 	%rd15, %rd10, %rd13;
	add.s64 	%rd16, %rd9, %rd13;
	add.s64 	%rd17, %rd11, %rd13;
	add.s64 	%rd18, %rd12, %rd13;
	ld.global.u64 	%rd19, [%rd14];
	ld.global.u64 	%rd20, [%rd16];
	ld.global.u64 	%rd21, [%rd15];
	xor.b64  	%rd22, %rd21, %rd19;
	and.b64  	%rd23, %rd22, %rd20;
	ld.global.u64 	%rd24, [%rd17];
	and.b64  	%rd25, %rd24, %rd19;
	ld.global.u64 	%rd26, [%rd18];
	xor.b64  	%rd27, %rd23, %rd25;
	xor.b64  	%rd28, %rd27, %rd26;
	xor.b64  	%rd29, %rd28, %rd19;
	xor.b64  	%rd30, %rd29, %rd20;
	st.global.u64 	[%rd14], %rd30;
$L__BB8_2:
	ret;

}
	// .globl	shared_u16_transpose_pack_u64
.visible .entry shared_u16_transpose_pack_u64(
	.param .u64 .ptr .align 1 shared_u16_transpose_pack_u64_param_0,
	.param .u64 .ptr .align 1 shared_u16_transpose_pack_u64_param_1,
	.param .u64 .ptr .align 1 shared_u16_transpose_pack_u64_param_2,
	.param .u64 .ptr .align 1 shared_u16_transpose_pack_u64_param_3,
	.param .u64 shared_u16_transpose_pack_u64_param_4,
	.param .u64 shared_u16_transpose_pack_u64_param_5
)
{
	.local .align 16 .b8 	__local_depot9[128];
	.reg .b64 	%SP;
	.reg .b64 	%SPL;
	.reg .pred 	%p<9>;
	.reg .b32 	%r<45>;
	.reg .b64 	%rd<792>;

	mov.u64 	%SPL, __local_depot9;
	ld.param.u64 	%rd13, [shared_u16_transpose_pack_u64_param_2];
	ld.param.u64 	%rd14, [shared_u16_transpose_pack_u64_param_3];
	ld.param.u64 	%rd15, [shared_u16_transpose_pack_u64_param_4];
	ld.param.u64 	%rd16, [shared_u16_transpose_pack_u64_param_5];
	add.u64 	%rd1, %SPL, 0;
	mov.u32 	%r5, %ctaid.x;
	mov.u32 	%r6, %ntid.x;
	mov.u32 	%r7, %tid.x;
	mad.lo.s32 	%r8, %r5, %r6, %r7;
	cvt.u64.u32 	%rd2, %r8;
	and.b64  	%rd18, %rd15, 63;
	setp.eq.s64 	%p1, %rd18, 0;
	@%p1 bra 	$L__BB9_2;
	mov.u64 	%rd19, $str;
	cvta.global.u64 	%rd20, %rd19;
	mov.u64 	%rd21, $str$1;
	cvta.global.u64 	%rd22, %rd21;
	mov.u64 	%rd23, __unnamed_1;
	cvta.global.u64 	%rd24, %rd23;
	{ // callseq 0, 0
	.param .b64 param0;
	st.param.b64 	[param0], %rd20;
	.param .b64 param1;
	st.param.b64 	[param1], %rd22;
	.param .b32 param2;
	st.param.b32 	[param2], 122;
	.param .b64 param3;
	st.param.b64 	[param3], %rd24;
	.param .b64 param4;
	st.param.b64 	[param4], 1;
	call.uni 
	__assertfail, 
	(
	param0, 
	param1, 
	param2, 
	param3, 
	param4
	);
	} // callseq 0
$L__BB9_2:
	setp.lt.u64 	%p2, %rd16, 17;
	@%p2 bra 	$L__BB9_4;
	mov.u64 	%rd25, $str$2;
	cvta.global.u64 	%rd26, %rd25;
	mov.u64 	%rd27, $str$1;
	cvta.global.u64 	%rd28, %rd27;
	mov.u64 	%rd29, __unnamed_1;
	cvta.global.u64 	%rd30, %rd29;
	{ // callseq 1, 0
	.param .b64 param0;
	st.param.b64 	[param0], %rd26;
	.param .b64 param1;
	st.param.b64 	[param1], %rd28;
	.param .b32 param2;
	st.param.b32 	[param2], 123;
	.param .b64 param3;
	st.param.b64 	[param3], %rd30;
	.param .b64 param4;
	st.param.b64 	[param4], 1;
	call.uni 
	__assertfail, 
	(
	param0, 
	param1, 
	param2, 
	param3, 
	param4
	);
	} // callseq 1
$L__BB9_4:
	shr.u64 	%rd3, %rd15, 6;
	setp.ge.u64 	%p3, %rd2, %rd3;
	@%p3 bra 	$L__BB9_8;
	shl.b64 	%rd410, %rd2, 7;
	cvta.to.global.u64 	%rd411, %rd13;
	add.s64 	%rd412, %rd411, %rd410;
	ld.global.u16 	%rd413, [%rd412];
	ld.global.u16 	%r26, [%rd412+32];
	mul.wide.u32 	%rd414, %r26, 65536;
	or.b64  	%rd415, %rd414, %rd413;
	ld.global.u16 	%rd416, [%rd412+64];
	shl.b64 	%rd417, %rd416, 32;
	or.b64  	%rd418, %rd415, %rd417;
	ld.global.u16 	%rd419, [%rd412+96];
	shl.b64 	%rd420, %rd419, 48;
	or.b64  	%rd421, %rd418, %rd420;
	ld.global.u16 	%rd422, [%rd412+2];
	ld.global.u16 	%r27, [%rd412+34];
	mul.wide.u32 	%rd423, %r27, 65536;
	or.b64  	%rd424, %rd423, %rd422;
	ld.global.u16 	%rd425, [%rd412+66];
	shl.b64 	%rd426, %rd425, 32;
	or.b64  	%rd427, %rd424, %rd426;
	ld.global.u16 	%rd428, [%rd412+98];
	shl.b64 	%rd429, %rd428, 48;
	or.b64  	%rd430, %rd427, %rd429;
	ld.global.u16 	%rd431, [%rd412+4];
	ld.global.u16 	%r28, [%rd412+36];
	mul.wide.u32 	%rd432, %r28, 65536;
	or.b64  	%rd433, %rd432, %rd431;
	ld.global.u16 	%rd434, [%rd412+68];
	shl.b64 	%rd435, %rd434, 32;
	or.b64  	%rd436, %rd433, %rd435;
	ld.global.u16 	%rd437, [%rd412+100];
	shl.b64 	%rd438, %rd437, 48;
	or.b64  	%rd439, %rd436, %rd438;
	ld.global.u16 	%rd440, [%rd412+6];
	ld.global.u16 	%r29, [%rd412+38];
	mul.wide.u32 	%rd441, %r29, 65536;
	or.b64  	%rd442, %rd441, %rd440;
	ld.global.u16 	%rd443, [%rd412+70];
	shl.b64 	%rd444, %rd443, 32;
	or.b64  	%rd445, %rd442, %rd444;
	ld.global.u16 	%rd446, [%rd412+102];
	shl.b64 	%rd447, %rd446, 48;
	or.b64  	%rd448, %rd445, %rd447;
	ld.global.u16 	%rd449, [%rd412+8];
	ld.global.u16 	%r30, [%rd412+40];
	mul.wide.u32 	%rd450, %r30, 65536;
	or.b64  	%rd451, %rd450, %rd449;
	ld.global.u16 	%rd452, [%rd412+72];
	shl.b64 	%rd453, %rd452, 32;
	or.b64  	%rd454, %rd451, %rd453;
	ld.global.u16 	%rd455, [%rd412+104];
	shl.b64 	%rd456, %rd455, 48;
	or.b64  	%rd457, %rd454, %rd456;
	ld.global.u16 	%rd458, [%rd412+10];
	ld.global.u16 	%r31, [%rd412+42];
	mul.wide.u32 	%rd459, %r31, 65536;
	or.b64  	%rd460, %rd459, %rd458;
	ld.global.u16 	%rd461, [%rd412+74];
	shl.b64 	%rd462, %rd461, 32;
	or.b64  	%rd463, %rd460, %rd462;
	ld.global.u16 	%rd464, [%rd412+106];
	shl.b64 	%rd465, %rd464, 48;
	or.b64  	%rd466, %rd463, %rd465;
	ld.global.u16 	%rd467, [%rd412+12];
	ld.global.u16 	%r32, [%rd412+44];
	mul.wide.u32 	%rd468, %r32, 65536;
	or.b64  	%rd469, %rd468, %rd467;
	ld.global.u16 	%rd470, [%rd412+76];
	shl.b64 	%rd471, %rd470, 32;
	or.b64  	%rd472, %rd469, %rd471;
	ld.global.u16 	%rd473, [%rd412+108];
	shl.b64 	%rd474, %rd473, 48;
	or.b64  	%rd475, %rd472, %rd474;
	ld.global.u16 	%rd476, [%rd412+14];
	ld.global.u16 	%r33, [%rd412+46];
	mul.wide.u32 	%rd477, %r33, 65536;
	or.b64  	%rd478, %rd477, %rd476;
	ld.global.u16 	%rd479, [%rd412+78];
	shl.b64 	%rd480, %rd479, 32;
	or.b64  	%rd481, %rd478, %rd480;
	ld.global.u16 	%rd482, [%rd412+110];
	shl.b64 	%rd483, %rd482, 48;
	or.b64  	%rd484, %rd481, %rd483;
	ld.global.u16 	%rd485, [%rd412+16];
	ld.global.u16 	%r34, [%rd412+48];
	mul.wide.u32 	%rd486, %r34, 65536;
	or.b64  	%rd487, %rd486, %rd485;
	ld.global.u16 	%rd488, [%rd412+80];
	shl.b64 	%rd489, %rd488, 32;
	or.b64  	%rd490, %rd487, %rd489;
	ld.global.u16 	%rd491, [%rd412+112];
	shl.b64 	%rd492, %rd491, 48;
	or.b64  	%rd493, %rd490, %rd492;
	ld.global.u16 	%rd494, [%rd412+18];
	ld.global.u16 	%r35, [%rd412+50];
	mul.wide.u32 	%rd495, %r35, 65536;
	or.b64  	%rd496, %rd495, %rd494;
	ld.global.u16 	%rd497, [%rd412+82];
	shl.b64 	%rd498, %rd497, 32;
	or.b64  	%rd499, %rd496, %rd498;
	ld.global.u16 	%rd500, [%rd412+114];
	shl.b64 	%rd501, %rd500, 48;
	or.b64  	%rd502, %rd499, %rd501;
	ld.global.u16 	%rd503, [%rd412+20];
	ld.global.u16 	%r36, [%rd412+52];
	mul.wide.u32 	%rd504, %r36, 65536;
	or.b64  	%rd505, %rd504, %rd503;
	ld.global.u16 	%rd506, [%rd412+84];
	shl.b64 	%rd507, %rd506, 32;
	or.b64  	%rd508, %rd505, %rd507;
	ld.global.u16 	%rd509, [%rd412+116];
	shl.b64 	%rd510, %rd509, 48;
	or.b64  	%rd511, %rd508, %rd510;
	ld.global.u16 	%rd512, [%rd412+22];
	ld.global.u16 	%r37, [%rd412+54];
	mul.wide.u32 	%rd513, %r37, 65536;
	or.b64  	%rd514, %rd513, %rd512;
	ld.global.u16 	%rd515, [%rd412+86];
	shl.b64 	%rd516, %rd515, 32;
	or.b64  	%rd517, %rd514, %rd516;
	ld.global.u16 	%rd518, [%rd412+118];
	shl.b64 	%rd519, %rd518, 48;
	or.b64  	%rd520, %rd517, %rd519;
	ld.global.u16 	%rd521, [%rd412+24];
	ld.global.u16 	%r38, [%rd412+56];
	mul.wide.u32 	%rd522, %r38, 65536;
	or.b64  	%rd523, %rd522, %rd521;
	ld.global.u16 	%rd524, [%rd412+88];
	shl.b64 	%rd525, %rd524, 32;
	or.b64  	%rd526, %rd523, %rd525;
	ld.global.u16 	%rd527, [%rd412+120];
	shl.b64 	%rd528, %rd527, 48;
	or.b64  	%rd529, %rd526, %rd528;
	ld.global.u16 	%rd530, [%rd412+26];
	ld.global.u16 	%r39, [%rd412+58];
	mul.wide.u32 	%rd531, %r39, 65536;
	or.b64  	%rd532, %rd531, %rd530;
	ld.global.u16 	%rd533, [%rd412+90];
	shl.b64 	%rd534, %rd533, 32;
	or.b64  	%rd535, %rd532, %rd534;
	ld.global.u16 	%rd536, [%rd412+122];
	shl.b64 	%rd537, %rd536, 48;
	or.b64  	%rd538, %rd535, %rd537;
	ld.global.u16 	%rd539, [%rd412+28];
	ld.global.u16 	%r40, [%rd412+60];
	mul.wide.u32 	%rd540, %r40, 65536;
	or.b64  	%rd541, %rd540, %rd539;
	ld.global.u16 	%rd542, [%rd412+92];
	shl.b64 	%rd543, %rd542, 32;
	or.b64  	%rd544, %rd541, %rd543;
	ld.global.u16 	%rd545, [%rd412+124];
	shl.b64 	%rd546, %rd545, 48;
	or.b64  	%rd547, %rd544, %rd546;
	ld.global.u16 	%rd548, [%rd412+30];
	ld.global.u16 	%r41, [%rd412+62];
	mul.wide.u32 	%rd549, %r41, 65536;
	or.b64  	%rd550, %rd549, %rd548;
	ld.global.u16 	%rd551, [%rd412+94];
	shl.b64 	%rd552, %rd551, 32;
	or.b64  	%rd553, %rd550, %rd552;
	ld.global.u16 	%rd554, [%rd412+126];
	shl.b64 	%rd555, %rd554, 48;
	or.b64  	%rd556, %rd553, %rd555;
	shr.u64 	%rd557, %rd421, 8;
	xor.b64  	%rd558, %rd557, %rd493;
	and.b64  	%rd559, %rd558, 71777214294589695;
	xor.b64  	%rd560, %rd559, %rd493;
	shl.b64 	%rd561, %rd558, 8;
	and.b64  	%rd562, %rd561, -71777214294589696;
	xor.b64  	%rd563, %rd562, %rd421;
	shr.u64 	%rd564, %rd430, 8;
	xor.b64  	%rd565, %rd564, %rd502;
	and.b64  	%rd566, %rd565, 71777214294589695;
	xor.b64  	%rd567, %rd566, %rd502;
	shl.b64 	%rd568, %rd565, 8;
	and.b64  	%rd569, %rd568, -71777214294589696;
	xor.b64  	%rd570, %rd569, %rd430;
	shr.u64 	%rd571, %rd439, 8;
	xor.b64  	%rd572, %rd571, %rd511;
	and.b64  	%rd573, %rd572, 71777214294589695;
	xor.b64  	%rd574, %rd573, %rd511;
	shl.b64 	%rd575, %rd572, 8;
	and.b64  	%rd576, %rd575, -71777214294589696;
	xor.b64  	%rd577, %rd576, %rd439;
	shr.u64 	%rd578, %rd448, 8;
	xor.b64  	%rd579, %rd578, %rd520;
	and.b64  	%rd580, %rd579, 71777214294589695;
	xor.b64  	%rd581, %rd580, %rd520;
	shl.b64 	%rd582, %rd579, 8;
	and.b64  	%rd583, %rd582, -71777214294589696;
	xor.b64  	%rd584, %rd583, %rd448;
	shr.u64 	%rd585, %rd457, 8;
	xor.b64  	%rd586, %rd585, %rd529;
	and.b64  	%rd587, %rd586, 71777214294589695;
	xor.b64  	%rd588, %rd587, %rd529;
	shl.b64 	%rd589, %rd586, 8;
	and.b64  	%rd590, %rd589, -71777214294589696;
	xor.b64  	%rd591, %rd590, %rd457;
	shr.u64 	%rd592, %rd466, 8;
	xor.b64  	%rd593, %rd592, %rd538;
	and.b64  	%rd594, %rd593, 71777214294589695;
	xor.b64  	%rd595, %rd594, %rd538;
	shl.b64 	%rd596, %rd593, 8;
	and.b64  	%rd597, %rd596, -71777214294589696;
	xor.b64  	%rd598, %rd597, %rd466;
	shr.u64 	%rd599, %rd475, 8;
	xor.b64  	%rd600, %rd599, %rd547;
	and.b64  	%rd601, %rd600, 71777214294589695;
	xor.b64  	%rd602, %rd601, %rd547;
	shl.b64 	%rd603, %rd600, 8;
	and.b64  	%rd604, %rd603, -71777214294589696;
	xor.b64  	%rd605, %rd604, %rd475;
	shr.u64 	%rd606, %rd484, 8;
	xor.b64  	%rd607, %rd606, %rd556;
	and.b64  	%rd608, %rd607, 71777214294589695;
	xor.b64  	%rd609, %rd608, %rd556;
	shl.b64 	%rd610, %rd607, 8;
	and.b64  	%rd611, %rd610, -71777214294589696;
	xor.b64  	%rd612, %rd611, %rd484;
	shr.u64 	%rd613, %rd563, 4;
	xor.b64  	%rd614, %rd613, %rd591;
	and.b64  	%rd615, %rd614, 1085102592571150095;
	xor.b64  	%rd616, %rd615, %rd591;
	shl.b64 	%rd617, %rd614, 4;
	and.b64  	%rd618, %rd617, -1085102592571150096;
	xor.b64  	%rd619, %rd618, %rd563;
	shr.u64 	%rd620, %rd570, 4;
	xor.b64  	%rd621, %rd620, %rd598;
	and.b64  	%rd622, %rd621, 1085102592571150095;
	xor.b64  	%rd623, %rd622, %rd598;
	shl.b64 	%rd624, %rd621, 4;
	and.b64  	%rd625, %rd624, -1085102592571150096;
	xor.b64  	%rd626, %rd625, %rd570;
	shr.u64 	%rd627, %rd577, 4;
	xor.b64  	%rd628, %rd627, %rd605;
	and.b64  	%rd629, %rd628, 1085102592571150095;
	xor.b64  	%rd630, %rd629, %rd605;
	shl.b64 	%rd631, %rd628, 4;
	and.b64  	%rd632, %rd631, -1085102592571150096;
	xor.b64  	%rd633, %rd632, %rd577;
	shr.u64 	%rd634, %rd584, 4;
	xor.b64  	%rd635, %rd634, %rd612;
	and.b64  	%rd636, %rd635, 1085102592571150095;
	xor.b64  	%rd637, %rd636, %rd612;
	shl.b64 	%rd638, %rd635, 4;
	and.b64  	%rd639, %rd638, -1085102592571150096;
	xor.b64  	%rd640, %rd639, %rd584;
	shr.u64 	%rd641, %rd560, 4;
	xor.b64  	%rd642, %rd641, %rd588;
	and.b64  	%rd643, %rd642, 1085102592571150095;
	xor.b64  	%rd644, %rd643, %rd588;
	shl.b64 	%rd645, %rd642, 4;
	and.b64  	%rd646, %rd645, -1085102592571150096;
	xor.b64  	%rd647, %rd646, %rd560;
	shr.u64 	%rd648, %rd567, 4;
	xor.b64  	%rd649, %rd648, %rd595;
	and.b64  	%rd650, %rd649, 1085102592571150095;
	xor.b64  	%rd651, %rd650, %rd595;
	shl.b64 	%rd652, %rd649, 4;
	and.b64  	%rd653, %rd652, -1085102592571150096;
	xor.b64  	%rd654, %rd653, %rd567;
	shr.u64 	%rd655, %rd574, 4;
	xor.b64  	%rd656, %rd655, %rd602;
	and.b64  	%rd657, %rd656, 1085102592571150095;
	xor.b64  	%rd658, %rd657, %rd602;
	shl.b64 	%rd659, %rd656, 4;
	and.b64  	%rd660, %rd659, -1085102592571150096;
	xor.b64  	%rd661, %rd660, %rd574;
	shr.u64 	%rd662, %rd581, 4;
	xor.b64  	%rd663, %rd662, %rd609;
	and.b64  	%rd664, %rd663, 1085102592571150095;
	xor.b64  	%rd665, %rd664, %rd609;
	shl.b64 	%rd666, %rd663, 4;
	and.b64  	%rd667, %rd666, -1085102592571150096;
	xor.b64  	%rd668, %rd667, %rd581;
	shr.u64 	%rd669, %rd619, 2;
	xor.b64  	%rd670, %rd669, %rd633;
	and.b64  	%rd671, %rd670, 3689348814741910323;
	xor.b64  	%rd672, %rd671, %rd633;
	shl.b64 	%rd673, %rd670, 2;
	and.b64  	%rd674, %rd673, -3689348814741910324;
	xor.b64  	%rd675, %rd674, %rd619;
	shr.u64 	%rd676, %rd626, 2;
	xor.b64  	%rd677, %rd676, %rd640;
	and.b64  	%rd678, %rd677, 3689348814741910323;
	xor.b64  	%rd679, %rd678, %rd640;
	shl.b64 	%rd680, %rd677, 2;
	and.b64  	%rd681, %rd680, -3689348814741910324;
	xor.b64  	%rd682, %rd681, %rd626;
	shr.u64 	%rd683, %rd616, 2;
	xor.b64  	%rd684, %rd683, %rd630;
	and.b64  	%rd685, %rd684, 3689348814741910323;
	xor.b64  	%rd686, %rd685, %rd630;
	shl.b64 	%rd687, %rd684, 2;
	and.b64  	%rd688, %rd687, -3689348814741910324;
	xor.b64  	%rd689, %rd688, %rd616;
	shr.u64 	%rd690, %rd623, 2;
	xor.b64  	%rd691, %rd690, %rd637;
	and.b64  	%rd692, %rd691, 3689348814741910323;
	xor.b64  	%rd693, %rd692, %rd637;
	shl.b64 	%rd694, %rd691, 2;
	and.b64  	%rd695, %rd694, -3689348814741910324;
	xor.b64  	%rd696, %rd695, %rd623;
	shr.u64 	%rd697, %rd647, 2;
	xor.b64  	%rd698, %rd697, %rd661;
	and.b64  	%rd699, %rd698, 3689348814741910323;
	xor.b64  	%rd700, %rd699, %rd661;
	shl.b64 	%rd701, %rd698, 2;
	and.b64  	%rd702, %rd701, -3689348814741910324;
	xor.b64  	%rd703, %rd702, %rd647;
	shr.u64 	%rd704, %rd654, 2;
	xor.b64  	%rd705, %rd704, %rd668;
	and.b64  	%rd706, %rd705, 3689348814741910323;
	xor.b64  	%rd707, %rd706, %rd668;
	shl.b64 	%rd708, %rd705, 2;
	and.b64  	%rd709, %rd708, -3689348814741910324;
	xor.b64  	%rd710, %rd709, %rd654;
	shr.u64 	%rd711, %rd644, 2;
	xor.b64  	%rd712, %rd711, %rd658;
	and.b64  	%rd713, %rd712, 3689348814741910323;
	xor.b64  	%rd714, %rd713, %rd658;
	shl.b64 	%rd715, %rd712, 2;
	and.b64  	%rd716, %rd715, -3689348814741910324;
	xor.b64  	%rd717, %rd716, %rd644;
	shr.u64 	%rd718, %rd651, 2;
	xor.b64  	%rd719, %rd718, %rd665;
	and.b64  	%rd720, %rd719, 3689348814741910323;
	xor.b64  	%rd721, %rd720, %rd665;
	shl.b64 	%rd722, %rd719, 2;
	and.b64  	%rd723, %rd722, -3689348814741910324;
	xor.b64  	%rd724, %rd723, %rd651;
	shr.u64 	%rd725, %rd675, 1;
	xor.b64  	%rd726, %rd725, %rd682;
	and.b64  	%rd727, %rd726, 6148914691236517205;
	xor.b64  	%rd728, %rd727, %rd682;
	shl.b64 	%rd729, %rd726, 1;
	and.b64  	%rd730, %rd729, -6148914691236517206;
	xor.b64  	%rd731, %rd730, %rd675;
	st.local.v2.u64 	[%rd1], {%rd731, %rd728};
	shr.u64 	%rd732, %rd672, 1;
	xor.b64  	%rd733, %rd732, %rd679;
	and.b64  	%rd734, %rd733, 6148914691236517205;
	xor.b64  	%rd735, %rd734, %rd679;
	shl.b64 	%rd736, %rd733, 1;
	and.b64  	%rd737, %rd736, -6148914691236517206;
	xor.b64  	%rd738, %rd737, %rd672;
	st.local.v2.u64 	[%rd1+16], {%rd738, %rd735};
	shr.u64 	%rd739, %rd689, 1;
	xor.b64  	%rd740, %rd739, %rd696;
	and.b64  	%rd741, %rd740, 6148914691236517205;
	xor.b64  	%rd742, %rd741, %rd696;
	shl.b64 	%rd743, %rd740, 1;
	and.b64  	%rd744, %rd743, -6148914691236517206;
	xor.b64  	%rd745, %rd744, %rd689;
	st.local.v2.u64 	[%rd1+32], {%rd745, %rd742};
	shr.u64 	%rd746, %rd686, 1;
	xor.b64  	%rd747, %rd746, %rd693;
	and.b64  	%rd748, %rd747, 6148914691236517205;
	xor.b64  	%rd749, %rd748, %rd693;
	shl.b64 	%rd750, %rd747, 1;
	and.b64  	%rd751, %rd750, -6148914691236517206;
	xor.b64  	%rd752, %rd751, %rd686;
	st.local.v2.u64 	[%rd1+48], {%rd752, %rd749};
	shr.u64 	%rd753, %rd703, 1;
	xor.b64  	%rd754, %rd753, %rd710;
	and.b64  	%rd755, %rd754, 6148914691236517205;
	xor.b64  	%rd756, %rd755, %rd710;
	shl.b64 	%rd757, %rd754, 1;
	and.b64  	%rd758, %rd757, -6148914691236517206;
	xor.b64  	%rd759, %rd758, %rd703;
	st.local.v2.u64 	[%rd1+64], {%rd759, %rd756};
	shr.u64 	%rd760, %rd700, 1;
	xor.b64  	%rd761, %rd760, %rd707;
	and.b64  	%rd762, %rd761, 6148914691236517205;
	xor.b64  	%rd763, %rd762, %rd707;
	shl.b64 	%rd764, %rd761, 1;
	and.b64  	%rd765, %rd764, -6148914691236517206;
	xor.b64  	%rd766, %rd765, %rd700;
	st.local.v2.u64 	[%rd1+80], {%rd766, %rd763};
	shr.u64 	%rd767, %rd717, 1;
	xor.b64  	%rd768, %rd767, %rd724;
	and.b64  	%rd769, %rd768, 6148914691236517205;
	xor.b64  	%rd770, %rd769, %rd724;
	shl.b64 	%rd771, %rd768, 1;
	and.b64  	%rd772, %rd771, -6148914691236517206;
	xor.b64  	%rd773, %rd772, %rd717;
	st.local.v2.u64 	[%rd1+96], {%rd773, %rd770};
	shr.u64 	%rd774, %rd714, 1;
	xor.b64  	%rd775, %rd774, %rd721;
	and.b64  	%rd776, %rd775, 6148914691236517205;
	xor.b64  	%rd777, %rd776, %rd721;
	shl.b64 	%rd778, %rd775, 1;
	and.b64  	%rd779, %rd778, -6148914691236517206;
	xor.b64  	%rd780, %rd779, %rd714;
	st.local.v2.u64 	[%rd1+112], {%rd780, %rd777};
	setp.eq.s64 	%p7, %rd16, 0;
	@%p7 bra 	$L__BB9_12;
	ld.param.u64 	%rd788, [shared_u16_transpose_pack_u64_param_0];
	cvta.to.global.u64 	%rd4, %rd788;
	mov.b32 	%r43, 0;
	mov.b64 	%rd790, 0;
$L__BB9_7:
	shl.b64 	%rd782, %rd790, 3;
	add.s64 	%rd783, %rd1, %rd782;
	ld.local.u64 	%rd784, [%rd783];
	mad.lo.s64 	%rd785, %rd790, %rd3, %rd2;
	shl.b64 	%rd786, %rd785, 3;
	add.s64 	%rd787, %rd4, %rd786;
	st.global.u64 	[%rd787], %rd784;
	add.s32 	%r43, %r43, 1;
	cvt.u64.u32 	%rd790, %r43;
	setp.gt.u64 	%p8, %rd16, %rd790;
	@%p8 bra 	$L__BB9_7;
	bra.uni 	$L__BB9_12;
$L__BB9_8:
	shl.b64 	%rd31, %rd3, 1;
	setp.le.u64 	%p4, %rd31, %rd2;
	@%p4 bra 	$L__BB9_12;
	sub.s64 	%rd7, %rd2, %rd3;
	shl.b64 	%rd32, %rd7, 7;
	cvta.to.global.u64 	%rd33, %rd14;
	add.s64 	%rd34, %rd33, %rd32;
	ld.global.u16 	%rd35, [%rd34];
	ld.global.u16 	%r9, [%rd34+32];
	mul.wide.u32 	%rd36, %r9, 65536;
	or.b64  	%rd37, %rd36, %rd35;
	ld.global.u16 	%rd38, [%rd34+64];
	shl.b64 	%rd39, %rd38, 32;
	or.b64  	%rd40, %rd37, %rd39;
	ld.global.u16 	%rd41, [%rd34+96];
	shl.b64 	%rd42, %rd41, 48;
	or.b64  	%rd43, %rd40, %rd42;
	ld.global.u16 	%rd44, [%rd34+2];
	ld.global.u16 	%r10, [%rd34+34];
	mul.wide.u32 	%rd45, %r10, 65536;
	or.b64  	%rd46, %rd45, %rd44;
	ld.global.u16 	%rd47, [%rd34+66];
	shl.b64 	%rd48, %rd47, 32;
	or.b64  	%rd49, %rd46, %rd48;
	ld.global.u16 	%rd50, [%rd34+98];
	shl.b64 	%rd51, %rd50, 48;
	or.b64  	%rd52, %rd49, %rd51;
	ld.global.u16 	%rd53, [%rd34+4];
	ld.global.u16 	%r11, [%rd34+36];
	mul.wide.u32 	%rd54, %r11, 65536;
	or.b64  	%rd55, %rd54, %rd53;
	ld.global.u16 	%rd56, [%rd34+68];
	shl.b64 	%rd57, %rd56, 32;
	or.b64  	%rd58, %rd55, %rd57;
	ld.global.u16 	%rd59, [%rd34+100];
	shl.b64 	%rd60, %rd59, 48;
	or.b64  	%rd61, %rd58, %rd60;
	ld.global.u16 	%rd62, [%rd34+6];
	ld.global.u16 	%r12, [%rd34+38];
	mul.wide.u32 	%rd63, %r12, 65536;
	or.b64  	%rd64, %rd63, %rd62;
	ld.global.u16 	%rd65, [%rd34+70];
	shl.b64 	%rd66, %rd65, 32;
	or.b64  	%rd67, %rd64, %rd66;
	ld.global.u16 	%rd68, [%rd34+102];
	shl.b64 	%rd69, %rd68, 48;
	or.b64  	%rd70, %rd67, %rd69;
	ld.global.u16 	%rd71, [%rd34+8];
	ld.global.u16 	%r13, [%rd34+40];
	mul.wide.u32 	%rd72, %r13, 65536;
	or.b64  	%rd73, %rd72, %rd71;
	ld.global.u16 	%rd74, [%rd34+72];
	shl.b64 	%rd75, %rd74, 32;
	or.b64  	%rd76, %rd73, %rd75;
	ld.global.u16 	%rd77, [%rd34+104];
	shl.b64 	%rd78, %rd77, 48;
	or.b64  	%rd79, %rd76, %rd78;
	ld.global.u16 	%rd80, [%rd34+10];
	ld.global.u16 	%r14, [%rd34+42];
	mul.wide.u32 	%rd81, %r14, 65536;
	or.b64  	%rd82, %rd81, %rd80;
	ld.global.u16 	%rd83, [%rd34+74];
	shl.b64 	%rd84, %rd83, 32;
	or.b64  	%rd85, %rd82, %rd84;
	ld.global.u16 	%rd86, [%rd34+106];
	shl.b64 	%rd87, %rd86, 48;
	or.b64  	%rd88, %rd85, %rd87;
	ld.global.u16 	%rd89, [%rd34+12];
	ld.global.u16 	%r15, [%rd34+44];
	mul.wide.u32 	%rd90, %r15, 65536;
	or.b64  	%rd91, %rd90, %rd89;
	ld.global.u16 	%rd92, [%rd34+76];
	shl.b64 	%rd93, %rd92, 32;
	or.b64  	%rd94, %rd91, %rd93;
	ld.global.u16 	%rd95, [%rd34+108];
	shl.b64 	%rd96, %rd95, 48;
	or.b64  	%rd97, %rd94, %rd96;
	ld.global.u16 	%rd98, [%rd34+14];
	ld.global.u16 	%r16, [%rd34+46];
	mul.wide.u32 	%rd99, %r16, 65536;
	or.b64  	%rd100, %rd99, %rd98;
	ld.global.u16 	%rd101, [%rd34+78];
	shl.b64 	%rd102, %rd101, 32;
	or.b64  	%rd103, %rd100, %rd102;
	ld.global.u16 	%rd104, [%rd34+110];
	shl.b64 	%rd105, %rd104, 48;
	or.b64  	%rd106, %rd103, %rd105;
	ld.global.u16 	%rd107, [%rd34+16];
	ld.global.u16 	%r17, [%rd34+48];
	mul.wide.u32 	%rd108, %r17, 65536;
	or.b64  	%rd109, %rd108, %rd107;
	ld.global.u16 	%rd110, [%rd34+80];
	shl.b64 	%rd111, %rd110, 32;
	or.b64  	%rd112, %rd109, %rd111;
	ld.global.u16 	%rd113, [%rd34+112];
	shl.b64 	%rd114, %rd113, 48;
	or.b64  	%rd115, %rd112, %rd114;
	ld.global.u16 	%rd116, [%rd34+18];
	ld.global.u16 	%r18, [%rd34+50];
	mul.wide.u32 	%rd117, %r18, 65536;
	or.b64  	%rd118, %rd117, %rd116;
	ld.global.u16 	%rd119, [%rd34+82];
	shl.b64 	%rd120, %rd119, 32;
	or.b64  	%rd121, %rd118, %rd120;
	ld.global.u16 	%rd122, [%rd34+114];
	shl.b64 	%rd123, %rd122, 48;
	or.b64  	%rd124, %rd121, %rd123;
	ld.global.u16 	%rd125, [%rd34+20];
	ld.global.u16 	%r19, [%rd34+52];
	mul.wide.u32 	%rd126, %r19, 65536;
	or.b64  	%rd127, %rd126, %rd125;
	ld.global.u16 	%rd128, [%rd34+84];
	shl.b64 	%rd129, %rd128, 32;
	or.b64  	%rd130, %rd127, %rd129;
	ld.global.u16 	%rd131, [%rd34+116];
	shl.b64 	%rd132, %rd131, 48;
	or.b64  	%rd133, %rd130, %rd132;
	ld.global.u16 	%rd134, [%rd34+22];
	ld.global.u16 	%r20, [%rd34+54];
	mul.wide.u32 	%rd135, %r20, 65536;
	or.b64  	%rd136, %rd135, %rd134;
	ld.global.u16 	%rd137, [%rd34+86];
	shl.b64 	%rd138, %rd137, 32;
	or.b64  	%rd139, %rd136, %rd138;
	ld.global.u16 	%rd140, [%rd34+118];
	shl.b64 	%rd141, %rd140, 48;
	or.b64  	%rd142, %rd139, %rd141;
	ld.global.u16 	%rd143, [%rd34+24];
	ld.global.u16 	%r21, [%rd34+56];
	mul.wide.u32 	%rd144, %r21, 65536;
	or.b64  	%rd145, %rd144, %rd143;
	ld.global.u16 	%rd146, [%rd34+88];
	shl.b64 	%rd147, %rd146, 32;
	or.b64  	%rd148, %rd145, %rd147;
	ld.global.u16 	%rd149, [%rd34+120];
	shl.b64 	%rd150, %rd149, 48;
	or.b64  	%rd151, %rd148, %rd150;
	ld.global.u16 	%rd152, [%rd34+26];
	ld.global.u16 	%r22, [%rd34+58];
	mul.wide.u32 	%rd153, %r22, 65536;
	or.b64  	%rd154, %rd153, %rd152;
	ld.global.u16 	%rd155, [%rd34+90];
	shl.b64 	%rd156, %rd155, 32;
	or.b64  	%rd157, %rd154, %rd156;
	ld.global.u16 	%rd158, [%rd34+122];
	shl.b64 	%rd159, %rd158, 48;
	or.b64  	%rd160, %rd157, %rd159;
	ld.global.u16 	%rd161, [%rd34+28];
	ld.global.u16 	%r23, [%rd34+60];
	mul.wide.u32 	%rd162, %r23, 65536;
	or.b64  	%rd163, %rd162, %rd161;
	ld.global.u16 	%rd164, [%rd34+92];
	shl.b64 	%rd165, %rd164, 32;
	or.b64  	%rd166, %rd163, %rd165;
	ld.global.u16 	%rd167, [%rd34+124];
	shl.b64 	%rd168, %rd167, 48;
	or.b64  	%rd169, %rd166, %rd168;
	ld.global.u16 	%rd170, [%rd34+30];
	ld.global.u16 	%r24, [%rd34+62];
	mul.wide.u32 	%rd171, %r24, 65536;
	or.b64  	%rd172, %rd171, %rd170;
	ld.global.u16 	%rd173, [%rd34+94];
	shl.b64 	%rd174, %rd173, 32;
	or.b64  	%rd175, %rd172, %rd174;
	ld.global.u16 	%rd176, [%rd34+126];
	shl.b64 	%rd177, %rd176, 48;
	or.b64  	%rd178, %rd175, %rd177;
	shr.u64 	%rd179, %rd43, 8;
	xor.b64  	%rd180, %rd179, %rd115;
	and.b64  	%rd181, %rd180, 71777214294589695;
	xor.b64  	%rd182, %rd181, %rd115;
	shl.b64 	%rd183, %rd180, 8;
	and.b64  	%rd184, %rd183, -71777214294589696;
	xor.b64  	%rd185, %rd184, %rd43;
	shr.u64 	%rd186, %rd52, 8;
	xor.b64  	%rd187, %rd186, %rd124;
	and.b64  	%rd188, %rd187, 71777214294589695;
	xor.b64  	%rd189, %rd188, %rd124;
	shl.b64 	%rd190, %rd187, 8;
	and.b64  	%rd191, %rd190, -71777214294589696;
	xor.b64  	%rd192, %rd191, %rd52;
	shr.u64 	%rd193, %rd61, 8;
	xor.b64  	%rd194, %rd193, %rd133;
	and.b64  	%rd195, %rd194, 71777214294589695;
	xor.b64  	%rd196, %rd195, %rd133;
	shl.b64 	%rd197, %rd194, 8;
	and.b64  	%rd198, %rd197, -71777214294589696;
	xor.b64  	%rd199, %rd198, %rd61;
	shr.u64 	%rd200, %rd70, 8;
	xor.b64  	%rd201, %rd200, %rd142;
	and.b64  	%rd202, %rd201, 71777214294589695;
	xor.b64  	%rd203, %rd202, %rd142;
	shl.b64 	%rd204, %rd201, 8;
	and.b64  	%rd205, %rd204, -71777214294589696;
	xor.b64  	%rd206, %rd205, %rd70;
	shr.u64 	%rd207, %rd79, 8;
	xor.b64  	%rd208, %rd207, %rd151;
	and.b64  	%rd209, %rd208, 71777214294589695;
	xor.b64  	%rd210, %rd209, %rd151;
	shl.b64 	%rd211, %rd208, 8;
	and.b64  	%rd212, %rd211, -71777214294589696;
	xor.b64  	%rd213, %rd212, %rd79;
	shr.u64 	%rd214, %rd88, 8;
	xor.b64  	%rd215, %rd214, %rd160;
	and.b64  	%rd216, %rd215, 71777214294589695;
	xor.b64  	%rd217, %rd216, %rd160;
	shl.b64 	%rd218, %rd215, 8;
	and.b64  	%rd219, %rd218, -71777214294589696;
	xor.b64  	%rd220, %rd219, %rd88;
	shr.u64 	%rd221, %rd97, 8;
	xor.b64  	%rd222, %rd221, %rd169;
	and.b64  	%rd223, %rd222, 71777214294589695;
	xor.b64  	%rd224, %rd223, %rd169;
	shl.b64 	%rd225, %rd222, 8;
	and.b64  	%rd226, %rd225, -71777214294589696;
	xor.b64  	%rd227, %rd226, %rd97;
	shr.u64 	%rd228, %rd106, 8;
	xor.b64  	%rd229, %rd228, %rd178;
	and.b64  	%rd230, %rd229, 71777214294589695;
	xor.b64  	%rd231, %rd230, %rd178;
	shl.b64 	%rd232, %rd229, 8;
	and.b64  	%rd233, %rd232, -71777214294589696;
	xor.b64  	%rd234, %rd233, %rd106;
	shr.u64 	%rd235, %rd185, 4;
	xor.b64  	%rd236, %rd235, %rd213;
	and.b64  	%rd237, %rd236, 1085102592571150095;
	xor.b64  	%rd238, %rd237, %rd213;
	shl.b64 	%rd239, %rd236, 4;
	and.b64  	%rd240, %rd239, -1085102592571150096;
	xor.b64  	%rd241, %rd240, %rd185;
	shr.u64 	%rd242, %rd192, 4;
	xor.b64  	%rd243, %rd242, %rd220;
	and.b64  	%rd244, %rd243, 1085102592571150095;
	xor.b64  	%rd245, %rd244, %rd220;
	shl.b64 	%rd246, %rd243, 4;
	and.b64  	%rd247, %rd246, -1085102592571150096;
	xor.b64  	%rd248, %rd247, %rd192;
	shr.u64 	%rd249, %rd199, 4;
	xor.b64  	%rd250, %rd249, %rd227;
	and.b64  	%rd251, %rd250, 1085102592571150095;
	xor.b64  	%rd252, %rd251, %rd227;
	shl.b64 	%rd253, %rd250, 4;
	and.b64  	%rd254, %rd253, -1085102592571150096;
	xor.b64  	%rd255, %rd254, %rd199;
	shr.u64 	%rd256, %rd206, 4;
	xor.b64  	%rd257, %rd256, %rd234;
	and.b64  	%rd258, %rd257, 1085102592571150095;
	xor.b64  	%rd259, %rd258, %rd234;
	shl.b64 	%rd260, %rd257, 4;
	and.b64  	%rd261, %rd260, -1085102592571150096;
	xor.b64  	%rd262, %rd261, %rd206;
	shr.u64 	%rd263, %rd182, 4;
	xor.b64  	%rd264, %rd263, %rd210;
	and.b64  	%rd265, %rd264, 1085102592571150095;
	xor.b64  	%rd266, %rd265, %rd210;
	shl.b64 	%rd267, %rd264, 4;
	and.b64  	%rd268, %rd267, -1085102592571150096;
	xor.b64  	%rd269, %rd268, %rd182;
	shr.u64 	%rd270, %rd189, 4;
	xor.b64  	%rd271, %rd270, %rd217;
	and.b64  	%rd272, %rd271, 1085102592571150095;
	xor.b64  	%rd273, %rd272, %rd217;
	shl.b64 	%rd274, %rd271, 4;
	and.b64  	%rd275, %rd274, -1085102592571150096;
	xor.b64  	%rd276, %rd275, %rd189;
	shr.u64 	%rd277, %rd196, 4;
	xor.b64  	%rd278, %rd277, %rd224;
	and.b64  	%rd279, %rd278, 1085102592571150095;
	xor.b64  	%rd280, %rd279, %rd224;
	shl.b64 	%rd281, %rd278, 4;
	and.b64  	%rd282, %rd281, -1085102592571150096;
	xor.b64  	%rd283, %rd282, %rd196;
	shr.u64 	%rd284, %rd203, 4;
	xor.b64  	%rd285, %rd284, %rd231;
	and.b64  	%rd286, %rd285, 1085102592571150095;
	xor.b64  	%rd287, %rd286, %rd231;
	shl.b64 	%rd288, %rd285, 4;
	and.b64  	%rd289, %rd288, -1085102592571150096;
	xor.b64  	%rd290, %rd289, %rd203;
	shr.u64 	%rd291, %rd241, 2;
	xor.b64  	%rd292, %rd291, %rd255;
	and.b64  	%rd293, %rd292, 3689348814741910323;
	xor.b64  	%rd294, %rd293, %rd255;
	shl.b64 	%rd295, %rd292, 2;
	and.b64  	%rd296, %rd295, -3689348814741910324;
	xor.b64  	%rd297, %rd296, %rd241;
	shr.u64 	%rd298, %rd248, 2;
	xor.b64  	%rd299, %rd298, %rd262;
	and.b64  	%rd300, %rd299, 3689348814741910323;
	xor.b64  	%rd301, %rd300, %rd262;
	shl.b64 	%rd302, %rd299, 2;
	and.b64  	%rd303, %rd302, -3689348814741910324;
	xor.b64  	%rd304, %rd303, %rd248;
	shr.u64 	%rd305, %rd238, 2;
	xor.b64  	%rd306, %rd305, %rd252;
	and.b64  	%rd307, %rd306, 3689348814741910323;
	xor.b64  	%rd308, %rd307, %rd252;
	shl.b64 	%rd309, %rd306, 2;
	and.b64  	%rd310, %rd309, -3689348814741910324;
	xor.b64  	%rd311, %rd310, %rd238;
	shr.u64 	%rd312, %rd245, 2;
	xor.b64  	%rd313, %rd312, %rd259;
	and.b64  	%rd314, %rd313, 3689348814741910323;
	xor.b64  	%rd315, %rd314, %rd259;
	shl.b64 	%rd316, %rd313, 2;
	and.b64  	%rd317, %rd316, -3689348814741910324;
	xor.b64  	%rd318, %rd317, %rd245;
	shr.u64 	%rd319, %rd269, 2;
	xor.b64  	%rd320, %rd319, %rd283;
	and.b64  	%rd321, %rd320, 3689348814741910323;
	xor.b64  	%rd322, %rd321, %rd283;
	shl.b64 	%rd323, %rd320, 2;
	and.b64  	%rd324, %rd323, -3689348814741910324;
	xor.b64  	%rd325, %rd324, %rd269;
	shr.u64 	%rd326, %rd276, 2;
	xor.b64  	%rd327, %rd326, %rd290;
	and.b64  	%rd328, %rd327, 3689348814741910323;
	xor.b64  	%rd329, %rd328, %rd290;
	shl.b64 	%rd330, %rd327, 2;
	and.b64  	%rd331, %rd330, -3689348814741910324;
	xor.b64  	%rd332, %rd331, %rd276;
	shr.u64 	%rd333, %rd266, 2;
	xor.b64  	%rd334, %rd333, %rd280;
	and.b64  	%rd335, %rd334, 3689348814741910323;
	xor.b64  	%rd336, %rd335, %rd280;
	shl.b64 	%rd337, %rd334, 2;
	and.b64  	%rd338, %rd337, -3689348814741910324;
	xor.b64  	%rd339, %rd338, %rd266;
	shr.u64 	%rd340, %rd273, 2;
	xor.b64  	%rd341, %rd340, %rd287;
	and.b64  	%rd342, %rd341, 3689348814741910323;
	xor.b64  	%rd343, %rd342, %rd287;
	shl.b64 	%rd344, %rd341, 2;
	and.b64  	%rd345, %rd344, -3689348814741910324;
	xor.b64  	%rd346, %rd345, %rd273;
	shr.u64 	%rd347, %rd297, 1;
	xor.b64  	%rd348, %rd347, %rd304;
	and.b64  	%rd349, %rd348, 6148914691236517205;
	xor.b64  	%rd350, %rd349, %rd304;
	shl.b64 	%rd351, %rd348, 1;
	and.b64  	%rd352, %rd351, -6148914691236517206;
	xor.b64  	%rd353, %rd352, %rd297;
	st.local.v2.u64 	[%rd1], {%rd353, %rd350};
	shr.u64 	%rd354, %rd294, 1;
	xor.b64  	%rd355, %rd354, %rd301;
	and.b64  	%rd356, %rd355, 6148914691236517205;
	xor.b64  	%rd357, %rd356, %rd301;
	shl.b64 	%rd358, %rd355, 1;
	and.b64  	%rd359, %rd358, -6148914691236517206;
	xor.b64  	%rd360, %rd359, %rd294;
	st.local.v2.u64 	[%rd1+16], {%rd360, %rd357};
	shr.u64 	%rd361, %rd311, 1;
	xor.b64  	%rd362, %rd361, %rd318;
	and.b64  	%rd363, %rd362, 6148914691236517205;
	xor.b64  	%rd364, %rd363, %rd318;
	shl.b64 	%rd365, %rd362, 1;
	and.b64  	%rd366, %rd365, -6148914691236517206;
	xor.b64  	%rd367, %rd366, %rd311;
	st.local.v2.u64 	[%rd1+32], {%rd367, %rd364};
	shr.u64 	%rd368, %rd308, 1;
	xor.b64  	%rd369, %rd368, %rd315;
	and.b64  	%rd370, %rd369, 6148914691236517205;
	xor.b64  	%rd371, %rd370, %rd315;
	shl.b64 	%rd372, %rd369, 1;
	and.b64  	%rd373, %rd372, -6148914691236517206;
	xor.b64  	%rd374, %rd373, %rd308;
	st.local.v2.u64 	[%rd1+48], {%rd374, %rd371};
	shr.u64 	%rd375, %rd325, 1;
	xor.b64  	%rd376, %rd375, %rd332;
	and.b64  	%rd377, %rd376, 6148914691236517205;
	xor.b64  	%rd378, %rd377, %rd332;
	shl.b64 	%rd379, %rd376, 1;
	and.b64  	%rd380, %rd379, -6148914691236517206;
	xor.b64  	%rd381, %rd380, %rd325;
	st.local.v2.u64 	[%rd1+64], {%rd381, %rd378};
	shr.u64 	%rd382, %rd322, 1;
	xor.b64  	%rd383, %rd382, %rd329;
	and.b64  	%rd384, %rd383, 6148914691236517205;
	xor.b64  	%rd385, %rd384, %rd329;
	shl.b64 	%rd386, %rd383, 1;
	and.b64  	%rd387, %rd386, -6148914691236517206;
	xor.b64  	%rd388, %rd387, %rd322;
	st.local.v2.u64 	[%rd1+80], {%rd388, %rd385};
	shr.u64 	%rd389, %rd339, 1;
	xor.b64  	%rd390, %rd389, %rd346;
	and.b64  	%rd391, %rd390, 6148914691236517205;
	xor.b64  	%rd392, %rd391, %rd346;
	shl.b64 	%rd393, %rd390, 1;
	and.b64  	%rd394, %rd393, -6148914691236517206;
	xor.b64  	%rd395, %rd394, %rd339;
	st.local.v2.u64 	[%rd1+96], {%rd395, %rd392};
	shr.u64 	%rd396, %rd336, 1;
	xor.b64  	%rd397, %rd396, %rd343;
	and.b64  	%rd398, %rd397, 6148914691236517205;
	xor.b64  	%rd399, %rd398, %rd343;
	shl.b64 	%rd400, %rd397, 1;
	and.b64  	%rd401, %rd400, -6148914691236517206;
	xor.b64  	%rd402, %rd401, %rd336;
	st.local.v2.u64 	[%rd1+112], {%rd402, %rd399};
	setp.eq.s64 	%p5, %rd16, 0;
	@%p5 bra 	$L__BB9_12;
	ld.param.u64 	%rd789, [shared_u16_transpose_pack_u64_param_1];
	cvta.to.global.u64 	%rd8, %rd789;
	mov.b32 	%r44, 0;
	mov.b64 	%rd791, 0;
$L__BB9_11:
	shl.b64 	%rd404, %rd791, 3;
	add.s64 	%rd405, %rd1, %rd404;
	ld.local.u64 	%rd406, [%rd405];
	mad.lo.s64 	%rd407, %rd791, %rd3, %rd7;
	shl.b64 	%rd408, %rd407, 3;
	add.s64 	%rd409, %rd8, %rd408;
	st.global.u64 	[%rd409], %rd406;
	add.s32 	%r44, %r44, 1;
	cvt.u64.u32 	%rd791, %r44;
	setp.gt.u64 	%p6, %rd16, %rd791;
	@%p6 bra 	$L__BB9_11;
$L__BB9_12:
	ret;

}
	// .globl	shared_u32_transpose_pack_u64
.visible .entry shared_u32_transpose_pack_u64(
	.param .u64 .ptr .align 1 shared_u32_transpose_pack_u64_param_0,
	.param .u64 .ptr .align 1 shared_u32_transpose_pack_u64_param_1,
	.param .u64 .ptr .align 1 shared_u32_transpose_pack_u64_param_2,
	.param .u64 .ptr .align 1 shared_u32_transpose_pack_u64_param_3,
	.param .u64 shared_u32_transpose_pack_u64_param_4,
	.param .u64 shared_u32_transpose_pack_u64_param_5
)
{
	.local .align 16 .b8 	__local_depot10[256];
	.reg .b64 	%SP;
	.reg .b64 	%SPL;
	.reg .pred 	%p<9>;
	.reg .b32 	%r<21>;
	.reg .b64 	%rd<1446>;

	mov.u64 	%SPL, __local_depot10;
	ld.param.u64 	%rd17, [shared_u32_transpose_pack_u64_param_4];
	add.u64 	%rd1, %SPL, 0;
	mov.u32 	%r5, %ctaid.x;
	mov.u32 	%r6, %ntid.x;
	mov.u32 	%r7, %tid.x;
	mad.lo.s32 	%r8, %r5, %r6, %r7;
	cvt.u64.u32 	%rd2, %r8;
	and.b64  	%rd20, %rd17, 63;
	setp.eq.s64 	%p1, %rd20, 0;
	@%p1 bra 	$L__BB10_2;
	mov.u64 	%rd21, $str;
	cvta.global.u64 	%rd22, %rd21;
	mov.u64 	%rd23, $str$1;
	cvta.global.u64 	%rd24, %rd23;
	mov.u64 	%rd25, __unnamed_2;
	cvta.global.u64 	%rd26, %rd25;
	{ // callseq 2, 0
	.param .b64 param0;
	st.param.b64 	[param0], %rd22;
	.param .b64 param1;
	st.param.b64 	[param1], %rd24;
	.param .b32 param2;
	st.param.b32 	[param2], 156;
	.param .b64 param3;
	st.param.b64 	[param3], %rd26;
	.param .b64 param4;
	st.param.b64 	[param4], 1;
	call.uni 
	__assertfail, 
	(
	param0, 
	param1, 
	param2, 
	param3, 
	param4
	);
	} // callseq 2
$L__BB10_2:
	ld.param.u64 	%rd1439, [shared_u32_transpose_pack_u64_param_5];
	setp.lt.u64 	%p2, %rd1439, 33;
	@%p2 bra 	$L__BB10_4;
	mov.u64 	%rd27, $str$3;
	cvta.global.u64 	%rd28, %rd27;
	mov.u64 	%rd29, $str$1;
	cvta.global.u64 	%rd30, %rd29;
	mov.u64 	%rd31, __unnamed_2;
	cvta.global.u64 	%rd32, %rd31;
	{ // callseq 3, 0
	.param .b64 param0;
	st.param.b64 	[param0], %rd28;
	.param .b64 param1;
	st.param.b64 	[param1], %rd30;
	.param .b32 param2;
	st.param.b32 	[param2], 157;
	.param .b64 param3;
	st.param.b64 	[param3], %rd32;
	.param .b64 param4;
	st.param.b64 	[param4], 1;
	call.uni 
	__assertfail, 
	(
	param0, 
	param1, 
	param2, 
	param3, 
	param4
	);
	} // callseq 3
$L__BB10_4:
	ld.param.u64 	%rd1436, [shared_u32_transpose_pack_u64_param_4];
	shr.u64 	%rd3, %rd1436, 6;
	setp.ge.u64 	%p3, %rd2, %rd3;
	@%p3 bra 	$L__BB10_8;
	ld.param.u64 	%rd1442, [shared_u32_transpose_pack_u64_param_5];
	ld.param.u64 	%rd1434, [shared_u32_transpose_pack_u64_param_2];
	mov.u32 	%r14, %ctaid.x;
	mov.u32 	%r15, %ntid.x;
	mov.u32 	%r16, %tid.x;
	mad.lo.s32 	%r17, %r14, %r15, %r16;
	cvt.u64.u32 	%rd4, %r17;
	mul.wide.u32 	%rd733, %r17, 256;
	cvta.to.global.u64 	%rd734, %rd1434;
	add.s64 	%rd735, %rd734, %rd733;
	ld.global.u32 	%rd736, [%rd735];
	ld.global.u32 	%rd737, [%rd735+128];
	shl.b64 	%rd738, %rd737, 32;
	or.b64  	%rd739, %rd738, %rd736;
	ld.global.u32 	%rd740, [%rd735+4];
	ld.global.u32 	%rd741, [%rd735+132];
	shl.b64 	%rd742, %rd741, 32;
	or.b64  	%rd743, %rd742, %rd740;
	ld.global.u32 	%rd744, [%rd735+8];
	ld.global.u32 	%rd745, [%rd735+136];
	shl.b64 	%rd746, %rd745, 32;
	or.b64  	%rd747, %rd746, %rd744;
	ld.global.u32 	%rd748, [%rd735+12];
	ld.global.u32 	%rd749, [%rd735+140];
	shl.b64 	%rd750, %rd749, 32;
	or.b64  	%rd751, %rd750, %rd748;
	ld.global.u32 	%rd752, [%rd735+16];
	ld.global.u32 	%rd753, [%rd735+144];
	shl.b64 	%rd754, %rd753, 32;
	or.b64  	%rd755, %rd754, %rd752;
	ld.global.u32 	%rd756, [%rd735+20];
	ld.global.u32 	%rd757, [%rd735+148];
	shl.b64 	%rd758, %rd757, 32;
	or.b64  	%rd759, %rd758, %rd756;
	ld.global.u32 	%rd760, [%rd735+24];
	ld.global.u32 	%rd761, [%rd735+152];
	shl.b64 	%rd762, %rd761, 32;
	or.b64  	%rd763, %rd762, %rd760;
	ld.global.u32 	%rd764, [%rd735+28];
	ld.global.u32 	%rd765, [%rd735+156];
	shl.b64 	%rd766, %rd765, 32;
	or.b64  	%rd767, %rd766, %rd764;
	ld.global.u32 	%rd768, [%rd735+32];
	ld.global.u32 	%rd769, [%rd735+160];
	shl.b64 	%rd770, %rd769, 32;
	or.b64  	%rd771, %rd770, %rd768;
	ld.global.u32 	%rd772, [%rd735+36];
	ld.global.u32 	%rd773, [%rd735+164];
	shl.b64 	%rd774, %rd773, 32;
	or.b64  	%rd775, %rd774, %rd772;
	ld.global.u32 	%rd776, [%rd735+40];
	ld.global.u32 	%rd777, [%rd735+168];
	shl.b64 	%rd778, %rd777, 32;
	or.b64  	%rd779, %rd778, %rd776;
	ld.global.u32 	%rd780, [%rd735+44];
	ld.global.u32 	%rd781, [%rd735+172];
	shl.b64 	%rd782, %rd781, 32;
	or.b64  	%rd783, %rd782, %rd780;
	ld.global.u32 	%rd784, [%rd735+48];
	ld.global.u32 	%rd785, [%rd735+176];
	shl.b64 	%rd786, %rd785, 32;
	or.b64  	%rd787, %rd786, %rd784;
	ld.global.u32 	%rd788, [%rd735+52];
	ld.global.u32 	%rd789, [%rd735+180];
	shl.b64 	%rd790, %rd789, 32;
	or.b64  	%rd791, %rd790, %rd788;
	ld.global.u32 	%rd792, [%rd735+56];
	ld.global.u32 	%rd793, [%rd735+184];
	shl.b64 	%rd794, %rd793, 32;
	or.b64  	%rd795, %rd794, %rd792;
	ld.global.u32 	%rd796, [%rd735+60];
	ld.global.u32 	%rd797, [%rd735+188];
	shl.b64 	%rd798, %rd797, 32;
	or.b64  	%rd799, %rd798, %rd796;
	ld.global.u32 	%rd800, [%rd735+64];
	ld.global.u32 	%rd801, [%rd735+192];
	shl.b64 	%rd802, %rd801, 32;
	or.b64  	%rd803, %rd802, %rd800;
	ld.global.u32 	%rd804, [%rd735+68];
	ld.global.u32 	%rd805, [%rd735+196];
	shl.b64 	%rd806, %rd805, 32;
	or.b64  	%rd807, %rd806, %rd804;
	ld.global.u32 	%rd808, [%rd735+72];
	ld.global.u32 	%rd809, [%rd735+200];
	shl.b64 	%rd810, %rd809, 32;
	or.b64  	%rd811, %rd810, %rd808;
	ld.global.u32 	%rd812, [%rd735+76];
	ld.global.u32 	%rd813, [%rd735+204];
	shl.b64 	%rd814, %rd813, 32;
	or.b64  	%rd815, %rd814, %rd812;
	ld.global.u32 	%rd816, [%rd735+80];
	ld.global.u32 	%rd817, [%rd735+208];
	shl.b64 	%rd818, %rd817, 32;
	or.b64  	%rd819, %rd818, %rd816;
	ld.global.u32 	%rd820, [%rd735+84];
	ld.global.u32 	%rd821, [%rd735+212];
	shl.b64 	%rd822, %rd821, 32;
	or.b64  	%rd823, %rd822, %rd820;
	ld.global.u32 	%rd824, [%rd735+88];
	ld.global.u32 	%rd825, [%rd735+216];
	shl.b64 	%rd826, %rd825, 32;
	or.b64  	%rd827, %rd826, %rd824;
	ld.global.u32 	%rd828, [%rd735+92];
	ld.global.u32 	%rd829, [%rd735+220];
	shl.b64 	%rd830, %rd829, 32;
	or.b64  	%rd831, %rd830, %rd828;
	ld.global.u32 	%rd832, [%rd735+96];
	ld.global.u32 	%rd833, [%rd735+224];
	shl.b64 	%rd834, %rd833, 32;
	or.b64  	%rd835, %rd834, %rd832;
	ld.global.u32 	%rd836, [%rd735+100];
	ld.global.u32 	%rd837, [%rd735+228];
	shl.b64 	%rd838, %rd837, 32;
	or.b64  	%rd839, %rd838, %rd836;
	ld.global.u32 	%rd840, [%rd735+104];
	ld.global.u32 	%rd841, [%rd735+232];
	shl.b64 	%rd842, %rd841, 32;
	or.b64  	%rd843, %rd842, %rd840;
	ld.global.u32 	%rd844, [%rd735+108];
	ld.global.u32 	%rd845, [%rd735+236];
	shl.b64 	%rd846, %rd845, 32;
	or.b64  	%rd847, %rd846, %rd844;
	ld.global.u32 	%rd848, [%rd735+112];
	ld.global.u32 	%rd849, [%rd735+240];
	shl.b64 	%rd850, %rd849, 32;
	or.b64  	%rd851, %rd850, %rd848;
	ld.global.u32 	%rd852, [%rd735+116];
	ld.global.u32 	%rd853, [%rd735+244];
	shl.b64 	%rd854, %rd853, 32;
	or.b64  	%rd855, %rd854, %rd852;
	ld.global.u32 	%rd856, [%rd735+120];
	ld.global.u32 	%rd857, [%rd735+248];
	shl.b64 	%rd858, %rd857, 32;
	or.b64  	%rd859, %rd858, %rd856;
	ld.global.u32 	%rd860, [%rd735+124];
	ld.global.u32 	%rd861, [%rd735+252];
	shl.b64 	%rd862, %rd861, 32;
	or.b64  	%rd863, %rd862, %rd860;
	shr.u64 	%rd864, %rd739, 16;
	xor.b64  	%rd865, %rd864, %rd803;
	and.b64  	%rd866, %rd865, 281470681808895;
	xor.b64  	%rd867, %rd866, %rd803;
	shl.b64 	%rd868, %rd865, 16;
	and.b64  	%rd869, %rd868, -281470681808896;
	xor.b64  	%rd870, %rd869, %rd739;
	shr.u64 	%rd871, %rd743, 16;
	xor.b64  	%rd872, %rd871, %rd807;
	and.b64  	%rd873, %rd872, 281470681808895;
	xor.b64  	%rd874, %rd873, %rd807;
	shl.b64 	%rd875, %rd872, 16;
	and.b64  	%rd876, %rd875, -281470681808896;
	xor.b64  	%rd877, %rd876, %rd743;
	shr.u64 	%rd878, %rd747, 16;
	xor.b64  	%rd879, %rd878, %rd811;
	and.b64  	%rd880, %rd879, 281470681808895;
	xor.b64  	%rd881, %rd880, %rd811;
	shl.b64 	%rd882, %rd879, 16;
	and.b64  	%rd883, %rd882, -281470681808896;
	xor.b64  	%rd884, %rd883, %rd747;
	shr.u64 	%rd885, %rd751, 16;
	xor.b64  	%rd886, %rd885, %rd815;
	and.b64  	%rd887, %rd886, 281470681808895;
	xor.b64  	%rd888, %rd887, %rd815;
	shl.b64 	%rd889, %rd886, 16;
	and.b64  	%rd890, %rd889, -281470681808896;
	xor.b64  	%rd891, %rd890, %rd751;
	shr.u64 	%rd892, %rd755, 16;
	xor.b64  	%rd893, %rd892, %rd819;
	and.b64  	%rd894, %rd893, 281470681808895;
	xor.b64  	%rd895, %rd894, %rd819;
	shl.b64 	%rd896, %rd893, 16;
	and.b64  	%rd897, %rd896, -281470681808896;
	xor.b64  	%rd898, %rd897, %rd755;
	shr.u64 	%rd899, %rd759, 16;
	xor.b64  	%rd900, %rd899, %rd823;
	and.b64  	%rd901, %rd900, 281470681808895;
	xor.b64  	%rd902, %rd901, %rd823;
	shl.b64 	%rd903, %rd900, 16;
	and.b64  	%rd904, %rd903, -281470681808896;
	xor.b64  	%rd905, %rd904, %rd759;
	shr.u64 	%rd906, %rd763, 16;
	xor.b64  	%rd907, %rd906, %rd827;
	and.b64  	%rd908, %rd907, 281470681808895;
	xor.b64  	%rd909, %rd908, %rd827;
	shl.b64 	%rd910, %rd907, 16;
	and.b64  	%rd911, %rd910, -281470681808896;
	xor.b64  	%rd912, %rd911, %rd763;
	shr.u64 	%rd913, %rd767, 16;
	xor.b64  	%rd914, %rd913, %rd831;
	and.b64  	%rd915, %rd914, 281470681808895;
	xor.b64  	%rd916, %rd915, %rd831;
	shl.b64 	%rd917, %rd914, 16;
	and.b64  	%rd918, %rd917, -281470681808896;
	xor.b64  	%rd919, %rd918, %rd767;
	shr.u64 	%rd920, %rd771, 16;
	xor.b64  	%rd921, %rd920, %rd835;
	and.b64  	%rd922, %rd921, 281470681808895;
	xor.b64  	%rd923, %rd922, %rd835;
	shl.b64 	%rd924, %rd921, 16;
	and.b64  	%rd925, %rd924, -281470681808896;
	xor.b64  	%rd926, %rd925, %rd771;
	shr.u64 	%rd927, %rd775, 16;
	xor.b64  	%rd928, %rd927, %rd839;
	and.b64  	%rd929, %rd928, 281470681808895;
	xor.b64  	%rd930, %rd929, %rd839;
	shl.b64 	%rd931, %rd928, 16;
	and.b64  	%rd932, %rd931, -281470681808896;
	xor.b64  	%rd933, %rd932, %rd775;
	shr.u64 	%rd934, %rd779, 16;
	xor.b64  	%rd935, %rd934, %rd843;
	and.b64  	%rd936, %rd935, 281470681808895;
	xor.b64  	%rd937, %rd936, %rd843;
	shl.b64 	%rd938, %rd935, 16;
	and.b64  	%rd939, %rd938, -281470681808896;
	xor.b64  	%rd940, %rd939, %rd779;
	shr.u64 	%rd941, %rd783, 16;
	xor.b64  	%rd942, %rd941, %rd847;
	and.b64  	%rd943, %rd942, 281470681808895;
	xor.b64  	%rd944, %rd943, %rd847;
	shl.b64 	%rd945, %rd942, 16;
	and.b64  	%rd946, %rd945, -281470681808896;
	xor.b64  	%rd947, %rd946, %rd783;
	shr.u64 	%rd948, %rd787, 16;
	xor.b64  	%rd949, %rd948, %rd851;
	and.b64  	%rd950, %rd949, 281470681808895;
	xor.b64  	%rd951, %rd950, %rd851;
	shl.b64 	%rd952, %rd949, 16;
	and.b64  	%rd953, %rd952, -281470681808896;
	xor.b64  	%rd954, %rd953, %rd787;
	shr.u64 	%rd955, %rd791, 16;
	xor.b64  	%rd956, %rd955, %rd855;
	and.b64  	%rd957, %rd956, 281470681808895;
	xor.b64  	%rd958, %rd957, %rd855;
	shl.b64 	%rd959, %rd956, 16;
	and.b64  	%rd960, %rd959, -281470681808896;
	xor.b64  	%rd961, %rd960, %rd791;
	shr.u64 	%rd962, %rd795, 16;
	xor.b64  	%rd963, %rd962, %rd859;
	and.b64  	%rd964, %rd963, 281470681808895;
	xor.b64  	%rd965, %rd964, %rd859;
	shl.b64 	%rd966, %rd963, 16;
	and.b64  	%rd967, %rd966, -281470681808896;
	xor.b64  	%rd968, %rd967, %rd795;
	shr.u64 	%rd969, %rd799, 16;
	xor.b64  	%rd970, %rd969, %rd863;
	and.b64  	%rd971, %rd970, 281470681808895;
	xor.b64  	%rd972, %rd971, %rd863;
	shl.b64 	%rd973, %rd970, 16;
	and.b64  	%rd974, %rd973, -281470681808896;
	xor.b64  	%rd975, %rd974, %rd799;
	shr.u64 	%rd976, %rd870, 8;
	xor.b64  	%rd977, %rd976, %rd926;
	and.b64  	%rd978, %rd977, 71777214294589695;
	xor.b64  	%rd979, %rd978, %rd926;
	shl.b64 	%rd980, %rd977, 8;
	and.b64  	%rd981, %rd980, -71777214294589696;
	xor.b64  	%rd982, %rd981, %rd870;
	shr.u64 	%rd983, %rd877, 8;
	xor.b64  	%rd984, %rd983, %rd933;
	and.b64  	%rd985, %rd984, 71777214294589695;
	xor.b64  	%rd986, %rd985, %rd933;
	shl.b64 	%rd987, %rd984, 8;
	and.b64  	%rd988, %rd987, -71777214294589696;
	xor.b64  	%rd989, %rd988, %rd877;
	shr.u64 	%rd990, %rd884, 8;
	xor.b64  	%rd991, %rd990, %rd940;
	and.b64  	%rd992, %rd991, 71777214294589695;
	xor.b64  	%rd993, %rd992, %rd940;
	shl.b64 	%rd994, %rd991, 8;
	and.b64  	%rd995, %rd994, -71777214294589696;
	xor.b64  	%rd996, %rd995, %rd884;
	shr.u64 	%rd997, %rd891, 8;
	xor.b64  	%rd998, %rd997, %rd947;
	and.b64  	%rd999, %rd998, 71777214294589695;
	xor.b64  	%rd1000, %rd999, %rd947;
	shl.b64 	%rd1001, %rd998, 8;
	and.b64  	%rd1002, %rd1001, -71777214294589696;
	xor.b64  	%rd1003, %rd1002, %rd891;
	shr.u64 	%rd1004, %rd898, 8;
	xor.b64  	%rd1005, %rd1004, %rd954;
	and.b64  	%rd1006, %rd1005, 71777214294589695;
	xor.b64  	%rd1007, %rd1006, %rd954;
	shl.b64 	%rd1008, %rd1005, 8;
	and.b64  	%rd1009, %rd1008, -71777214294589696;
	xor.b64  	%rd1010, %rd1009, %rd898;
	shr.u64 	%rd1011, %rd905, 8;
	xor.b64  	%rd1012, %rd1011, %rd961;
	and.b64  	%rd1013, %rd1012, 71777214294589695;
	xor.b64  	%rd1014, %rd1013, %rd961;
	shl.b64 	%rd1015, %rd1012, 8;
	and.b64  	%rd1016, %rd1015, -71777214294589696;
	xor.b64  	%rd1017, %rd1016, %rd905;
	shr.u64 	%rd1018, %rd912, 8;
	xor.b64  	%rd1019, %rd1018, %rd968;
	and.b64  	%rd1020, %rd1019, 71777214294589695;
	xor.b64  	%rd1021, %rd1020, %rd968;
	shl.b64 	%rd1022, %rd1019, 8;
	and.b64  	%rd1023, %rd1022, -71777214294589696;
	xor.b64  	%rd1024, %rd1023, %rd912;
	shr.u64 	%rd1025, %rd919, 8;
	xor.b64  	%rd1026, %rd1025, %rd975;
	and.b64  	%rd1027, %rd1026, 71777214294589695;
	xor.b64  	%rd1028, %rd1027, %rd975;
	shl.b64 	%rd1029, %rd1026, 8;
	and.b64  	%rd1030, %rd1029, -71777214294589696;
	xor.b64  	%rd1031, %rd1030, %rd919;
	shr.u64 	%rd1032, %rd867, 8;
	xor.b64  	%rd1033, %rd1032, %rd923;
	and.b64  	%rd1034, %rd1033, 71777214294589695;
	xor.b64  	%rd1035, %rd1034, %rd923;
	shl.b64 	%rd1036, %rd1033, 8;
	and.b64  	%rd1037, %rd1036, -71777214294589696;
	xor.b64  	%rd1038, %rd1037, %rd867;
	shr.u64 	%rd1039, %rd874, 8;
	xor.b64  	%rd1040, %rd1039, %rd930;
	and.b64  	%rd1041, %rd1040, 71777214294589695;
	xor.b64  	%rd1042, %rd1041, %rd930;
	shl.b64 	%rd1043, %rd1040, 8;
	and.b64  	%rd1044, %rd1043, -71777214294589696;
	xor.b64  	%rd1045, %rd1044, %rd874;
	shr.u64 	%rd1046, %rd881, 8;
	xor.b64  	%rd1047, %rd1046, %rd937;
	and.b64  	%rd1048, %rd1047, 71777214294589695;
	xor.b64  	%rd1049, %rd1048, %rd937;
	shl.b64 	%rd1050, %rd1047, 8;
	and.b64  	%rd1051, %rd1050, -71777214294589696;
	xor.b64  	%rd1052, %rd1051, %rd881;
	shr.u64 	%rd1053, %rd888, 8;
	xor.b64  	%rd1054, %rd1053, %rd944;
	and.b64  	%rd1055, %rd1054, 71777214294589695;
	xor.b64  	%rd1056, %rd1055, %rd944;
	shl.b64 	%rd1057, %rd1054, 8;
	and.b64  	%rd1058, %rd1057, -71777214294589696;
	xor.b64  	%rd1059, %rd1058, %rd888;
	shr.u64 	%rd1060, %rd895, 8;
	xor.b64  	%rd1061, %rd1060, %rd951;
	and.b64  	%rd1062, %rd1061, 71777214294589695;
	xor.b64  	%rd1063, %rd1062, %rd951;
	shl.b64 	%rd1064, %rd1061, 8;
	and.b64  	%rd1065, %rd1064, -71777214294589696;
	xor.b64  	%rd1066, %rd1065, %rd895;
	shr.u64 	%rd1067, %rd902, 8;
	xor.b64  	%rd1068, %rd1067, %rd958;
	and.b64  	%rd1069, %rd1068, 71777214294589695;
	xor.b64  	%rd1070, %rd1069, %rd958;
	shl.b64 	%rd1071, %rd1068, 8;
	and.b64  	%rd1072, %rd1071, -71777214294589696;
	xor.b64  	%rd1073, %rd1072, %rd902;
	shr.u64 	%rd1074, %rd909, 8;
	xor.b64  	%rd1075, %rd1074, %rd965;
	and.b64  	%rd1076, %rd1075, 71777214294589695;
	xor.b64  	%rd1077, %rd1076, %rd965;
	shl.b64 	%rd1078, %rd1075, 8;
	and.b64  	%rd1079, %rd1078, -71777214294589696;
	xor.b64  	%rd1080, %rd1079, %rd909;
	shr.u64 	%rd1081, %rd916, 8;
	xor.b64  	%rd1082, %rd1081, %rd972;
	and.b64  	%rd1083, %rd1082, 71777214294589695;
	xor.b64  	%rd1084, %rd1083, %rd972;
	shl.b64 	%rd1085, %rd1082, 8;
	and.b64  	%rd1086, %rd1085, -71777214294589696;
	xor.b64  	%rd1087, %rd1086, %rd916;
	shr.u64 	%rd1088, %rd982, 4;
	xor.b64  	%rd1089, %rd1088, %rd1010;
	and.b64  	%rd1090, %rd1089, 1085102592571150095;
	xor.b64  	%rd1091, %rd1090, %rd1010;
	shl.b64 	%rd1092, %rd1089, 4;
	and.b64  	%rd1093, %rd1092, -1085102592571150096;
	xor.b64  	%rd1094, %rd1093, %rd982;
	shr.u64 	%rd1095, %rd989, 4;
	xor.b64  	%rd1096, %rd1095, %rd1017;
	and.b64  	%rd1097, %rd1096, 1085102592571150095;
	xor.b64  	%rd1098, %rd1097, %rd1017;
	shl.b64 	%rd1099, %rd1096, 4;
	and.b64  	%rd1100, %rd1099, -1085102592571150096;
	xor.b64  	%rd1101, %rd1100, %rd989;
	shr.u64 	%rd1102, %rd996, 4;
	xor.b64  	%rd1103, %rd1102, %rd1024;
	and.b64  	%rd1104, %rd1103, 1085102592571150095;
	xor.b64  	%rd1105, %rd1104, %rd1024;
	shl.b64 	%rd1106, %rd1103, 4;
	and.b64  	%rd1107, %rd1106, -1085102592571150096;
	xor.b64  	%rd1108, %rd1107, %rd996;
	shr.u64 	%rd1109, %rd1003, 4;
	xor.b64  	%rd1110, %rd1109, %rd1031;
	and.b64  	%rd1111, %rd1110, 1085102592571150095;
	xor.b64  	%rd1112, %rd1111, %rd1031;
	shl.b64 	%rd1113, %rd1110, 4;
	and.b64  	%rd1114, %rd1113, -1085102592571150096;
	xor.b64  	%rd1115, %rd1114, %rd1003;
	shr.u64 	%rd1116, %rd979, 4;
	xor.b64  	%rd1117, %rd1116, %rd1007;
	and.b64  	%rd1118, %rd1117, 1085102592571150095;
	xor.b64  	%rd1119, %rd1118, %rd1007;
	shl.b64 	%rd1120, %rd1117, 4;
	and.b64  	%rd1121, %rd1120, -1085102592571150096;
	xor.b64  	%rd1122, %rd1121, %rd979;
	shr.u64 	%rd1123, %rd986, 4;
	xor.b64  	%rd1124, %rd1123, %rd1014;
	and.b64  	%rd1125, %rd1124, 1085102592571150095;
	xor.b64  	%rd1126, %rd1125, %rd1014;
	shl.b64 	%rd1127, %rd1124, 4;
	and.b64  	%rd1128, %rd1127, -1085102592571150096;
	xor.b64  	%rd1129, %rd1128, %rd986;
	shr.u64 	%rd1130, %rd993, 4;
	xor.b64  	%rd1131, %rd1130, %rd1021;
	and.b64  	%rd1132, %rd1131, 1085102592571150095;
	xor.b64  	%rd1133, %rd1132, %rd1021;
	shl.b64 	%rd1134, %rd1131, 4;
	and.b64  	%rd1135, %rd1134, -1085102592571150096;
	xor.b64  	%rd1136, %rd1135, %rd993;
	shr.u64 	%rd1137, %rd1000, 4;
	xor.b64  	%rd1138, %rd1137, %rd1028;
	and.b64  	%rd1139, %rd1138, 1085102592571150095;
	xor.b64  	%rd1140, %rd1139, %rd1028;
	shl.b64 	%rd1141, %rd1138, 4;
	and.b64  	%rd1142, %rd1141, -1085102592571150096;
	xor.b64  	%rd1143, %rd1142, %rd1000;
	shr.u64 	%rd1144, %rd1038, 4;
	xor.b64  	%rd1145, %rd1144, %rd1066;
	and.b64  	%rd1146, %rd1145, 1085102592571150095;
	xor.b64  	%rd1147, %rd1146, %rd1066;
	shl.b64 	%rd1148, %rd1145, 4;
	and.b64  	%rd1149, %rd1148, -1085102592571150096;
	xor.b64  	%rd1150, %rd1149, %rd1038;
	shr.u64 	%rd1151, %rd1045, 4;
	xor.b64  	%rd1152, %rd1151, %rd1073;
	and.b64  	%rd1153, %rd1152, 1085102592571150095;
	xor.b64  	%rd1154, %rd1153, %rd1073;
	shl.b64 	%rd1155, %rd1152, 4;
	and.b64  	%rd1156, %rd1155, -1085102592571150096;
	xor.b64  	%rd1157, %rd1156, %rd1045;
	shr.u64 	%rd1158, %rd1052, 4;
	xor.b64  	%rd1159, %rd1158, %rd1080;
	and.b64  	%rd1160, %rd1159, 1085102592571150095;
	xor.b64  	%rd1161, %rd1160, %rd1080;
	shl.b64 	%rd1162, %rd1159, 4;
	and.b64  	%rd1163, %rd1162, -1085102592571150096;
	xor.b64  	%rd1164, %rd1163, %rd1052;
	shr.u64 	%rd1165, %rd1059, 4;
	xor.b64  	%rd1166, %rd1165, %rd1087;
	and.b64  	%rd1167, %rd1166, 1085102592571150095;
	xor.b64  	%rd1168, %rd1167, %rd1087;
	shl.b64 	%rd1169, %rd1166, 4;
	and.b64  	%rd1170, %rd1169, -1085102592571150096;
	xor.b64  	%rd1171, %rd1170, %rd1059;
	shr.u64 	%rd1172, %rd1035, 4;
	xor.b64  	%rd1173, %rd1172, %rd1063;
	and.b64  	%rd1174, %rd1173, 1085102592571150095;
	xor.b64  	%rd1175, %rd1174, %rd1063;
	shl.b64 	%rd1176, %rd1173, 4;
	and.b64  	%rd1177, %rd1176, -1085102592571150096;
	xor.b64  	%rd1178, %rd1177, %rd1035;
	shr.u64 	%rd1179, %rd1042, 4;
	xor.b64  	%rd1180, %rd1179, %rd1070;
	and.b64  	%rd1181, %rd1180, 1085102592571150095;
	xor.b64  	%rd1182, %rd1181, %rd1070;
	shl.b64 	%rd1183, %rd1180, 4;
	and.b64  	%rd1184, %rd1183, -1085102592571150096;
	xor.b64  	%rd1185, %rd1184, %rd1042;
	shr.u64 	%rd1186, %rd1049, 4;
	xor.b64  	%rd1187, %rd1186, %rd1077;
	and.b64  	%rd1188, %rd1187, 1085102592571150095;
	xor.b64  	%rd1189, %rd1188, %rd1077;
	shl.b64 	%rd1190, %rd1187, 4;
	and.b64  	%rd1191, %rd1190, -1085102592571150096;
	xor.b64  	%rd1192, %rd1191, %rd1049;
	shr.u64 	%rd1193, %rd1056, 4;
	xor.b64  	%rd1194, %rd1193, %rd1084;
	and.b64  	%rd1195, %rd1194, 1085102592571150095;
	xor.b64  	%rd1196, %rd1195, %rd1084;
	shl.b64 	%rd1197, %rd1194, 4;
	and.b64  	%rd1198, %rd1197, -1085102592571150096;
	xor.b64  	%rd1199, %rd1198, %rd1056;
	shr.u64 	%rd1200, %rd1094, 2;
	xor.b64  	%rd1201, %rd1200, %rd1108;
	and.b64  	%rd1202, %rd1201, 3689348814741910323;
	xor.b64  	%rd1203, %rd1202, %rd1108;
	shl.b64 	%rd1204, %rd1201, 2;
	and.b64  	%rd1205, %rd1204, -3689348814741910324;
	xor.b64  	%rd1206, %rd1205, %rd1094;
	shr.u64 	%rd1207, %rd1101, 2;
	xor.b64  	%rd1208, %rd1207, %rd1115;
	and.b64  	%rd1209, %rd1208, 3689348814741910323;
	xor.b64  	%rd1210, %rd1209, %rd1115;
	shl.b64 	%rd1211, %rd1208, 2;
	and.b64  	%rd1212, %rd1211, -3689348814741910324;
	xor.b64  	%rd1213, %rd1212, %rd1101;
	shr.u64 	%rd1214, %rd1091, 2;
	xor.b64  	%rd1215, %rd1214, %rd1105;
	and.b64  	%rd1216, %rd1215, 3689348814741910323;
	xor.b64  	%rd1217, %rd1216, %rd1105;
	shl.b64 	%rd1218, %rd1215, 2;
	and.b64  	%rd1219, %rd1218, -3689348814741910324;
	xor.b64  	%rd1220, %rd1219, %rd1091;
	shr.u64 	%rd1221, %rd1098, 2;
	xor.b64  	%rd1222, %rd1221, %rd1112;
	and.b64  	%rd1223, %rd1222, 3689348814741910323;
	xor.b64  	%rd1224, %rd1223, %rd1112;
	shl.b64 	%rd1225, %rd1222, 2;
	and.b64  	%rd1226, %rd1225, -3689348814741910324;
	xor.b64  	%rd1227, %rd1226, %rd1098;
	shr.u64 	%rd1228, %rd1122, 2;
	xor.b64  	%rd1229, %rd1228, %rd1136;
	and.b64  	%rd1230, %rd1229, 3689348814741910323;
	xor.b64  	%rd1231, %rd1230, %rd1136;
	shl.b64 	%rd1232, %rd1229, 2;
	and.b64  	%rd1233, %rd1232, -3689348814741910324;
	xor.b64  	%rd1234, %rd1233, %rd1122;
	shr.u64 	%rd1235, %rd1129, 2;
	xor.b64  	%rd1236, %rd1235, %rd1143;
	and.b64  	%rd1237, %rd1236, 3689348814741910323;
	xor.b64  	%rd1238, %rd1237, %rd1143;
	shl.b64 	%rd1239, %rd1236, 2;
	and.b64  	%rd1240, %rd1239, -3689348814741910324;
	xor.b64  	%rd1241, %rd1240, %rd1129;
	shr.u64 	%rd1242, %rd1119, 2;
	xor.b64  	%rd1243, %rd1242, %rd1133;
	and.b64  	%rd1244, %rd1243, 3689348814741910323;
	xor.b64  	%rd1245, %rd1244, %rd1133;
	shl.b64 	%rd1246, %rd1243, 2;
	and.b64  	%rd1247, %rd1246, -3689348814741910324;
	xor.b64  	%rd1248, %rd1247, %rd1119;
	shr.u64 	%rd1249, %rd1126, 2;
	xor.b64  	%rd1250, %rd1249, %rd1140;
	and.b64  	%rd1251, %rd1250, 3689348814741910323;
	xor.b64  	%rd1252, %rd1251, %rd1140;
	shl.b64 	%rd1253, %rd1250, 2;
	and.b64  	%rd1254, %rd1253, -3689348814741910324;
	xor.b64  	%rd1255, %rd1254, %rd1126;
	shr.u64 	%rd1256, %rd1150, 2;
	xor.b64  	%rd1257, %rd1256, %rd1164;
	and.b64  	%rd1258, %rd1257, 3689348814741910323;
	xor.b64  	%rd1259, %rd1258, %rd1164;
	shl.b64 	%rd1260, %rd1257, 2;
	and.b64  	%rd1261, %rd1260, -3689348814741910324;
	xor.b64  	%rd1262, %rd1261, %rd1150;
	shr.u64 	%rd1263, %rd1157, 2;
	xor.b64  	%rd1264, %rd1263, %rd1171;
	and.b64  	%rd1265, %rd1264, 3689348814741910323;
	xor.b64  	%rd1266, %rd1265, %rd1171;
	shl.b64 	%rd1267, %rd1264, 2;
	and.b64  	%rd1268, %rd1267, -3689348814741910324;
	xor.b64  	%rd1269, %rd1268, %rd1157;
	shr.u64 	%rd1270, %rd1147, 2;
	xor.b64  	%rd1271, %rd1270, %rd1161;
	and.b64  	%rd1272, %rd1271, 3689348814741910323;
	xor.b64  	%rd1273, %rd1272, %rd1161;
	shl.b64 	%rd1274, %rd1271, 2;
	and.b64  	%rd1275, %rd1274, -3689348814741910324;
	xor.b64  	%rd1276, %rd1275, %rd1147;
	shr.u64 	%rd1277, %rd1154, 2;
	xor.b64  	%rd1278, %rd1277, %rd1168;
	and.b64  	%rd1279, %rd1278, 3689348814741910323;
	xor.b64  	%rd1280, %rd1279, %rd1168;
	shl.b64 	%rd1281, %rd1278, 2;
	and.b64  	%rd1282, %rd1281, -3689348814741910324;
	xor.b64  	%rd1283, %rd1282, %rd1154;
	shr.u64 	%rd1284, %rd1178, 2;
	xor.b64  	%rd1285, %rd1284, %rd1192;
	and.b64  	%rd1286, %rd1285, 3689348814741910323;
	xor.b64  	%rd1287, %rd1286, %rd1192;
	shl.b64 	%rd1288, %rd1285, 2;
	and.b64  	%rd1289, %rd1288, -3689348814741910324;
	xor.b64  	%rd1290, %rd1289, %rd1178;
	shr.u64 	%rd1291, %rd1185, 2;
	xor.b64  	%rd1292, %rd1291, %rd1199;
	and.b64  	%rd1293, %rd1292, 3689348814741910323;
	xor.b64  	%rd1294, %rd1293, %rd1199;
	shl.b64 	%rd1295, %rd1292, 2;
	and.b64  	%rd1296, %rd1295, -3689348814741910324;
	xor.b64  	%rd1297, %rd1296, %rd1185;
	shr.u64 	%rd1298, %rd1175, 2;
	xor.b64  	%rd1299, %rd1298, %rd1189;
	and.b64  	%rd1300, %rd1299, 3689348814741910323;
	xor.b64  	%rd1301, %rd1300, %rd1189;
	shl.b64 	%rd1302, %rd1299, 2;
	and.b64  	%rd1303, %rd1302, -3689348814741910324;
	xor.b64  	%rd1304, %rd1303, %rd1175;
	shr.u64 	%rd1305, %rd1182, 2;
	xor.b64  	%rd1306, %rd1305, %rd1196;
	and.b64  	%rd1307, %rd1306, 3689348814741910323;
	xor.b64  	%rd1308, %rd1307, %rd1196;
	shl.b64 	%rd1309, %rd1306, 2;
	and.b64  	%rd1310, %rd1309, -3689348814741910324;
	xor.b64  	%rd1311, %rd1310, %rd1182;
	shr.u64 	%rd1312, %rd1206, 1;
	xor.b64  	%rd1313, %rd1312, %rd1213;
	and.b64  	%rd1314, %rd1313, 6148914691236517205;
	xor.b64  	%rd1315, %rd1314, %rd1213;
	shl.b64 	%rd1316, %rd1313, 1;
	and.b64  	%rd1317, %rd1316, -6148914691236517206;
	xor.b64  	%rd1318, %rd1317, %rd1206;
	st.local.v2.u64 	[%rd1], {%rd1318, %rd1315};
	shr.u64 	%rd1319, %rd1203, 1;
	xor.b64  	%rd1320, %rd1319, %rd1210;
	and.b64  	%rd1321, %rd1320, 6148914691236517205;
	xor.b64  	%rd1322, %rd1321, %rd1210;
	shl.b64 	%rd1323, %rd1320, 1;
	and.b64  	%rd1324, %rd1323, -6148914691236517206;
	xor.b64  	%rd1325, %rd1324, %rd1203;
	st.local.v2.u64 	[%rd1+16], {%rd1325, %rd1322};
	shr.u64 	%rd1326, %rd1220, 1;
	xor.b64  	%rd1327, %rd1326, %rd1227;
	and.b64  	%rd1328, %rd1327, 6148914691236517205;
	xor.b64  	%rd1329, %rd1328, %rd1227;
	shl.b64 	%rd1330, %rd1327, 1;
	and.b64  	%rd1331, %rd1330, -6148914691236517206;
	xor.b64  	%rd1332, %rd1331, %rd1220;
	st.local.v2.u64 	[%rd1+32], {%rd1332, %rd1329};
	shr.u64 	%rd1333, %rd1217, 1;
	xor.b64  	%rd1334, %rd1333, %rd1224;
	and.b64  	%rd1335, %rd1334, 6148914691236517205;
	xor.b64  	%rd1336, %rd1335, %rd1224;
	shl.b64 	%rd1337, %rd1334, 1;
	and.b64  	%rd1338, %rd1337, -6148914691236517206;
	xor.b64  	%rd1339, %rd1338, %rd1217;
	st.local.v2.u64 	[%rd1+48], {%rd1339, %rd1336};
	shr.u64 	%rd1340, %rd1234, 1;
	xor.b64  	%rd1341, %rd1340, %rd1241;
	and.b64  	%rd1342, %rd1341, 6148914691236517205;
	xor.b64  	%rd1343, %rd1342, %rd1241;
	shl.b64 	%rd1344, %rd1341, 1;
	and.b64  	%rd1345, %rd1344, -6148914691236517206;
	xor.b64  	%rd1346, %rd1345, %rd1234;
	st.local.v2.u64 	[%rd1+64], {%rd1346, %rd1343};
	shr.u64 	%rd1347, %rd1231, 1;
	xor.b64  	%rd1348, %rd1347, %rd1238;
	and.b64  	%rd1349, %rd1348, 6148914691236517205;
	xor.b64  	%rd1350, %rd1349, %rd1238;
	shl.b64 	%rd1351, %rd1348, 1;
	and.b64  	%rd1352, %rd1351, -6148914691236517206;
	xor.b64  	%rd1353, %rd1352, %rd1231;
	st.local.v2.u64 	[%rd1+80], {%rd1353, %rd1350};
	shr.u64 	%rd1354, %rd1248, 1;
	xor.b64  	%rd1355, %rd1354, %rd1255;
	and.b64  	%rd1356, %rd1355, 6148914691236517205;
	xor.b64  	%rd1357, %rd1356, %rd1255;
	shl.b64 	%rd1358, %rd1355, 1;
	and.b64  	%rd1359, %rd1358, -6148914691236517206;
	xor.b64  	%rd1360, %rd1359, %rd1248;
	st.local.v2.u64 	[%rd1+96], {%rd1360, %rd1357};
	shr.u64 	%rd1361, %rd1245, 1;
	xor.b64  	%rd1362, %rd1361, %rd1252;
	and.b64  	%rd1363, %rd1362, 6148914691236517205;
	xor.b64  	%rd1364, %rd1363, %rd1252;
	shl.b64 	%rd1365, %rd1362, 1;
	and.b64  	%rd1366, %rd1365, -6148914691236517206;
	xor.b64  	%rd1367, %rd1366, %rd1245;
	st.local.v2.u64 	[%rd1+112], {%rd1367, %rd1364};
	shr.u64 	%rd1368, %rd1262, 1;
	xor.b64  	%rd1369, %rd1368, %rd1269;
	and.b64  	%rd1370, %rd1369, 6148914691236517205;
	xor.b64  	%rd1371, %rd1370, %rd1269;
	shl.b64 	%rd1372, %rd1369, 1;
	and.b64  	%rd1373, %rd1372, -6148914691236517206;
	xor.b64  	%rd1374, %rd1373, %rd1262;
	st.local.v2.u64 	[%rd1+128], {%rd1374, %rd1371};
	shr.u64 	%rd1375, %rd1259, 1;
	xor.b64  	%rd1376, %rd1375, %rd1266;
	and.b64  	%rd1377, %rd1376, 6148914691236517205;
	xor.b64  	%rd1378, %rd1377, %rd1266;
	shl.b64 	%rd1379, %rd1376, 1;
	and.b64  	%rd1380, %rd1379, -6148914691236517206;
	xor.b64  	%rd1381, %rd1380, %rd1259;
	st.local.v2.u64 	[%rd1+144], {%rd1381, %rd1378};
	shr.u64 	%rd1382, %rd1276, 1;
	xor.b64  	%rd1383, %rd1382, %rd1283;
	and.b64  	%rd1384, %rd1383, 6148914691236517205;
	xor.b64  	%rd1385, %rd1384, %rd1283;
	shl.b64 	%rd1386, %rd1383, 1;
	and.b64  	%rd1387, %rd1386, -6148914691236517206;
	xor.b64  	%rd1388, %rd1387, %rd1276;
	st.local.v2.u64 	[%rd1+160], {%rd1388, %rd1385};
	shr.u64 	%rd1389, %rd1273, 1;
	xor.b64  	%rd1390, %rd1389, %rd1280;
	and.b64  	%rd1391, %rd1390, 6148914691236517205;
	xor.b64  	%rd1392, %rd1391, %rd1280;
	shl.b64 	%rd1393, %rd1390, 1;
	and.b64  	%rd1394, %rd1393, -6148914691236517206;
	xor.b64  	%rd1395, %rd1394, %rd1273;
	st.local.v2.u64 	[%rd1+176], {%rd1395, %rd1392};
	shr.u64 	%rd1396, %rd1290, 1;
	xor.b64  	%rd1397, %rd1396, %rd1297;
	and.b64  	%rd1398, %rd1397, 6148914691236517205;
	xor.b64  	%rd1399, %rd1398, %rd1297;
	shl.b64 	%rd1400, %rd1397, 1;
	and.b64  	%rd1401, %rd1400, -6148914691236517206;
	xor.b64  	%rd1402, %rd1401, %rd1290;
	st.local.v2.u64 	[%rd1+192], {%rd1402, %rd1399};
	shr.u64 	%rd1403, %rd1287, 1;
	xor.b64  	%rd1404, %rd1403, %rd1294;
	and.b64  	%rd1405, %rd1404, 6148914691236517205;
	xor.b64  	%rd1406, %rd1405, %rd1294;
	shl.b64 	%rd1407, %rd1404, 1;
	and.b64  	%rd1408, %rd1407, -6148914691236517206;
	xor.b64  	%rd1409, %rd1408, %rd1287;
	st.local.v2.u64 	[%rd1+208], {%rd1409, %rd1406};
	shr.u64 	%rd1410, %rd1304, 1;
	xor.b64  	%rd1411, %rd1410, %rd1311;
	and.b64  	%rd1412, %rd1411, 6148914691236517205;
	xor.b64  	%rd1413, %rd1412, %rd1311;
	shl.b64 	%rd1414, %rd1411, 1;
	and.b64  	%rd1415, %rd1414, -6148914691236517206;
	xor.b64  	%rd1416, %rd1415, %rd1304;
	st.local.v2.u64 	[%rd1+224], {%rd1416, %rd1413};
	shr.u64 	%rd1417, %rd1301, 1;
	xor.b64  	%rd1418, %rd1417, %rd1308;
	and.b64  	%rd1419, %rd1418, 6148914691236517205;
	xor.b64  	%rd1420, %rd1419, %rd1308;
	shl.b64 	%rd1421, %rd1418, 1;
	and.b64  	%rd1422, %rd1421, -6148914691236517206;
	xor.b64  	%rd1423, %rd1422, %rd1301;
	st.local.v2.u64 	[%rd1+240], {%rd1423, %rd1420};
	setp.eq.s64 	%p7, %rd1442, 0;
	@%p7 bra 	$L__BB10_12;
	ld.param.u64 	%rd1432, [shared_u32_transpose_pack_u64_param_0];
	cvta.to.global.u64 	%rd5, %rd1432;
	mov.b32 	%r19, 0;
	mov.b64 	%rd1444, 0;
$L__BB10_7:
	ld.param.u64 	%rd1443, [shared_u32_transpose_pack_u64_param_5];
	ld.param.u64 	%rd1438, [shared_u32_transpose_pack_u64_param_4];
	shl.b64 	%rd1425, %rd1444, 3;
	add.s64 	%rd1426, %rd1, %rd1425;
	ld.local.u64 	%rd1427, [%rd1426];
	shr.u64 	%rd1428, %rd1438, 6;
	mad.lo.s64 	%rd1429, %rd1444, %rd1428, %rd4;
	shl.b64 	%rd1430, %rd1429, 3;
	add.s64 	%rd1431, %rd5, %rd1430;
	st.global.u64 	[%rd1431], %rd1427;
	add.s32 	%r19, %r19, 1;
	cvt.u64.u32 	%rd1444, %r19;
	setp.gt.u64 	%p8, %rd1443, %rd1444;
	@%p8 bra 	$L__BB10_7;
	bra.uni 	$L__BB10_12;
$L__BB10_8:
	shl.b64 	%rd33, %rd3, 1;
	setp.le.u64 	%p4, %rd33, %rd2;
	@%p4 bra 	$L__BB10_12;
	ld.param.u64 	%rd1440, [shared_u32_transpose_pack_u64_param_5];
	ld.param.u64 	%rd1437, [shared_u32_transpose_pack_u64_param_4];
	ld.param.u64 	%rd1435, [shared_u32_transpose_pack_u64_param_3];
	mov.u32 	%r9, %ctaid.x;
	mov.u32 	%r10, %ntid.x;
	mov.u32 	%r11, %tid.x;
	mad.lo.s32 	%r12, %r9, %r10, %r11;
	cvt.u64.u32 	%rd34, %r12;
	shr.u64 	%rd8, %rd1437, 6;
	sub.s64 	%rd9, %rd34, %rd8;
	shl.b64 	%rd35, %rd9, 8;
	cvta.to.global.u64 	%rd36, %rd1435;
	add.s64 	%rd37, %rd36, %rd35;
	ld.global.u32 	%rd38, [%rd37];
	ld.global.u32 	%rd39, [%rd37+128];
	shl.b64 	%rd40, %rd39, 32;
	or.b64  	%rd41, %rd40, %rd38;
	ld.global.u32 	%rd42, [%rd37+4];
	ld.global.u32 	%rd43, [%rd37+132];
	shl.b64 	%rd44, %rd43, 32;
	or.b64  	%rd45, %rd44, %rd42;
	ld.global.u32 	%rd46, [%rd37+8];
	ld.global.u32 	%rd47, [%rd37+136];
	shl.b64 	%rd48, %rd47, 32;
	or.b64  	%rd49, %rd48, %rd46;
	ld.global.u32 	%rd50, [%rd37+12];
	ld.global.u32 	%rd51, [%rd37+140];
	shl.b64 	%rd52, %rd51, 32;
	or.b64  	%rd53, %rd52, %rd50;
	ld.global.u32 	%rd54, [%rd37+16];
	ld.global.u32 	%rd55, [%rd37+144];
	shl.b64 	%rd56, %rd55, 32;
	or.b64  	%rd57, %rd56, %rd54;
	ld.global.u32 	%rd58, [%rd37+20];
	ld.global.u32 	%rd59, [%rd37+148];
	shl.b64 	%rd60, %rd59, 32;
	or.b64  	%rd61, %rd60, %rd58;
	ld.global.u32 	%rd62, [%rd37+24];
	ld.global.u32 	%rd63, [%rd37+152];
	shl.b64 	%rd64, %rd63, 32;
	or.b64  	%rd65, %rd64, %rd62;
	ld.global.u32 	%rd66, [%rd37+28];
	ld.global.u32 	%rd67, [%rd37+156];
	shl.b64 	%rd68, %rd67, 32;
	or.b64  	%rd69, %rd68, %rd66;
	ld.global.u32 	%rd70, [%rd37+32];
	ld.global.u32 	%rd71, [%rd37+160];
	shl.b64 	%rd72, %rd71, 32;
	or.b64  	%rd73, %rd72, %rd70;
	ld.global.u32 	%rd74, [%rd37+36];
	ld.global.u32 	%rd75, [%rd37+164];
	shl.b64 	%rd76, %rd75, 32;
	or.b64  	%rd77, %rd76, %rd74;
	ld.global.u32 	%rd78, [%rd37+40];
	ld.global.u32 	%rd79, [%rd37+168];
	shl.b64 	%rd80, %rd79, 32;
	or.b64  	%rd81, %rd80, %rd78;
	ld.global.u32 	%rd82, [%rd37+44];
	ld.global.u32 	%rd83, [%rd37+172];
	shl.b64 	%rd84, %rd83, 32;
	or.b64  	%rd85, %rd84, %rd82;
	ld.global.u32 	%rd86, [%rd37+48];
	ld.global.u32 	%rd87, [%rd37+176];
	shl.b64 	%rd88, %rd87, 32;
	or.b64  	%rd89, %rd88, %rd86;
	ld.global.u32 	%rd90, [%rd37+52];
	ld.global.u32 	%rd91, [%rd37+180];
	shl.b64 	%rd92, %rd91, 32;
	or.b64  	%rd93, %rd92, %rd90;
	ld.global.u32 	%rd94, [%rd37+56];
	ld.global.u32 	%rd95, [%rd37+184];
	shl.b64 	%rd96, %rd95, 32;
	or.b64  	%rd97, %rd96, %rd94;
	ld.global.u32 	%rd98, [%rd37+60];
	ld.global.u32 	%rd99, [%rd37+188];
	shl.b64 	%rd100, %rd99, 32;
	or.b64  	%rd101, %rd100, %rd98;
	ld.global.u32 	%rd102, [%rd37+64];
	ld.global.u32 	%rd103, [%rd37+192];
	shl.b64 	%rd104, %rd103, 32;
	or.b64  	%rd105, %rd104, %rd102;
	ld.global.u32 	%rd106, [%rd37+68];
	ld.global.u32 	%rd107, [%rd37+196];
	shl.b64 	%rd108, %rd107, 32;
	or.b64  	%rd109, %rd108, %rd106;
	ld.global.u32 	%rd110, [%rd37+72];
	ld.global.u32 	%rd111, [%rd37+200];
	shl.b64 	%rd112, %rd111, 32;
	or.b64  	%rd113, %rd112, %rd110;
	ld.global.u32 	%rd114, [%rd37+76];
	ld.global.u32 	%rd115, [%rd37+204];
	shl.b64 	%rd116, %rd115, 32;
	or.b64  	%rd117, %rd116, %rd114;
	ld.global.u32 	%rd118, [%rd37+80];
	ld.global.u32 	%rd119, [%rd37+208];
	shl.b64 	%rd120, %rd119, 32;
	or.b64  	%rd121, %rd120, %rd118;
	ld.global.u32 	%rd122, [%rd37+84];
	ld.global.u32 	%rd123, [%rd37+212];
	shl.b64 	%rd124, %rd123, 32;
	or.b64  	%rd125, %rd124, %rd122;
	ld.global.u32 	%rd126, [%rd37+88];
	ld.global.u32 	%rd127, [%rd37+216];
	shl.b64 	%rd128, %rd127, 32;
	or.b64  	%rd129, %rd128, %rd126;
	ld.global.u32 	%rd130, [%rd37+92];
	ld.global.u32 	%rd131, [%rd37+220];
	shl.b64 	%rd132, %rd131, 32;
	or.b64  	%rd133, %rd132, %rd130;
	ld.global.u32 	%rd134, [%rd37+96];
	ld.global.u32 	%rd135, [%rd37+224];
	shl.b64 	%rd136, %rd135, 32;
	or.b64  	%rd137, %rd136, %rd134;
	ld.global.u32 	%rd138, [%rd37+100];
	ld.global.u32 	%rd139, [%rd37+228];
	shl.b64 	%rd140, %rd139, 32;
	or.b64  	%rd141, %rd140, %rd138;
	ld.global.u32 	%rd142, [%rd37+104];
	ld.global.u32 	%rd143, [%rd37+232];
	shl.b64 	%rd144, %rd143, 32;
	or.b64  	%rd145, %rd144, %rd142;
	ld.global.u32 	%rd146, [%rd37+108];
	ld.global.u32 	%rd147, [%rd37+236];
	shl.b64 	%rd148, %rd147, 32;
	or.b64  	%rd149, %rd148, %rd146;
	ld.global.u32 	%rd150, [%rd37+112];
	ld.global.u32 	%rd151, [%rd37+240];
	shl.b64 	%rd152, %rd151, 32;
	or.b64  	%rd153, %rd152, %rd150;
	ld.global.u32 	%rd154, [%rd37+116];
	ld.global.u32 	%rd155, [%rd37+244];
	shl.b64 	%rd156, %rd155, 32;
	or.b64  	%rd157, %rd156, %rd154;
	ld.global.u32 	%rd158, [%rd37+120];
	ld.global.u32 	%rd159, [%rd37+248];
	shl.b64 	%rd160, %rd159, 32;
	or.b64  	%rd161, %rd160, %rd158;
	ld.global.u32 	%rd162, [%rd37+124];
	ld.global.u32 	%rd163, [%rd37+252];
	shl.b64 	%rd164, %rd163, 32;
	or.b64  	%rd165, %rd164, %rd162;
	shr.u64 	%rd166, %rd41, 16;
	xor.b64  	%rd167, %rd166, %rd105;
	and.b64  	%rd168, %rd167, 281470681808895;
	xor.b64  	%rd169, %rd168, %rd105;
	shl.b64 	%rd170, %rd167, 16;
	and.b64  	%rd171, %rd170, -281470681808896;
	xor.b64  	%rd172, %rd171, %rd41;
	shr.u64 	%rd173, %rd45, 16;
	xor.b64  	%rd174, %rd173, %rd109;
	and.b64  	%rd175, %rd174, 281470681808895;
	xor.b64  	%rd176, %rd175, %rd109;
	shl.b64 	%rd177, %rd174, 16;
	and.b64  	%rd178, %rd177, -281470681808896;
	xor.b64  	%rd179, %rd178, %rd45;
	shr.u64 	%rd180, %rd49, 16;
	xor.b64  	%rd181, %rd180, %rd113;
	and.b64  	%rd182, %rd181, 281470681808895;
	xor.b64  	%rd183, %rd182, %rd113;
	shl.b64 	%rd184, %rd181, 16;
	and.b64  	%rd185, %rd184, -281470681808896;
	xor.b64  	%rd186, %rd185, %rd49;
	shr.u64 	%rd187, %rd53, 16;
	xor.b64  	%rd188, %rd187, %rd117;
	and.b64  	%rd189, %rd188, 281470681808895;
	xor.b64  	%rd190, %rd189, %rd117;
	shl.b64 	%rd191, %rd188, 16;
	and.b64  	%rd192, %rd191, -281470681808896;
	xor.b64  	%rd193, %rd192, %rd53;
	shr.u64 	%rd194, %rd57, 16;
	xor.b64  	%rd195, %rd194, %rd121;
	and.b64  	%rd196, %rd195, 281470681808895;
	xor.b64  	%rd197, %rd196, %rd121;
	shl.b64 	%rd198, %rd195, 16;
	and.b64  	%rd199, %rd198, -281470681808896;
	xor.b64  	%rd200, %rd199, %rd57;
	shr.u64 	%rd201, %rd61, 16;
	xor.b64  	%rd202, %rd201, %rd125;
	and.b64  	%rd203, %rd202, 281470681808895;
	xor.b64  	%rd204, %rd203, %rd125;
	shl.b64 	%rd205, %rd202, 16;
	and.b64  	%rd206, %rd205, -281470681808896;
	xor.b64  	%rd207, %rd206, %rd61;
	shr.u64 	%rd208, %rd65, 16;
	xor.b64  	%rd209, %rd208, %rd129;
	and.b64  	%rd210, %rd209, 281470681808895;
	xor.b64  	%rd211, %rd210, %rd129;
	shl.b64 	%rd212, %rd209, 16;
	and.b64  	%rd213, %rd212, -281470681808896;
	xor.b64  	%rd214, %rd213, %rd65;
	shr.u64 	%rd215, %rd69, 16;
	xor.b64  	%rd216, %rd215, %rd133;
	and.b64  	%rd217, %rd216, 281470681808895;
	xor.b64  	%rd218, %rd217, %rd133;
	shl.b64 	%rd219, %rd216, 16;
	and.b64  	%rd220, %rd219, -281470681808896;
	xor.b64  	%rd221, %rd220, %rd69;
	shr.u64 	%rd222, %rd73, 16;
	xor.b64  	%rd223, %rd222, %rd137;
	and.b64  	%rd224, %rd223, 281470681808895;
	xor.b64  	%rd225, %rd224, %rd137;
	shl.b64 	%rd226, %rd223, 16;
	and.b64  	%rd227, %rd226, -281470681808896;
	xor.b64  	%rd228, %rd227, %rd73;
	shr.u64 	%rd229, %rd77, 16;
	xor.b64  	%rd230, %rd229, %rd141;
	and.b64  	%rd231, %rd230, 281470681808895;
	xor.b64  	%rd232, %rd231, %rd141;
	shl.b64 	%rd233, %rd230, 16;
	and.b64  	%rd234, %rd233, -281470681808896;
	xor.b64  	%rd235, %rd234, %rd77;
	shr.u64 	%rd236, %rd81, 16;
	xor.b64  	%rd237, %rd236, %rd145;
	and.b64  	%rd238, %rd237, 281470681808895;
	xor.b64  	%rd239, %rd238, %rd145;
	shl.b64 	%rd240, %rd237, 16;
	and.b64  	%rd241, %rd240, -281470681808896;
	xor.b64  	%rd242, %rd241, %rd81;
	shr.u64 	%rd243, %rd85, 16;
	xor.b64  	%rd244, %rd243, %rd149;
	and.b64  	%rd245, %rd244, 281470681808895;
	xor.b64  	%rd246, %rd245, %rd149;
	shl.b64 	%rd247, %rd244, 16;
	and.b64  	%rd248, %rd247, -281470681808896;
	xor.b64  	%rd249, %rd248, %rd85;
	shr.u64 	%rd250, %rd89, 16;
	xor.b64  	%rd251, %rd250, %rd153;
	and.b64  	%rd252, %rd251, 281470681808895;
	xor.b64  	%rd253, %rd252, %rd153;
	shl.b64 	%rd254, %rd251, 16;
	and.b64  	%rd255, %rd254, -281470681808896;
	xor.b64  	%rd256, %rd255, %rd89;
	shr.u64 	%rd257, %rd93, 16;
	xor.b64  	%rd258, %rd257, %rd157;
	and.b64  	%rd259, %rd258, 281470681808895;
	xor.b64  	%rd260, %rd259, %rd157;
	shl.b64 	%rd261, %rd258, 16;
	and.b64  	%rd262, %rd261, -281470681808896;
	xor.b64  	%rd263, %rd262, %rd93;
	shr.u64 	%rd264, %rd97, 16;
	xor.b64  	%rd265, %rd264, %rd161;
	and.b64  	%rd266, %rd265, 281470681808895;
	xor.b64  	%rd267, %rd266, %rd161;
	shl.b64 	%rd268, %rd265, 16;
	and.b64  	%rd269, %rd268, -281470681808896;
	xor.b64  	%rd270, %rd269, %rd97;
	shr.u64 	%rd271, %rd101, 16;
	xor.b64  	%rd272, %rd271, %rd165;
	and.b64  	%rd273, %rd272, 281470681808895;
	xor.b64  	%rd274, %rd273, %rd165;
	shl.b64 	%rd275, %rd272, 16;
	and.b64  	%rd276, %rd275, -281470681808896;
	xor.b64  	%rd277, %rd276, %rd101;
	shr.u64 	%rd278, %rd172, 8;
	xor.b64  	%rd279, %rd278, %rd228;
	and.b64  	%rd280, %rd279, 71777214294589695;
	xor.b64  	%rd281, %rd280, %rd228;
	shl.b64 	%rd282, %rd279, 8;
	and.b64  	%rd283, %rd282, -71777214294589696;
	xor.b64  	%rd284, %rd283, %rd172;
	shr.u64 	%rd285, %rd179, 8;
	xor.b64  	%rd286, %rd285, %rd235;
	and.b64  	%rd287, %rd286, 71777214294589695;
	xor.b64  	%rd288, %rd287, %rd235;
	shl.b64 	%rd289, %rd286, 8;
	and.b64  	%rd290, %rd289, -71777214294589696;
	xor.b64  	%rd291, %rd290, %rd179;
	shr.u64 	%rd292, %rd186, 8;
	xor.b64  	%rd293, %rd292, %rd242;
	and.b64  	%rd294, %rd293, 71777214294589695;
	xor.b64  	%rd295, %rd294, %rd242;
	shl.b64 	%rd296, %rd293, 8;
	and.b64  	%rd297, %rd296, -71777214294589696;
	xor.b64  	%rd298, %rd297, %rd186;
	shr.u64 	%rd299, %rd193, 8;
	xor.b64  	%rd300, %rd299, %rd249;
	and.b64  	%rd301, %rd300, 71777214294589695;
	xor.b64  	%rd302, %rd301, %rd249;
	shl.b64 	%rd303, %rd300, 8;
	and.b64  	%rd304, %rd303, -71777214294589696;
	xor.b64  	%rd305, %rd304, %rd193;
	shr.u64 	%rd306, %rd200, 8;
	xor.b64  	%rd307, %rd306, %rd256;
	and.b64  	%rd308, %rd307, 71777214294589695;
	xor.b64  	%rd309, %rd308, %rd256;
	shl.b64 	%rd310, %rd307, 8;
	and.b64  	%rd311, %rd310, -71777214294589696;
	xor.b64  	%rd312, %rd311, %rd200;
	shr.u64 	%rd313, %rd207, 8;
	xor.b64  	%rd314, %rd313, %rd263;
	and.b64  	%rd315, %rd314, 71777214294589695;
	xor.b64  	%rd316, %rd315, %rd263;
	shl.b64 	%rd317, %rd314, 8;
	and.b64  	%rd318, %rd317, -71777214294589696;
	xor.b64  	%rd319, %rd318, %rd207;
	shr.u64 	%rd320, %rd214, 8;
	xor.b64  	%rd321, %rd320, %rd270;
	and.b64  	%rd322, %rd321, 71777214294589695;
	xor.b64  	%rd323, %rd322, %rd270;
	shl.b64 	%rd324, %rd321, 8;
	and.b64  	%rd325, %rd324, -71777214294589696;
	xor.b64  	%rd326, %rd325, %rd214;
	shr.u64 	%rd327, %rd221, 8;
	xor.b64  	%rd328, %rd327, %rd277;
	and.b64  	%rd329, %rd328, 71777214294589695;
	xor.b64  	%rd330, %rd329, %rd277;
	shl.b64 	%rd331, %rd328, 8;
	and.b64  	%rd332, %rd331, -71777214294589696;
	xor.b64  	%rd333, %rd332, %rd221;
	shr.u64 	%rd334, %rd169, 8;
	xor.b64  	%rd335, %rd334, %rd225;
	and.b64  	%rd336, %rd335, 71777214294589695;
	xor.b64  	%rd337, %rd336, %rd225;
	shl.b64 	%rd338, %rd335, 8;
	and.b64  	%rd339, %rd338, -71777214294589696;
	xor.b64  	%rd340, %rd339, %rd169;
	shr.u64 	%rd341, %rd176, 8;
	xor.b64  	%rd342, %rd341, %rd232;
	and.b64  	%rd343, %rd342, 71777214294589695;
	xor.b64  	%rd344, %rd343, %rd232;
	shl.b64 	%rd345, %rd342, 8;
	and.b64  	%rd346, %rd345, -71777214294589696;
	xor.b64  	%rd347, %rd346, %rd176;
	shr.u64 	%rd348, %rd183, 8;
	xor.b64  	%rd349, %rd348, %rd239;
	and.b64  	%rd350, %rd349, 71777214294589695;
	xor.b64  	%rd351, %rd350, %rd239;
	shl.b64 	%rd352, %rd349, 8;
	and.b64  	%rd353, %rd352, -71777214294589696;
	xor.b64  	%rd354, %rd353, %rd183;
	shr.u64 	%rd355, %rd190, 8;
	xor.b64  	%rd356, %rd355, %rd246;
	and.b64  	%rd357, %rd356, 71777214294589695;
	xor.b64  	%rd358, %rd357, %rd246;
	shl.b64 	%rd359, %rd356, 8;
	and.b64  	%rd360, %rd359, -71777214294589696;
	xor.b64  	%rd361, %rd360, %rd190;
	shr.u64 	%rd362, %rd197, 8;
	xor.b64  	%rd363, %rd362, %rd253;
	and.b64  	%rd364, %rd363, 71777214294589695;
	xor.b64  	%rd365, %rd364, %rd253;
	shl.b64 	%rd366, %rd363, 8;
	and.b64  	%rd367, %rd366, -71777214294589696;
	xor.b64  	%rd368, %rd367, %rd197;
	shr.u64 	%rd369, %rd204, 8;
	xor.b64  	%rd370, %rd369, %rd260;
	and.b64  	%rd371, %rd370, 71777214294589695;
	xor.b64  	%rd372, %rd371, %rd260;
	shl.b64 	%rd373, %rd370, 8;
	and.b64  	%rd374, %rd373, -71777214294589696;
	xor.b64  	%rd375, %rd374, %rd204;
	shr.u64 	%rd376, %rd211, 8;
	xor.b64  	%rd377, %rd376, %rd267;
	and.b64  	%rd378, %rd377, 71777214294589695;
	xor.b64  	%rd379, %rd378, %rd267;
	shl.b64 	%rd380, %rd377, 8;
	and.b64  	%rd381, %rd380, -71777214294589696;
	xor.b64  	%rd382, %rd381, %rd211;
	shr.u64 	%rd383, %rd218, 8;
	xor.b64  	%rd384, %rd383, %rd274;
	and.b64  	%rd385, %rd384, 71777214294589695;
	xor.b64  	%rd386, %rd385, %rd274;
	shl.b64 	%rd387, %rd384, 8;
	and.b64  	%rd388, %rd387, -71777214294589696;
	xor.b64  	%rd389, %rd388, %rd218;
	shr.u64 	%rd390, %rd284, 4;
	xor.b64  	%rd391, %rd390, %rd312;
	and.b64  	%rd392, %rd391, 1085102592571150095;
	xor.b64  	%rd393, %rd392, %rd312;
	shl.b64 	%rd394, %rd391, 4;
	and.b64  	%rd395, %rd394, -1085102592571150096;
	xor.b64  	%rd396, %rd395, %rd284;
	shr.u64 	%rd397, %rd291, 4;
	xor.b64  	%rd398, %rd397, %rd319;
	and.b64  	%rd399, %rd398, 1085102592571150095;
	xor.b64  	%rd400, %rd399, %rd319;
	shl.b64 	%rd401, %rd398, 4;
	and.b64  	%rd402, %rd401, -1085102592571150096;
	xor.b64  	%rd403, %rd402, %rd291;
	shr.u64 	%rd404, %rd298, 4;
	xor.b64  	%rd405, %rd404, %rd326;
	and.b64  	%rd406, %rd405, 1085102592571150095;
	xor.b64  	%rd407, %rd406, %rd326;
	shl.b64 	%rd408, %rd405, 4;
	and.b64  	%rd409, %rd408, -1085102592571150096;
	xor.b64  	%rd410, %rd409, %rd298;
	shr.u64 	%rd411, %rd305, 4;
	xor.b64  	%rd412, %rd411, %rd333;
	and.b64  	%rd413, %rd412, 1085102592571150095;
	xor.b64  	%rd414, %rd413, %rd333;
	shl.b64 	%rd415, %rd412, 4;
	and.b64  	%rd416, %rd415, -1085102592571150096;
	xor.b64  	%rd417, %rd416, %rd305;
	shr.u64 	%rd418, %rd281, 4;
	xor.b64  	%rd419, %rd418, %rd309;
	and.b64  	%rd420, %rd419, 1085102592571150095;
	xor.b64  	%rd421, %rd420, %rd309;
	shl.b64 	%rd422, %rd419, 4;
	and.b64  	%rd423, %rd422, -1085102592571150096;
	xor.b64  	%rd424, %rd423, %rd281;
	shr.u64 	%rd425, %rd288, 4;
	xor.b64  	%rd426, %rd425, %rd316;
	and.b64  	%rd427, %rd426, 1085102592571150095;
	xor.b64  	%rd428, %rd427, %rd316;
	shl.b64 	%rd429, %rd426, 4;
	and.b64  	%rd430, %rd429, -1085102592571150096;
	xor.b64  	%rd431, %rd430, %rd288;
	shr.u64 	%rd432, %rd295, 4;
	xor.b64  	%rd433, %rd432, %rd323;
	and.b64  	%rd434, %rd433, 1085102592571150095;
	xor.b64  	%rd435, %rd434, %rd323;
	shl.b64 	%rd436, %rd433, 4;
	and.b64  	%rd437, %rd436, -1085102592571150096;
	xor.b64  	%rd438, %rd437, %rd295;
	shr.u64 	%rd439, %rd302, 4;
	xor.b64  	%rd440, %rd439, %rd330;
	and.b64  	%rd441, %rd440, 1085102592571150095;
	xor.b64  	%rd442, %rd441, %rd330;
	shl.b64 	%rd443, %rd440, 4;
	and.b64  	%rd444, %rd443, -1085102592571150096;
	xor.b64  	%rd445, %rd444, %rd302;
	shr.u64 	%rd446, %rd340, 4;
	xor.b64  	%rd447, %rd446, %rd368;
	and.b64  	%rd448, %rd447, 1085102592571150095;
	xor.b64  	%rd449, %rd448, %rd368;
	shl.b64 	%rd450, %rd447, 4;
	and.b64  	%rd451, %rd450, -1085102592571150096;
	xor.b64  	%rd452, %rd451, %rd340;
	shr.u64 	%rd453, %rd347, 4;
	xor.b64  	%rd454, %rd453, %rd375;
	and.b64  	%rd455, %rd454, 1085102592571150095;
	xor.b64  	%rd456, %rd455, %rd375;
	shl.b64 	%rd457, %rd454, 4;
	and.b64  	%rd458, %rd457, -1085102592571150096;
	xor.b64  	%rd459, %rd458, %rd347;
	shr.u64 	%rd460, %rd354, 4;
	xor.b64  	%rd461, %rd460, %rd382;
	and.b64  	%rd462, %rd461, 1085102592571150095;
	xor.b64  	%rd463, %rd462, %rd382;
	shl.b64 	%rd464, %rd461, 4;
	and.b64  	%rd465, %rd464, -1085102592571150096;
	xor.b64  	%rd466, %rd465, %rd354;
	shr.u64 	%rd467, %rd361, 4;
	xor.b64  	%rd468, %rd467, %rd389;
	and.b64  	%rd469, %rd468, 1085102592571150095;
	xor.b64  	%rd470, %rd469, %rd389;
	shl.b64 	%rd471, %rd468, 4;
	and.b64  	%rd472, %rd471, -1085102592571150096;
	xor.b64  	%rd473, %rd472, %rd361;
	shr.u64 	%rd474, %rd337, 4;
	xor.b64  	%rd475, %rd474, %rd365;
	and.b64  	%rd476, %rd475, 1085102592571150095;
	xor.b64  	%rd477, %rd476, %rd365;
	shl.b64 	%rd478, %rd475, 4;
	and.b64  	%rd479, %rd478, -1085102592571150096;
	xor.b64  	%rd480, %rd479, %rd337;
	shr.u64 	%rd481, %rd344, 4;
	xor.b64  	%rd482, %rd481, %rd372;
	and.b64  	%rd483, %rd482, 1085102592571150095;
	xor.b64  	%rd484, %rd483, %rd372;
	shl.b64 	%rd485, %rd482, 4;
	and.b64  	%rd486, %rd485, -1085102592571150096;
	xor.b64  	%rd487, %rd486, %rd344;
	shr.u64 	%rd488, %rd351, 4;
	xor.b64  	%rd489, %rd488, %rd379;
	and.b64  	%rd490, %rd489, 1085102592571150095;
	xor.b64  	%rd491, %rd490, %rd379;
	shl.b64 	%rd492, %rd489, 4;
	and.b64  	%rd493, %rd492, -1085102592571150096;
	xor.b64  	%rd494, %rd493, %rd351;
	shr.u64 	%rd495, %rd358, 4;
	xor.b64  	%rd496, %rd495, %rd386;
	and.b64  	%rd497, %rd496, 1085102592571150095;
	xor.b64  	%rd498, %rd497, %rd386;
	shl.b64 	%rd499, %rd496, 4;
	and.b64  	%rd500, %rd499, -1085102592571150096;
	xor.b64  	%rd501, %rd500, %rd358;
	shr.u64 	%rd502, %rd396, 2;
	xor.b64  	%rd503, %rd502, %rd410;
	and.b64  	%rd504, %rd503, 3689348814741910323;
	xor.b64  	%rd505, %rd504, %rd410;
	shl.b64 	%rd506, %rd503, 2;
	and.b64  	%rd507, %rd506, -3689348814741910324;
	xor.b64  	%rd508, %rd507, %rd396;
	shr.u64 	%rd509, %rd403, 2;
	xor.b64  	%rd510, %rd509, %rd417;
	and.b64  	%rd511, %rd510, 3689348814741910323;
	xor.b64  	%rd512, %rd511, %rd417;
	shl.b64 	%rd513, %rd510, 2;
	and.b64  	%rd514, %rd513, -3689348814741910324;
	xor.b64  	%rd515, %rd514, %rd403;
	shr.u64 	%rd516, %rd393, 2;
	xor.b64  	%rd517, %rd516, %rd407;
	and.b64  	%rd518, %rd517, 3689348814741910323;
	xor.b64  	%rd519, %rd518, %rd407;
	shl.b64 	%rd520, %rd517, 2;
	and.b64  	%rd521, %rd520, -3689348814741910324;
	xor.b64  	%rd522, %rd521, %rd393;
	shr.u64 	%rd523, %rd400, 2;
	xor.b64  	%rd524, %rd523, %rd414;
	and.b64  	%rd525, %rd524, 3689348814741910323;
	xor.b64  	%rd526, %rd525, %rd414;
	shl.b64 	%rd527, %rd524, 2;
	and.b64  	%rd528, %rd527, -3689348814741910324;
	xor.b64  	%rd529, %rd528, %rd400;
	shr.u64 	%rd530, %rd424, 2;
	xor.b64  	%rd531, %rd530, %rd438;
	and.b64  	%rd532, %rd531, 3689348814741910323;
	xor.b64  	%rd533, %rd532, %rd438;
	shl.b64 	%rd534, %rd531, 2;
	and.b64  	%rd535, %rd534, -3689348814741910324;
	xor.b64  	%rd536, %rd535, %rd424;
	shr.u64 	%rd537, %rd431, 2;
	xor.b64  	%rd538, %rd537, %rd445;
	and.b64  	%rd539, %rd538, 3689348814741910323;
	xor.b64  	%rd540, %rd539, %rd445;
	shl.b64 	%rd541, %rd538, 2;
	and.b64  	%rd542, %rd541, -3689348814741910324;
	xor.b64  	%rd543, %rd542, %rd431;
	shr.u64 	%rd544, %rd421, 2;
	xor.b64  	%rd545, %rd544, %rd435;
	and.b64  	%rd546, %rd545, 3689348814741910323;
	xor.b64  	%rd547, %rd546, %rd435;
	shl.b64 	%rd548, %rd545, 2;
	and.b64  	%rd549, %rd548, -3689348814741910324;
	xor.b64  	%rd550, %rd549, %rd421;
	shr.u64 	%rd551, %rd428, 2;
	xor.b64  	%rd552, %rd551, %rd442;
	and.b64  	%rd553, %rd552, 3689348814741910323;
	xor.b64  	%rd554, %rd553, %rd442;
	shl.b64 	%rd555, %rd552, 2;
	and.b64  	%rd556, %rd555, -3689348814741910324;
	xor.b64  	%rd557, %rd556, %rd428;
	shr.u64 	%rd558, %rd452, 2;
	xor.b64  	%rd559, %rd558, %rd466;
	and.b64  	%rd560, %rd559, 3689348814741910323;
	xor.b64  	%rd561, %rd560, %rd466;
	shl.b64 	%rd562, %rd559, 2;
	and.b64  	%rd563, %rd562, -3689348814741910324;
	xor.b64  	%rd564, %rd563, %rd452;
	shr.u64 	%rd565, %rd459, 2;
	xor.b64  	%rd566, %rd565, %rd473;
	and.b64  	%rd567, %rd566, 3689348814741910323;
	xor.b64  	%rd568, %rd567, %rd473;
	shl.b64 	%rd569, %rd566, 2;
	and.b64  	%rd570, %rd569, -3689348814741910324;
	xor.b64  	%rd571, %rd570, %rd459;
	shr.u64 	%rd572, %rd449, 2;
	xor.b64  	%rd573, %rd572, %rd463;
	and.b64  	%rd574, %rd573, 3689348814741910323;
	xor.b64  	%rd575, %rd574, %rd463;
	shl.b64 	%rd576, %rd573, 2;
	and.b64  	%rd577, %rd576, -3689348814741910324;
	xor.b64  	%rd578, %rd577, %rd449;
	shr.u64 	%rd579, %rd456, 2;
	xor.b64  	%rd580, %rd579, %rd470;
	and.b64  	%rd581, %rd580, 3689348814741910323;
	xor.b64  	%rd582, %rd581, %rd470;
	shl.b64 	%rd583, %rd580, 2;
	and.b64  	%rd584, %rd583, -3689348814741910324;
	xor.b64  	%rd585, %rd584, %rd456;
	shr.u64 	%rd586, %rd480, 2;
	xor.b64  	%rd587, %rd586, %rd494;
	and.b64  	%rd588, %rd587, 3689348814741910323;
	xor.b64  	%rd589, %rd588, %rd494;
	shl.b64 	%rd590, %rd587, 2;
	and.b64  	%rd591, %rd590, -3689348814741910324;
	xor.b64  	%rd592, %rd591, %rd480;
	shr.u64 	%rd593, %rd487, 2;
	xor.b64  	%rd594, %rd593, %rd501;
	and.b64  	%rd595, %rd594, 3689348814741910323;
	xor.b64  	%rd596, %rd595, %rd501;
	shl.b64 	%rd597, %rd594, 2;
	and.b64  	%rd598, %rd597, -3689348814741910324;
	xor.b64  	%rd599, %rd598, %rd487;
	shr.u64 	%rd600, %rd477, 2;
	xor.b64  	%rd601, %rd600, %rd491;
	and.b64  	%rd602, %rd601, 3689348814741910323;
	xor.b64  	%rd603, %rd602, %rd491;
	shl.b64 	%rd604, %rd601, 2;
	and.b64  	%rd605, %rd604, -3689348814741910324;
	xor.b64  	%rd606, %rd605, %rd477;
	shr.u64 	%rd607, %rd484, 2;
	xor.b64  	%rd608, %rd607, %rd498;
	and.b64  	%rd609, %rd608, 3689348814741910323;
	xor.b64  	%rd610, %rd609, %rd498;
	shl.b64 	%rd611, %rd608, 2;
	and.b64  	%rd612, %rd611, -3689348814741910324;
	xor.b64  	%rd613, %rd612, %rd484;
	shr.u64 	%rd614, %rd508, 1;
	xor.b64  	%rd615, %rd614, %rd515;
	and.b64  	%rd616, %rd615, 6148914691236517205;
	xor.b64  	%rd617, %rd616, %rd515;
	shl.b64 	%rd618, %rd615, 1;
	and.b64  	%rd619, %rd618, -6148914691236517206;
	xor.b64  	%rd620, %rd619, %rd508;
	st.local.v2.u64 	[%rd1], {%rd620, %rd617};
	shr.u64 	%rd621, %rd505, 1;
	xor.b64  	%rd622, %rd621, %rd512;
	and.b64  	%rd623, %rd622, 6148914691236517205;
	xor.b64  	%rd624, %rd623, %rd512;
	shl.b64 	%rd625, %rd622, 1;
	and.b64  	%rd626, %rd625, -6148914691236517206;
	xor.b64  	%rd627, %rd626, %rd505;
	st.local.v2.u64 	[%rd1+16], {%rd627, %rd624};
	shr.u64 	%rd628, %rd522, 1;
	xor.b64  	%rd629, %rd628, %rd529;
	and.b64  	%rd630, %rd629, 6148914691236517205;
	xor.b64  	%rd631, %rd630, %rd529;
	shl.b64 	%rd632, %rd629, 1;
	and.b64  	%rd633, %rd632, -6148914691236517206;
	xor.b64  	%rd634, %rd633, %rd522;
	st.local.v2.u64 	[%rd1+32], {%rd634, %rd631};
	shr.u64 	%rd635, %rd519, 1;
	xor.b64  	%rd636, %rd635, %rd526;
	and.b64  	%rd637, %rd636, 6148914691236517205;
	xor.b64  	%rd638, %rd637, %rd526;
	shl.b64 	%rd639, %rd636, 1;
	and.b64  	%rd640, %rd639, -6148914691236517206;
	xor.b64  	%rd641, %rd640, %rd519;
	st.local.v2.u64 	[%rd1+48], {%rd641, %rd638};
	shr.u64 	%rd642, %rd536, 1;
	xor.b64  	%rd643, %rd642, %rd543;
	and.b64  	%rd644, %rd643, 6148914691236517205;
	xor.b64  	%rd645, %rd644, %rd543;
	shl.b64 	%rd646, %rd643, 1;
	and.b64  	%rd647, %rd646, -6148914691236517206;
	xor.b64  	%rd648, %rd647, %rd536;
	st.local.v2.u64 	[%rd1+64], {%rd648, %rd645};
	shr.u64 	%rd649, %rd533, 1;
	xor.b64  	%rd650, %rd649, %rd540;
	and.b64  	%rd651, %rd650, 6148914691236517205;
	xor.b64  	%rd652, %rd651, %rd540;
	shl.b64 	%rd653, %rd650, 1;
	and.b64  	%rd654, %rd653, -6148914691236517206;
	xor.b64  	%rd655, %rd654, %rd533;
	st.local.v2.u64 	[%rd1+80], {%rd655, %rd652};
	shr.u64 	%rd656, %rd550, 1;
	xor.b64  	%rd657, %rd656, %rd557;
	and.b64  	%rd658, %rd657, 6148914691236517205;
	xor.b64  	%rd659, %rd658, %rd557;
	shl.b64 	%rd660, %rd657, 1;
	and.b64  	%rd661, %rd660, -6148914691236517206;
	xor.b64  	%rd662, %rd661, %rd550;
	st.local.v2.u64 	[%rd1+96], {%rd662, %rd659};
	shr.u64 	%rd663, %rd547, 1;
	xor.b64  	%rd664, %rd663, %rd554;
	and.b64  	%rd665, %rd664, 6148914691236517205;
	xor.b64  	%rd666, %rd665, %rd554;
	shl.b64 	%rd667, %rd664, 1;
	and.b64  	%rd668, %rd667, -6148914691236517206;
	xor.b64  	%rd669, %rd668, %rd547;
	st.local.v2.u64 	[%rd1+112], {%rd669, %rd666};
	shr.u64 	%rd670, %rd564, 1;
	xor.b64  	%rd671, %rd670, %rd571;
	and.b64  	%rd672, %rd671, 6148914691236517205;
	xor.b64  	%rd673, %rd672, %rd571;
	shl.b64 	%rd674, %rd671, 1;
	and.b64  	%rd675, %rd674, -6148914691236517206;
	xor.b64  	%rd676, %rd675, %rd564;
	st.local.v2.u64 	[%rd1+128], {%rd676, %rd673};
	shr.u64 	%rd677, %rd561, 1;
	xor.b64  	%rd678, %rd677, %rd568;
	and.b64  	%rd679, %rd678, 6148914691236517205;
	xor.b64  	%rd680, %rd679, %rd568;
	shl.b64 	%rd681, %rd678, 1;
	and.b64  	%rd682, %rd681, -6148914691236517206;
	xor.b64  	%rd683, %rd682, %rd561;
	st.local.v2.u64 	[%rd1+144], {%rd683, %rd680};
	shr.u64 	%rd684, %rd578, 1;
	xor.b64  	%rd685, %rd684, %rd585;
	and.b64  	%rd686, %rd685, 6148914691236517205;
	xor.b64  	%rd687, %rd686, %rd585;
	shl.b64 	%rd688, %rd685, 1;
	and.b64  	%rd689, %rd688, -6148914691236517206;
	xor.b64  	%rd690, %rd689, %rd578;
	st.local.v2.u64 	[%rd1+160], {%rd690, %rd687};
	shr.u64 	%rd691, %rd575, 1;
	xor.b64  	%rd692, %rd691, %rd582;
	and.b64  	%rd693, %rd692, 6148914691236517205;
	xor.b64  	%rd694, %rd693, %rd582;
	shl.b64 	%rd695, %rd692, 1;
	and.b64  	%rd696, %rd695, -6148914691236517206;
	xor.b64  	%rd697, %rd696, %rd575;
	st.local.v2.u64 	[%rd1+176], {%rd697, %rd694};
	shr.u64 	%rd698, %rd592, 1;
	xor.b64  	%rd699, %rd698, %rd599;
	and.b64  	%rd700, %rd699, 6148914691236517205;
	xor.b64  	%rd701, %rd700, %rd599;
	shl.b64 	%rd702, %rd699, 1;
	and.b64  	%rd703, %rd702, -6148914691236517206;
	xor.b64  	%rd704, %rd703, %rd592;
	st.local.v2.u64 	[%rd1+192], {%rd704, %rd701};
	shr.u64 	%rd705, %rd589, 1;
	xor.b64  	%rd706, %rd705, %rd596;
	and.b64  	%rd707, %rd706, 6148914691236517205;
	xor.b64  	%rd708, %rd707, %rd596;
	shl.b64 	%rd709, %rd706, 1;
	and.b64  	%rd710, %rd709, -6148914691236517206;
	xor.b64  	%rd711, %rd710, %rd589;
	st.local.v2.u64 	[%rd1+208], {%rd711, %rd708};
	shr.u64 	%rd712, %rd606, 1;
	xor.b64  	%rd713, %rd712, %rd613;
	and.b64  	%rd714, %rd713, 6148914691236517205;
	xor.b64  	%rd715, %rd714, %rd613;
	shl.b64 	%rd716, %rd713, 1;
	and.b64  	%rd717, %rd716, -6148914691236517206;
	xor.b64  	%rd718, %rd717, %rd606;
	st.local.v2.u64 	[%rd1+224], {%rd718, %rd715};
	shr.u64 	%rd719, %rd603, 1;
	xor.b64  	%rd720, %rd719, %rd610;
	and.b64  	%rd721, %rd720, 6148914691236517205;
	xor.b64  	%rd722, %rd721, %rd610;
	shl.b64 	%rd723, %rd720, 1;
	and.b64  	%rd724, %rd723, -6148914691236517206;
	xor.b64  	%rd725, %rd724, %rd603;
	st.local.v2.u64 	[%rd1+240], {%rd725, %rd722};
	setp.eq.s64 	%p5, %rd1440, 0;
	@%p5 bra 	$L__BB10_12;
	ld.param.u64 	%rd1433, [shared_u32_transpose_pack_u64_param_1];
	cvta.to.global.u64 	%rd10, %rd1433;
	mov.b32 	%r20, 0;
	mov.b64 	%rd1445, 0;
$L__BB10_11:
	ld.param.u64 	%rd1441, [shared_u32_transpose_pack_u64_param_5];
	shl.b64 	%rd727, %rd1445, 3;
	add.s64 	%rd728, %rd1, %rd727;
	ld.local.u64 	%rd729, [%rd728];
	mad.lo.s64 	%rd730, %rd1445, %rd8, %rd9;
	shl.b64 	%rd731, %rd730, 3;
	add.s64 	%rd732, %rd10, %rd731;
	st.global.u64 	[%rd732], %rd729;
	add.s32 	%r20, %r20, 1;
	cvt.u64.u32 	%rd1445, %r20;
	setp.gt.u64 	%p6, %rd1441, %rd1445;
	@%p6 bra 	$L__BB10_11;
$L__BB10_12:
	ret;

}
	// .globl	split
.visible .entry split(
	.param .u64 .ptr .align 1 split_param_0,
	.param .u64 .ptr .align 1 split_param_1,
	.param .u64 .ptr .align 1 split_param_2,
	.param .u64 .ptr .align 1 split_param_3,
	.param .u64 .ptr .align 1 split_param_4,
	.param .u64 .ptr .align 1 split_param_5,
	.param .u64 split_param_6,
	.param .u32 split_param_7
)
{
	.reg .pred 	%p<5>;
	.reg .b32 	%r<6>;
	.reg .b64 	%rd<27>;

	ld.param.u64 	%rd10, [split_param_0];
	ld.param.u64 	%rd11, [split_param_1];
	ld.param.u64 	%rd12, [split_param_2];
	ld.param.u64 	%rd13, [split_param_3];
	ld.param.u64 	%rd14, [split_param_4];
	ld.param.u64 	%rd15, [split_param_5];
	ld.param.u64 	%rd16, [split_param_6];
	ld.param.u32 	%r1, [split_param_7];
	mov.u32 	%r2, %ctaid.x;
	mov.u32 	%r3, %ntid.x;
	mov.u32 	%r4, %tid.x;
	mad.lo.s32 	%r5, %r2, %r3, %r4;
	cvt.u64.u32 	%rd1, %r5;
	setp.le.u64 	%p1, %rd16, %rd1;
	@%p1 bra 	$L__BB11_7;
	cvta.to.global.u64 	%rd17, %rd10;
	cvta.to.global.u64 	%rd18, %rd11;
	cvta.to.global.u64 	%rd19, %rd12;
	cvta.to.global.u64 	%rd20, %rd13;
	cvta.to.global.u64 	%rd21, %rd14;
	cvta.to.global.u64 	%rd22, %rd15;
	shl.b64 	%rd23, %rd1, 3;
	add.s64 	%rd2, %rd17, %rd23;
	add.s64 	%rd3, %rd18, %rd23;
	add.s64 	%rd4, %rd19, %rd23;
	add.s64 	%rd5, %rd20, %rd23;
	add.s64 	%rd6, %rd21, %rd23;
	add.s64 	%rd7, %rd22, %rd23;
	ld.global.u64 	%rd8, [%rd2];
	ld.global.u64 	%rd9, [%rd3];
	setp.eq.s32 	%p2, %r1, 2;
	@%p2 bra 	$L__BB11_6;
	setp.eq.s32 	%p3, %r1, 1;
	@%p3 bra 	$L__BB11_5;
	setp.ne.s32 	%p4, %r1, 0;
	@%p4 bra 	$L__BB11_7;
	mov.b64 	%rd26, 0;
	st.global.u64 	[%rd3], %rd26;
	st.global.u64 	[%rd4], %rd26;
	st.global.u64 	[%rd5], %rd26;
	st.global.u64 	[%rd6], %rd26;
	st.global.u64 	[%rd7], %rd9;
	bra.uni 	$L__BB11_7;
$L__BB11_5:
	mov.b64 	%rd25, 0;
	st.global.u64 	[%rd2], %rd25;
	st.global.u64 	[%rd3], %rd9;
	st.global.u64 	[%rd4], %rd8;
	st.global.u64 	[%rd5], %rd25;
	st.global.u64 	[%rd6], %rd25;
	st.global.u64 	[%rd7], %rd25;
	bra.uni 	$L__BB11_7;
$L__BB11_6:
	mov.b64 	%rd24, 0;
	st.global.u64 	[%rd2], %rd24;
	st.global.u64 	[%rd3], %rd24;
	st.global.u64 	[%rd4], %rd24;
	st.global.u64 	[%rd5], %rd9;
	st.global.u64 	[%rd6], %rd8;
	st.global.u64 	[%rd7], %rd24;
$L__BB11_7:
	ret;

}
	// .globl	split_for_arithmetic_xor
.visible .entry split_for_arithmetic_xor(
	.param .u64 .ptr .align 1 split_for_arithmetic_xor_param_0,
	.param .u64 .ptr .align 1 split_for_arithmetic_xor_param_1,
	.param .u64 .ptr .align 1 split_for_arithmetic_xor_param_2,
	.param .u64 .ptr .align 1 split_for_arithmetic_xor_param_3,
	.param .u64 .ptr .align 1 split_for_arithmetic_xor_param_4,
	.param .u64 .ptr .align 1 split_for_arithmetic_xor_param_5,
	.param .u64 .ptr .align 1 split_for_arithmetic_xor_param_6,
	.param .u64 .ptr .align 1 split_for_arithmetic_xor_param_7,
	.param .u64 split_for_arithmetic_xor_param_8,
	.param .u32 split_for_arithmetic_xor_param_9
)
{
	.reg .pred 	%p<5>;
	.reg .b32 	%r<15>;
	.reg .b64 	%rd<40>;

	ld.param.u64 	%rd9, [split_for_arithmetic_xor_param_1];
	ld.param.u64 	%rd11, [split_for_arithmetic_xor_param_3];
	ld.param.u64 	%rd12, [split_for_arithmetic_xor_param_4];
	ld.param.u64 	%rd16, [split_for_arithmetic_xor_param_8];
	ld.param.u32 	%r3, [split_for_arithmetic_xor_param_9];
	mov.u32 	%r4, %ctaid.x;
	mov.u32 	%r5, %ntid.x;
	mov.u32 	%r6, %tid.x;
	mad.lo.s32 	%r7, %r4, %r5, %r6;
	cvt.u64.u32 	%rd1, %r7;
	shl.b64 	%rd17, %rd16, 6;
	setp.le.u64 	%p1, %rd17, %rd1;
	@%p1 bra 	$L__BB12_7;
	ld.param.u64 	%rd39, [split_for_arithmetic_xor_param_7];
	ld.param.u64 	%rd38, [split_for_arithmetic_xor_param_6];
	ld.param.u64 	%rd37, [split_for_arithmetic_xor_param_5];
	ld.param.u64 	%rd36, [split_for_arithmetic_xor_param_2];
	ld.param.u64 	%rd35, [split_for_arithmetic_xor_param_0];
	cvta.to.global.u64 	%rd18, %rd38;
	cvta.to.global.u64 	%rd19, %rd39;
	cvta.to.global.u64 	%rd20, %rd35;
	cvta.to.global.u64 	%rd21, %rd9;
	cvta.to.global.u64 	%rd22, %rd36;
	cvta.to.global.u64 	%rd23, %rd11;
	cvta.to.global.u64 	%rd24, %rd12;
	cvta.to.global.u64 	%rd25, %rd37;
	shr.u64 	%rd26, %rd1, 3;
	and.b64  	%rd27, %rd26, 536870904;
	add.s64 	%rd28, %rd18, %rd27;
	ld.global.u64 	%rd29, [%rd28];
	cvt.u32.u64 	%r8, %rd1;
	and.b32  	%r9, %r8, 63;
	shr.u64 	%rd30, %rd29, %r9;
	cvt.u32.u64 	%r10, %rd30;
	and.b32  	%r1, %r10, 1;
	add.s64 	%rd31, %rd19, %rd27;
	ld.global.u64 	%rd32, [%rd31];
	shr.u64 	%rd33, %rd32, %r9;
	cvt.u32.u64 	%r11, %rd33;
	and.b32  	%r2, %r11, 1;
	shl.b64 	%rd34, %rd1, 2;
	add.s64 	%rd2, %rd20, %rd34;
	add.s64 	%rd3, %rd21, %rd34;
	add.s64 	%rd4, %rd22, %rd34;
	add.s64 	%rd5, %rd23, %rd34;
	add.s64 	%rd6, %rd24, %rd34;
	add.s64 	%rd7, %rd25, %rd34;
	setp.eq.s32 	%p2, %r3, 2;
	@%p2 bra 	$L__BB12_6;
	setp.eq.s32 	%p3, %r3, 1;
	@%p3 bra 	$L__BB12_5;
	setp.ne.s32 	%p4, %r3, 0;
	@%p4 bra 	$L__BB12_7;
	st.global.u32 	[%rd2], %r1;
	mov.b32 	%r14, 0;
	st.global.u32 	[%rd3], %r14;
	st.global.u32 	[%rd4], %r14;
	st.global.u32 	[%rd5], %r14;
	st.global.u32 	[%rd6], %r14;
	st.global.u32 	[%rd7], %r2;
	bra.uni 	$L__BB12_7;
$L__BB12_5:
	mov.b32 	%r13, 0;
	st.global.u32 	[%rd2], %r13;
	st.global.u32 	[%rd3], %r2;
	st.global.u32 	[%rd4], %r1;
	st.global.u32 	[%rd5], %r13;
	st.global.u32 	[%rd6], %r13;
	st.global.u32 	[%rd7], %r13;
	bra.uni 	$L__BB12_7;
$L__BB12_6:
	mov.b32 	%r12, 0;
	st.global.u32 	[%rd2], %r12;
	st.global.u32 	[%rd3], %r12;
	st.global.u32 	[%rd4], %r12;
	st.global.u32 	[%rd5], %r2;
	st.global.u32 	[%rd6], %r1;
	st.global.u32 	[%rd7], %r12;
$L__BB12_7:
	ret;

}
	// .globl	lift_split
.visible .entry lift_split(
	.param .u64 .ptr .align 1 lift_split_param_0,
	.param .u64 .ptr .align 1 lift_split_param_1,
	.param .u64 .ptr .align 1 lift_split_param_2,
	.param .u64 .ptr .align 1 lift_split_param_3,
	.param .u64 .ptr .align 1 lift_split_param_4,
	.param .u64 .ptr .align 1 lift_split_param_5,
	.param .u64 .ptr .align 1 lift_split_param_6,
	.param .u64 .ptr .align 1 lift_split_param_7,
	.param .u64 .ptr .align 1 lift_split_param_8,
	.param .u64 .ptr .align 1 lift_split_param_9,
	.param .u64 lift_split_param_10,
	.param .u32 lift_split_param_11
)
{
	.reg .pred 	%p<6>;
	.reg .b32 	%r<8>;
	.reg .b64 	%rd<45>;

	ld.param.u64 	%rd11, [lift_split_param_1];
	ld.param.u64 	%rd13, [lift_split_param_3];
	ld.param.u64 	%rd14, [lift_split_param_4];
	ld.param.u64 	%rd15, [lift_split_param_5];
	ld.param.u64 	%rd16, [lift_split_param_6];
	ld.param.u64 	%rd17, [lift_split_param_7];
	ld.param.u64 	%rd18, [lift_split_param_8];
	ld.param.u64 	%rd19, [lift_split_param_9];
	ld.param.u64 	%rd20, [lift_split_param_10];
	ld.param.u32 	%r1, [lift_split_param_11];
	mov.u32 	%r2, %ctaid.x;
	mov.u32 	%r3, %ntid.x;
	mov.u32 	%r4, %tid.x;
	mad.lo.s32 	%r5, %r2, %r3, %r4;
	cvt.u64.u32 	%rd1, %r5;
	shl.b64 	%rd21, %rd20, 6;
	setp.le.u64 	%p1, %rd21, %rd1;
	@%p1 bra 	$L__BB13_2;
	ld.param.u64 	%rd44, [lift_split_param_2];
	ld.param.u64 	%rd43, [lift_split_param_0];
	cvta.to.global.u64 	%rd22, %rd43;
	cvta.to.global.u64 	%rd23, %rd44;
	cvta.to.global.u64 	%rd24, %rd11;
	cvta.to.global.u64 	%rd25, %rd13;
	shl.b64 	%rd26, %rd1, 1;
	add.s64 	%rd27, %rd22, %rd26;
	ld.global.u16 	%r6, [%rd27];
	shl.b64 	%rd28, %rd1, 2;
	add.s64 	%rd29, %rd23, %rd28;
	st.global.u32 	[%rd29], %r6;
	add.s64 	%rd30, %rd24, %rd26;
	ld.global.u16 	%r7, [%rd30];
	add.s64 	%rd31, %rd25, %rd28;
	st.global.u32 	[%rd31], %r7;
$L__BB13_2:
	shl.b64 	%rd32, %rd20, 4;
	setp.le.u64 	%p2, %rd32, %rd1;
	@%p2 bra 	$L__BB13_9;
	cvta.to.global.u64 	%rd33, %rd14;
	shl.b64 	%rd34, %rd1, 3;
	add.s64 	%rd2, %rd33, %rd34;
	cvta.to.global.u64 	%rd35, %rd15;
	add.s64 	%rd3, %rd35, %rd34;
	cvta.to.global.u64 	%rd36, %rd16;
	add.s64 	%rd4, %rd36, %rd34;
	cvta.to.global.u64 	%rd37, %rd17;
	add.s64 	%rd5, %rd37, %rd34;
	cvta.to.global.u64 	%rd38, %rd18;
	add.s64 	%rd6, %rd38, %rd34;
	cvta.to.global.u64 	%rd39, %rd19;
	add.s64 	%rd7, %rd39, %rd34;
	ld.global.u64 	%rd8, [%rd2];
	ld.global.u64 	%rd9, [%rd3];
	setp.eq.s32 	%p3, %r1, 2;
	@%p3 bra 	$L__BB13_8;
	setp.eq.s32 	%p4, %r1, 1;
	@%p4 bra 	$L__BB13_7;
	setp.ne.s32 	%p5, %r1, 0;
	@%p5 bra 	$L__BB13_9;
	mov.b64 	%rd42, 0;
	st.global.u64 	[%rd3], %rd42;
	st.global.u64 	[%rd4], %rd42;
	st.global.u64 	[%rd5], %rd42;
	st.global.u64 	[%rd6], %rd42;
	st.global.u64 	[%rd7], %rd9;
	bra.uni 	$L__BB13_9;
$L__BB13_7:
	mov.b64 	%rd41, 0;
	st.global.u64 	[%rd2], %rd41;
	st.global.u64 	[%rd3], %rd9;
	st.global.u64 	[%rd4], %rd8;
	st.global.u64 	[%rd5], %rd41;
	st.global.u64 	[%rd6], %rd41;
	st.global.u64 	[%rd7], %rd41;
	bra.uni 	$L__BB13_9;
$L__BB13_8:
	mov.b64 	%rd40, 0;
	st.global.u64 	[%rd2], %rd40;
	st.global.u64 	[%rd3], %rd40;
	st.global.u64 	[%rd4], %rd40;
	st.global.u64 	[%rd5], %rd9;
	st.global.u64 	[%rd6], %rd8;
	st.global.u64 	[%rd7], %rd40;
$L__BB13_9:
	ret;

}
	// .globl	shared_lift_mul_sub
.visible .entry shared_lift_mul_sub(
	.param .u64 .ptr .align 1 shared_lift_mul_sub_param_0,
	.param .u64 .ptr .align 1 shared_lift_mul_sub_param_1,
	.param .u64 .ptr .align 1 shared_lift_mul_sub_param_2,
	.param .u64 .ptr .align 1 shared_lift_mul_sub_param_3,
	.param .u64 .ptr .align 1 shared_lift_mul_sub_param_4,
	.param .u64 .ptr .align 1 shared_lift_mul_sub_param_5,
	.param .u32 shared_lift_mul_sub_param_6,
	.param .u32 shared_lift_mul_sub_param_7,
	.param .u64 shared_lift_mul_sub_param_8
)
{
	.reg .pred 	%p<4>;
	.reg .b32 	%r<32>;
	.reg .b64 	%rd<28>;

	ld.param.u64 	%rd5, [shared_lift_mul_sub_param_1];
	ld.param.u64 	%rd7, [shared_lift_mul_sub_param_3];
	ld.param.u64 	%rd8, [shared_lift_mul_sub_param_4];
	ld.param.u64 	%rd9, [shared_lift_mul_sub_param_5];
	ld.param.u32 	%r2, [shared_lift_mul_sub_param_6];
	ld.param.u32 	%r3, [shared_lift_mul_sub_param_7];
	ld.param.u64 	%rd10, [shared_lift_mul_sub_param_8];
	mov.u32 	%r4, %ctaid.x;
	mov.u32 	%r5, %ntid.x;
	mov.u32 	%r6, %tid.x;
	mad.lo.s32 	%r7, %r4, %r5, %r6;
	cvt.u64.u32 	%rd1, %r7;
	setp.le.u64 	%p1, %rd10, %rd1;
	@%p1 bra 	$L__BB14_5;
	ld.param.u64 	%rd27, [shared_lift_mul_sub_param_2];
	ld.param.u64 	%rd26, [shared_lift_mul_sub_param_0];
	cvta.to.global.u64 	%rd11, %rd26;
	cvta.to.global.u64 	%rd12, %rd5;
	cvta.to.global.u64 	%rd13, %rd27;
	cvta.to.global.u64 	%rd14, %rd8;
	cvta.to.global.u64 	%rd15, %rd7;
	cvta.to.global.u64 	%rd16, %rd9;
	shl.b64 	%rd17, %rd1, 2;
	add.s64 	%rd2, %rd11, %rd17;
	shl.b64 	%rd18, %rd1, 1;
	add.s64 	%rd19, %rd13, %rd18;
	shl.b64 	%rd20, %rd10, 1;
	add.s64 	%rd21, %rd19, %rd20;
	add.s64 	%rd22, %rd14, %rd18;
	ld.global.u16 	%r8, [%rd19];
	shl.b32 	%r9, %r8, 16;
	ld.global.u32 	%r10, [%rd2];
	sub.s32 	%r11, %r10, %r9;
	st.global.u32 	[%rd2], %r11;
	ld.global.u16 	%r12, [%rd21];
	shl.b32 	%r13, %r12, 17;
	sub.s32 	%r14, %r11, %r13;
	st.global.u32 	[%rd2], %r14;
	ld.global.u16 	%r15, [%rd22];
	shl.b32 	%r16, %r15, 16;
	mul.lo.s32 	%r17, %r14, %r2;
	sub.s32 	%r18, %r17, %r16;
	st.global.u32 	[%rd2], %r18;
	add.s64 	%rd3, %rd12, %rd17;
	add.s64 	%rd23, %rd15, %rd18;
	add.s64 	%rd24, %rd23, %rd20;
	add.s64 	%rd25, %rd16, %rd18;
	ld.global.u16 	%r19, [%rd23];
	shl.b32 	%r20, %r19, 16;
	ld.global.u32 	%r21, [%rd3];
	sub.s32 	%r22, %r21, %r20;
	st.global.u32 	[%rd3], %r22;
	ld.global.u16 	%r23, [%rd24];
	shl.b32 	%r24, %r23, 17;
	sub.s32 	%r25, %r22, %r24;
	st.global.u32 	[%rd3], %r25;
	ld.global.u16 	%r26, [%rd25];
	shl.b32 	%r27, %r26, 16;
	mul.lo.s32 	%r28, %r25, %r2;
	sub.s32 	%r1, %r28, %r27;
	st.global.u32 	[%rd3], %r1;
	setp.eq.s32 	%p2, %r3, 1;
	@%p2 bra 	$L__BB14_4;
	setp.ne.s32 	%p3, %r3, 0;
	@%p3 bra 	$L__BB14_5;
	ld.global.u32 	%r30, [%rd2];
	add.s32 	%r31, %r30, -1;
	st.global.u32 	[%rd2], %r31;
	bra.uni 	$L__BB14_5;
$L__BB14_4:
	add.s32 	%r29, %r1, -1;
	st.global.u32 	[%rd3], %r29;
$L__BB14_5:
	ret;

}
	// .globl	shared_finalize_lift
.visible .entry shared_finalize_lift(
	.param .u64 .ptr .align 1 shared_finalize_lift_param_0,
	.param .u64 .ptr .align 1 shared_finalize_lift_param_1,
	.param .u64 .ptr .align 1 shared_finalize_lift_param_2,
	.param .u64 .ptr .align 1 shared_finalize_lift_param_3,
	.param .u64 .ptr .align 1 shared_finalize_lift_param_4,
	.param .u64 .ptr .align 1 shared_finalize_lift_param_5,
	.param .u64 .ptr .align 1 shared_finalize_lift_param_6,
	.param .u64 .ptr .align 1 shared_finalize_lift_param_7,
	.param .u64 shared_finalize_lift_param_8
)
{
	.reg .pred 	%p<2>;
	.reg .b32 	%r<23>;
	.reg .b64 	%rd<33>;

	ld.param.u64 	%rd3, [shared_finalize_lift_param_1];
	ld.param.u64 	%rd4, [shared_finalize_lift_param_2];
	ld.param.u64 	%rd5, [shared_finalize_lift_param_3];
	ld.param.u64 	%rd6, [shared_finalize_lift_param_4];
	ld.param.u64 	%rd7, [shared_finalize_lift_param_5];
	ld.param.u64 	%rd8, [shared_finalize_lift_param_6];
	ld.param.u64 	%rd9, [shared_finalize_lift_param_7];
	ld.param.u64 	%rd10, [shared_finalize_lift_param_8];
	mov.u32 	%r1, %ctaid.x;
	mov.u32 	%r2, %ntid.x;
	mov.u32 	%r3, %tid.x;
	mad.lo.s32 	%r4, %r1, %r2, %r3;
	cvt.u64.u32 	%rd1, %r4;
	setp.le.u64 	%p1, %rd10, %rd1;
	@%p1 bra 	$L__BB15_2;
	ld.param.u64 	%rd32, [shared_finalize_lift_param_0];
	cvta.to.global.u64 	%rd11, %rd6;
	cvta.to.global.u64 	%rd12, %rd32;
	cvta.to.global.u64 	%rd13, %rd8;
	cvta.to.global.u64 	%rd14, %rd4;
	cvta.to.global.u64 	%rd15, %rd7;
	cvta.to.global.u64 	%rd16, %rd3;
	cvta.to.global.u64 	%rd17, %rd9;
	cvta.to.global.u64 	%rd18, %rd5;
	shl.b64 	%rd19, %rd1, 2;
	add.s64 	%rd20, %rd12, %rd19;
	add.s64 	%rd21, %rd14, %rd19;
	shl.b64 	%rd22, %rd1, 1;
	add.s64 	%rd23, %rd11, %rd22;
	shl.b64 	%rd24, %rd10, 1;
	add.s64 	%rd25, %rd23, %rd24;
	add.s64 	%rd26, %rd13, %rd22;
	ld.global.u16 	%r5, [%rd23];
	shl.b32 	%r6, %r5, 16;
	ld.global.u32 	%r7, [%rd20];
	sub.s32 	%r8, %r7, %r6;
	st.global.u32 	[%rd20], %r8;
	ld.global.u16 	%r9, [%rd25];
	shl.b32 	%r10, %r9, 17;
	sub.s32 	%r11, %r8, %r10;
	st.global.u32 	[%rd20], %r11;
	ld.global.u16 	%r12, [%rd26];
	shl.b32 	%r13, %r12, 16;
	st.global.u32 	[%rd21], %r13;
	add.s64 	%rd27, %rd16, %rd19;
	add.s64 	%rd28, %rd18, %rd19;
	add.s64 	%rd29, %rd15, %rd22;
	add.s64 	%rd30, %rd29, %rd24;
	add.s64 	%rd31, %rd17, %rd22;
	ld.global.u16 	%r14, [%rd29];
	shl.b32 	%r15, %r14, 16;
	ld.global.u32 	%r16, [%rd27];
	sub.s32 	%r17, %r16, %r15;
	st.global.u32 	[%rd27], %r17;
	ld.global.u16 	%r18, [%rd30];
	shl.b32 	%r19, %r18, 17;
	sub.s32 	%r20, %r17, %r19;
	st.global.u32 	[%rd27], %r20;
	ld.global.u16 	%r21, [%rd31];
	shl.b32 	%r22, %r21, 16;
	st.global.u32 	[%rd28], %r22;
$L__BB15_2:
	ret;

}
	// .globl	shared_pre_lift_u16_u32_signed
.visible .entry shared_pre_lift_u16_u32_signed(
	.param .u64 .ptr .align 1 shared_pre_lift_u16_u32_signed_param_0,
	.param .u64 .ptr .align 1 shared_pre_lift_u16_u32_signed_param_1,
	.param .u32 shared_pre_lift_u16_u32_signed_param_2,
	.param .u64 shared_pre_lift_u16_u32_signed_param_3
)
{
	.reg .pred 	%p<4>;
	.reg .b16 	%rs<5>;
	.reg .b32 	%r<6>;
	.reg .b64 	%rd<11>;

	ld.param.u64 	%rd2, [shared_pre_lift_u16_u32_signed_param_0];
	ld.param.u64 	%rd3, [shared_pre_lift_u16_u32_signed_param_1];
	ld.param.u32 	%r1, [shared_pre_lift_u16_u32_signed_param_2];
	ld.param.u64 	%rd4, [shared_pre_lift_u16_u32_signed_param_3];
	mov.u32 	%r2, %ctaid.x;
	mov.u32 	%r3, %ntid.x;
	mov.u32 	%r4, %tid.x;
	mad.lo.s32 	%r5, %r2, %r3, %r4;
	cvt.u64.u32 	%rd1, %r5;
	setp.le.u64 	%p1, %rd4, %rd1;
	@%p1 bra 	$L__BB16_5;
	setp.eq.s32 	%p2, %r1, 1;
	@%p2 bra 	$L__BB16_4;
	setp.ne.s32 	%p3, %r1, 0;
	@%p3 bra 	$L__BB16_5;
	cvta.to.global.u64 	%rd8, %rd2;
	shl.b64 	%rd9, %rd1, 1;
	add.s64 	%rd10, %rd8, %rd9;
	ld.global.u16 	%rs3, [%rd10];
	xor.b16  	%rs4, %rs3, -32768;
	st.global.u16 	[%rd10], %rs4;
	bra.uni 	$L__BB16_5;
$L__BB16_4:
	cvta.to.global.u64 	%rd5, %rd3;
	shl.b64 	%rd6, %rd1, 1;
	add.s64 	%rd7, %rd5, %rd6;
	ld.global.u16 	%rs1, [%rd7];
	xor.b16  	%rs2, %rs1, -32768;
	st.global.u16 	[%rd7], %rs2;
$L__BB16_5:
	ret;

}
	// .globl	shared_finalize_lift_u16_u32_signed
.visible .entry shared_finalize_lift_u16_u32_signed(
	.param .u64 .ptr .align 1 shared_finalize_lift_u16_u32_signed_param_0,
	.param .u64 .ptr .align 1 shared_finalize_lift_u16_u32_signed_param_1,
	.param .u64 .ptr .align 1 shared_finalize_lift_u16_u32_signed_param_2,
	.param .u64 .ptr .align 1 shared_finalize_lift_u16_u32_signed_param_3,
	.param .u32 shared_finalize_lift_u16_u32_signed_param_4,
	.param .u64 shared_finalize_lift_u16_u32_signed_param_5
)
{
	.reg .pred 	%p<4>;
	.reg .b32 	%r<23>;
	.reg .b64 	%rd<19>;

	ld.param.u64 	%rd4, [shared_finalize_lift_u16_u32_signed_param_0];
	ld.param.u64 	%rd5, [shared_finalize_lift_u16_u32_signed_param_1];
	ld.param.u64 	%rd6, [shared_finalize_lift_u16_u32_signed_param_2];
	ld.param.u64 	%rd7, [shared_finalize_lift_u16_u32_signed_param_3];
	ld.param.u32 	%r2, [shared_finalize_lift_u16_u32_signed_param_4];
	ld.param.u64 	%rd8, [shared_finalize_lift_u16_u32_signed_param_5];
	mov.u32 	%r3, %ctaid.x;
	mov.u32 	%r4, %ntid.x;
	mov.u32 	%r5, %tid.x;
	mad.lo.s32 	%r6, %r3, %r4, %r5;
	cvt.u64.u32 	%rd1, %r6;
	setp.le.u64 	%p1, %rd8, %rd1;
	@%p1 bra 	$L__BB17_5;
	cvta.to.global.u64 	%rd9, %rd4;
	cvta.to.global.u64 	%rd10, %rd5;
	cvta.to.global.u64 	%rd11, %rd6;
	cvta.to.global.u64 	%rd12, %rd7;
	shl.b64 	%rd13, %rd1, 2;
	add.s64 	%rd14, %rd11, %rd13;
	ld.global.u32 	%r7, [%rd14];
	shl.b32 	%r8, %r7, 16;
	add.s64 	%rd2, %rd9, %rd13;
	ld.global.u32 	%r9, [%rd2];
	sub.s32 	%r10, %r9, %r8;
	st.global.u32 	[%rd2], %r10;
	shl.b64 	%rd15, %rd8, 2;
	add.s64 	%rd16, %rd14, %rd15;
	ld.global.u32 	%r11, [%rd16];
	shl.b32 	%r12, %r11, 17;
	sub.s32 	%r13, %r10, %r12;
	st.global.u32 	[%rd2], %r13;
	add.s64 	%rd17, %rd12, %rd13;
	ld.global.u32 	%r14, [%rd17];
	shl.b32 	%r15, %r14, 16;
	add.s64 	%rd3, %rd10, %rd13;
	ld.global.u32 	%r16, [%rd3];
	sub.s32 	%r17, %r16, %r15;
	st.global.u32 	[%rd3], %r17;
	add.s64 	%rd18, %rd17, %rd15;
	ld.global.u32 	%r18, [%rd18];
	shl.b32 	%r19, %r18, 17;
	sub.s32 	%r1, %r17, %r19;
	st.global.u32 	[%rd3], %r1;
	setp.eq.s32 	%p2, %r2, 1;
	@%p2 bra 	$L__BB17_4;
	setp.ne.s32 	%p3, %r2, 0;
	@%p3 bra 	$L__BB17_5;
	ld.global.u32 	%r21, [%rd2];
	add.s32 	%r22, %r21, -32768;
	st.global.u32 	[%rd2], %r22;
	bra.uni 	$L__BB17_5;
$L__BB17_4:
	add.s32 	%r20, %r1, -32768;
	st.global.u32 	[%rd3], %r20;
$L__BB17_5:
	ret;

}
	// .globl	shared_lifted_sub
.visible .entry shared_lifted_sub(
	.param .u64 .ptr .align 1 shared_lifted_sub_param_0,
	.param .u64 .ptr .align 1 shared_lifted_sub_param_1,
	.param .u64 .ptr .align 1 shared_lifted_sub_param_2,
	.param .u64 .ptr .align 1 shared_lifted_sub_param_3,
	.param .u64 .ptr .align 1 shared_lifted_sub_param_4,
	.param .u64 .ptr .align 1 shared_lifted_sub_param_5,
	.param .u32 shared_lifted_sub_param_6,
	.param .u32 shared_lifted_sub_param_7,
	.param .u64 shared_lifted_sub_param_8
)
{
	.reg .pred 	%p<4>;
	.reg .b32 	%r<18>;
	.reg .b64 	%rd<22>;

	ld.param.u64 	%rd4, [shared_lifted_sub_param_0];
	ld.param.u64 	%rd5, [shared_lifted_sub_param_1];
	ld.param.u64 	%rd6, [shared_lifted_sub_param_2];
	ld.param.u64 	%rd7, [shared_lifted_sub_param_3];
	ld.param.u64 	%rd8, [shared_lifted_sub_param_4];
	ld.param.u64 	%rd9, [shared_lifted_sub_param_5];
	ld.param.u32 	%r2, [shared_lifted_sub_param_6];
	ld.param.u32 	%r3, [shared_lifted_sub_param_7];
	ld.param.u64 	%rd10, [shared_lifted_sub_param_8];
	mov.u32 	%r4, %ctaid.x;
	mov.u32 	%r5, %ntid.x;
	mov.u32 	%r6, %tid.x;
	mad.lo.s32 	%r7, %r4, %r5, %r6;
	cvt.u64.u32 	%rd1, %r7;
	setp.le.u64 	%p1, %rd10, %rd1;
	@%p1 bra 	$L__BB18_5;
	cvta.to.global.u64 	%rd11, %rd8;
	cvta.to.global.u64 	%rd12, %rd9;
	cvta.to.global.u64 	%rd13, %rd4;
	cvta.to.global.u64 	%rd14, %rd6;
	cvta.to.global.u64 	%rd15, %rd5;
	cvta.to.global.u64 	%rd16, %rd7;
	shl.b64 	%rd17, %rd1, 2;
	add.s64 	%rd18, %rd13, %rd17;
	add.s64 	%rd19, %rd14, %rd17;
	add.s64 	%rd2, %rd11, %rd17;
	ld.global.u32 	%r8, [%rd18];
	mul.lo.s32 	%r9, %r8, %r2;
	ld.global.u32 	%r10, [%rd19];
	sub.s32 	%r11, %r9, %r10;
	st.global.u32 	[%rd2], %r11;
	add.s64 	%rd20, %rd15, %rd17;
	add.s64 	%rd21, %rd16, %rd17;
	add.s64 	%rd3, %rd12, %rd17;
	ld.global.u32 	%r12, [%rd20];
	mul.lo.s32 	%r13, %r12, %r2;
	ld.global.u32 	%r14, [%rd21];
	sub.s32 	%r1, %r13, %r14;
	st.global.u32 	[%rd3], %r1;
	setp.eq.s32 	%p2, %r3, 1;
	@%p2 bra 	$L__BB18_4;
	setp.ne.s32 	%p3, %r3, 0;
	@%p3 bra 	$L__BB18_5;
	ld.global.u32 	%r16, [%rd2];
	add.s32 	%r17, %r16, -1;
	st.global.u32 	[%rd2], %r17;
	bra.uni 	$L__BB18_5;
$L__BB18_4:
	add.s32 	%r15, %r1, -1;
	st.global.u32 	[%rd3], %r15;
$L__BB18_5:
	ret;

}
	// .globl	shared_prelifted_sub_ab
.visible .entry shared_prelifted_sub_ab(
	.param .u64 .ptr .align 1 shared_prelifted_sub_ab_param_0,
	.param .u64 .ptr .align 1 shared_prelifted_sub_ab_param_1,
	.param .u64 .ptr .align 1 shared_prelifted_sub_ab_param_2,
	.param .u64 .ptr .align 1 shared_prelifted_sub_ab_param_3,
	.param .u64 .ptr .align 1 shared_prelifted_sub_ab_param_4,
	.param .u64 .ptr .align 1 shared_prelifted_sub_ab_param_5,
	.param .u32 shared_prelifted_sub_ab_param_6,
	.param .u32 shared_prelifted_sub_ab_param_7,
	.param .u64 shared_prelifted_sub_ab_param_8
)
{
	.reg .pred 	%p<4>;
	.reg .b32 	%r<20>;
	.reg .b64 	%rd<22>;

	ld.param.u64 	%rd4, [shared_prelifted_sub_ab_param_0];
	ld.param.u64 	%rd5, [shared_prelifted_sub_ab_param_1];
	ld.param.u64 	%rd6, [shared_prelifted_sub_ab_param_2];
	ld.param.u64 	%rd7, [shared_prelifted_sub_ab_param_3];
	ld.param.u64 	%rd8, [shared_prelifted_sub_ab_param_4];
	ld.param.u64 	%rd9, [shared_prelifted_sub_ab_param_5];
	ld.param.u32 	%r2, [shared_prelifted_sub_ab_param_6];
	ld.param.u32 	%r3, [shared_prelifted_sub_ab_param_7];
	ld.param.u64 	%rd10, [shared_prelifted_sub_ab_param_8];
	mov.u32 	%r4, %ctaid.x;
	mov.u32 	%r5, %ntid.x;
	mov.u32 	%r6, %tid.x;
	mad.lo.s32 	%r7, %r4, %r5, %r6;
	cvt.u64.u32 	%rd1, %r7;
	setp.le.u64 	%p1, %rd10, %rd1;
	@%p1 bra 	$L__BB19_5;
	cvta.to.global.u64 	%rd11, %rd8;
	cvta.to.global.u64 	%rd12, %rd9;
	cvta.to.global.u64 	%rd13, %rd4;
	cvta.to.global.u64 	%rd14, %rd6;
	cvta.to.global.u64 	%rd15, %rd5;
	cvta.to.global.u64 	%rd16, %rd7;
	shl.b64 	%rd17, %rd1, 2;
	add.s64 	%rd18, %rd13, %rd17;
	add.s64 	%rd19, %rd14, %rd17;
	add.s64 	%rd2, %rd11, %rd17;
	ld.global.u32 	%r8, [%rd18];
	mul.lo.s32 	%r9, %r8, %r2;
	ld.global.u32 	%r10, [%rd19];
	shl.b32 	%r11, %r10, 16;
	sub.s32 	%r12, %r9, %r11;
	st.global.u32 	[%rd2], %r12;
	add.s64 	%rd20, %rd15, %rd17;
	add.s64 	%rd21, %rd16, %rd17;
	add.s64 	%rd3, %rd12, %rd17;
	ld.global.u32 	%r13, [%rd20];
	mul.lo.s32 	%r14, %r13, %r2;
	ld.global.u32 	%r15, [%rd21];
	shl.b32 	%r16, %r15, 16;
	sub.s32 	%r1, %r14, %r16;
	st.global.u32 	[%rd3], %r1;
	setp.eq.s32 	%p2, %r3, 1;
	@%p2 bra 	$L__BB19_4;
	setp.ne.s32 	%p3, %r3, 0;
	@%p3 bra 	$L__BB19_5;
	ld.global.u32 	%r18, [%rd2];
	add.s32 	%r19, %r18, -1;
	st.global.u32 	[%rd2], %r19;
	bra.uni 	$L__BB19_5;
$L__BB19_4:
	add.s32 	%r17, %r1, -1;
	st.global.u32 	[%rd3], %r17;
$L__BB19_5:
	ret;

}
	// .globl	packed_bit_inject_party_0_a
.visible .entry packed_bit_inject_party_0_a(
	.param .u64 .ptr .align 1 packed_bit_inject_party_0_a_param_0,
	.param .u64 .ptr .align 1 packed_bit_inject_party_0_a_param_1,
	.param .u64 .ptr .align 1 packed_bit_inject_party_0_a_param_2,
	.param .u64 .ptr .align 1 packed_bit_inject_party_0_a_param_3,
	.param .u64 packed_bit_inject_party_0_a_param_4
)
{
	.reg .pred 	%p<3>;
	.reg .b16 	%rs<5>;
	.reg .b32 	%r<7>;
	.reg .b64 	%rd<22>;

	ld.param.u64 	%rd2, [packed_bit_inject_party_0_a_param_0];
	ld.param.u64 	%rd3, [packed_bit_inject_party_0_a_param_1];
	ld.param.u64 	%rd4, [packed_bit_inject_party_0_a_param_2];
	ld.param.u64 	%rd5, [packed_bit_inject_party_0_a_param_3];
	ld.param.u64 	%rd6, [packed_bit_inject_party_0_a_param_4];
	mov.u32 	%r1, %ctaid.x;
	mov.u32 	%r2, %ntid.x;
	mov.u32 	%r3, %tid.x;
	mad.lo.s32 	%r4, %r1, %r2, %r3;
	cvt.u64.u32 	%rd1, %r4;
	shl.b64 	%rd7, %rd6, 6;
	setp.le.u64 	%p1, %rd7, %rd1;
	@%p1 bra 	$L__BB20_2;
	cvta.to.global.u64 	%rd8, %rd3;
	cvta.to.global.u64 	%rd9, %rd4;
	cvta.to.global.u64 	%rd10, %rd5;
	cvta.to.global.u64 	%rd11, %rd2;
	shr.u64 	%rd12, %rd1, 3;
	and.b64  	%rd13, %rd12, 536870904;
	add.s64 	%rd14, %rd8, %rd13;
	ld.global.u64 	%rd15, [%rd14];
	cvt.u32.u64 	%r5, %rd1;
	and.b32  	%r6, %r5, 63;
	shr.u64 	%rd16, %rd15, %r6;
	shl.b64 	%rd17, %rd1, 1;
	add.s64 	%rd18, %rd9, %rd17;
	ld.global.u16 	%rs1, [%rd18];
	and.b64  	%rd19, %rd16, 1;
	setp.eq.b64 	%p2, %rd19, 1;
	add.s64 	%rd20, %rd10, %rd17;
	ld.global.u16 	%rs2, [%rd20];
	selp.b16 	%rs3, %rs1, 0, %p2;
	sub.s16 	%rs4, %rs3, %rs2;
	add.s64 	%rd21, %rd11, %rd17;
	st.global.u16 	[%rd21], %rs4;
$L__BB20_2:
	ret;

}
	// .globl	packed_bit_inject_party_0_b
.visible .entry packed_bit_inject_party_0_b(
	.param .u64 .ptr .align 1 packed_bit_inject_party_0_b_param_0,
	.param .u64 .ptr .align 1 packed_bit_inject_party_0_b_param_1,
	.param .u64 .ptr .align 1 packed_bit_inject_party_0_b_param_2,
	.param .u64 .ptr .align 1 packed_bit_inject_party_0_b_param_3,
	.param .u64 .ptr .align 1 packed_bit_inject_party_0_b_param_4,
	.param .u64 .ptr .align 1 packed_bit_inject_party_0_b_param_5,
	.param .u64 .ptr .align 1 packed_bit_inject_party_0_b_param_6,
	.param .u64 packed_bit_inject_party_0_b_param_7
)
{
	.reg .pred 	%p<2>;
	.reg .b16 	%rs<5>;
	.reg .b32 	%r<14>;
	.reg .b64 	%rd<32>;

	ld.param.u64 	%rd3, [packed_bit_inject_party_0_b_param_1];
	ld.param.u64 	%rd5, [packed_bit_inject_party_0_b_param_3];
	ld.param.u64 	%rd6, [packed_bit_inject_party_0_b_param_4];
	ld.param.u64 	%rd7, [packed_bit_inject_party_0_b_param_5];
	ld.param.u64 	%rd8, [packed_bit_inject_party_0_b_param_6];
	ld.param.u64 	%rd9, [packed_bit_inject_party_0_b_param_7];
	mov.u32 	%r1, %ctaid.x;
	mov.u32 	%r2, %ntid.x;
	mov.u32 	%r3, %tid.x;
	mad.lo.s32 	%r4, %r1, %r2, %r3;
	cvt.u64.u32 	%rd1, %r4;
	shl.b64 	%rd10, %rd9, 6;
	setp.le.u64 	%p1, %rd10, %rd1;
	@%p1 bra 	$L__BB21_2;
	ld.param.u64 	%rd31, [packed_bit_inject_party_0_b_param_2];
	ld.param.u64 	%rd30, [packed_bit_inject_party_0_b_param_0];
	cvta.to.global.u64 	%rd11, %rd31;
	cvta.to.global.u64 	%rd12, %rd5;
	cvta.to.global.u64 	%rd13, %rd7;
	cvta.to.global.u64 	%rd14, %rd30;
	cvta.to.global.u64 	%rd15, %rd6;
	cvta.to.global.u64 	%rd16, %rd8;
	cvta.to.global.u64 	%rd17, %rd3;
	shr.u64 	%rd18, %rd1, 3;
	and.b64  	%rd19, %rd18, 536870904;
	add.s64 	%rd20, %rd11, %rd19;
	ld.global.u64 	%rd21, [%rd20];
	cvt.u32.u64 	%r5, %rd1;
	and.b32  	%r6, %r5, 63;
	shr.u64 	%rd22, %rd21, %r6;
	cvt.u32.u64 	%r7, %rd22;
	and.b32  	%r8, %r7, 1;
	shl.b64 	%rd23, %rd1, 1;
	add.s64 	%rd24, %rd12, %rd23;
	ld.global.u16 	%rs1, [%rd24];
	add.s64 	%rd25, %rd13, %rd23;
	ld.global.u16 	%rs2, [%rd25];
	shl.b16 	%rs3, %rs2, 1;
	sub.s16 	%rs4, %rs1, %rs3;
	add.s64 	%rd26, %rd14, %rd23;
	st.global.u16 	[%rd26], %rs4;
	add.s64 	%rd27, %rd15, %rd23;
	ld.global.u16 	%r9, [%rd27];
	add.s64 	%rd28, %rd16, %rd23;
	ld.global.u16 	%r10, [%rd28];
	add.s32 	%r11, %r10, %r9;
	shl.b32 	%r12, %r11, 1;
	sub.s32 	%r13, %r8, %r12;
	add.s64 	%rd29, %rd17, %rd23;
	st.global.u16 	[%rd29], %r13;
$L__BB21_2:
	ret;

}
	// .globl	packed_bit_inject_party_1_a
.visible .entry packed_bit_inject_party_1_a(
	.param .u64 .ptr .align 1 packed_bit_inject_party_1_a_param_0,
	.param .u64 .ptr .align 1 packed_bit_inject_party_1_a_param_1,
	.param .u64 .ptr .align 1 packed_bit_inject_party_1_a_param_2,
	.param .u64 .ptr .align 1 packed_bit_inject_party_1_a_param_3,
	.param .u64 packed_bit_inject_party_1_a_param_4
)
{
	.reg .pred 	%p<2>;
	.reg .b16 	%rs<5>;
	.reg .b32 	%r<7>;
	.reg .b64 	%rd<23>;

	ld.param.u64 	%rd2, [packed_bit_inject_party_1_a_param_0];
	ld.param.u64 	%rd3, [packed_bit_inject_party_1_a_param_1];
	ld.param.u64 	%rd4, [packed_bit_inject_party_1_a_param_2];
	ld.param.u64 	%rd5, [packed_bit_inject_party_1_a_param_3];
	ld.param.u64 	%rd6, [packed_bit_inject_party_1_a_param_4];
	mov.u32 	%r1, %ctaid.x;
	mov.u32 	%r2, %ntid.x;
	mov.u32 	%r3, %tid.x;
	mad.lo.s32 	%r4, %r1, %r2, %r3;
	cvt.u64.u32 	%rd1, %r4;
	shl.b64 	%rd7, %rd6, 6;
	setp.le.u64 	%p1, %rd7, %rd1;
	@%p1 bra 	$L__BB22_2;
	cvta.to.global.u64 	%rd8, %rd3;
	cvta.to.global.u64 	%rd9, %rd4;
	cvta.to.global.u64 	%rd10, %rd5;
	cvta.to.global.u64 	%rd11, %rd2;
	shr.u64 	%rd12, %rd1, 3;
	and.b64  	%rd13, %rd12, 536870904;
	add.s64 	%rd14, %rd8, %rd13;
	ld.global.u64 	%rd15, [%rd14];
	add.s64 	%rd16, %rd9, %rd13;
	ld.global.u64 	%rd17, [%rd16];
	xor.b64  	%rd18, %rd17, %rd15;
	cvt.u32.u64 	%r5, %rd1;
	and.b32  	%r6, %r5, 63;
	shr.u64 	%rd19, %rd18, %r6;
	shl.b64 	%rd20, %rd1, 1;
	add.s64 	%rd21, %rd10, %rd20;
	ld.global.u16 	%rs1, [%rd21];
	cvt.u16.u64 	%rs2, %rd19;
	and.b16  	%rs3, %rs2, 1;
	sub.s16 	%rs4, %rs3, %rs1;
	add.s64 	%rd22, %rd11, %rd20;
	st.global.u16 	[%rd22], %rs4;
$L__BB22_2:
	ret;

}
	// .globl	packed_bit_inject_party_1_b
.visible .entry packed_bit_inject_party_1_b(
	.param .u64 .ptr .align 1 packed_bit_inject_party_1_b_param_0,
	.param .u64 .ptr .align 1 packed_bit_inject_party_1_b_param_1,
	.param .u64 .ptr .align 1 packed_bit_inject_party_1_b_param_2,
	.param .u64 .ptr .align 1 packed_bit_inject_party_1_b_param_3,
	.param .u64 .ptr .align 1 packed_bit_inject_party_1_b_param_4,
	.param .u64 .ptr .align 1 packed_bit_inject_party_1_b_param_5,
	.param .u64 packed_bit_inject_party_1_b_param_6
)
{
	.reg .pred 	%p<2>;
	.reg .b16 	%rs<9>;
	.reg .b32 	%r<5>;
	.reg .b64 	%rd<23>;

	ld.param.u64 	%rd2, [packed_bit_inject_party_1_b_param_0];
	ld.param.u64 	%rd3, [packed_bit_inject_party_1_b_param_1];
	ld.param.u64 	%rd4, [packed_bit_inject_party_1_b_param_2];
	ld.param.u64 	%rd5, [packed_bit_inject_party_1_b_param_3];
	ld.param.u64 	%rd6, [packed_bit_inject_party_1_b_param_4];
	ld.param.u64 	%rd7, [packed_bit_inject_party_1_b_param_5];
	ld.param.u64 	%rd8, [packed_bit_inject_party_1_b_param_6];
	mov.u32 	%r1, %ctaid.x;
	mov.u32 	%r2, %ntid.x;
	mov.u32 	%r3, %tid.x;
	mad.lo.s32 	%r4, %r1, %r2, %r3;
	cvt.u64.u32 	%rd1, %r4;
	shl.b64 	%rd9, %rd8, 6;
	setp.le.u64 	%p1, %rd9, %rd1;
	@%p1 bra 	$L__BB23_2;
	cvta.to.global.u64 	%rd10, %rd6;
	cvta.to.global.u64 	%rd11, %rd5;
	cvta.to.global.u64 	%rd12, %rd2;
	cvta.to.global.u64 	%rd13, %rd4;
	cvta.to.global.u64 	%rd14, %rd7;
	cvta.to.global.u64 	%rd15, %rd3;
	shl.b64 	%rd16, %rd1, 1;
	add.s64 	%rd17, %rd10, %rd16;
	ld.global.u16 	%rs1, [%rd17];
	add.s64 	%rd18, %rd11, %rd16;
	ld.global.u16 	%rs2, [%rd18];
	shl.b16 	%rs3, %rs2, 1;
	sub.s16 	%rs4, %rs1, %rs3;
	add.s64 	%rd19, %rd12, %rd16;
	st.global.u16 	[%rd19], %rs4;
	add.s64 	%rd20, %rd13, %rd16;
	ld.global.u16 	%rs5, [%rd20];
	add.s64 	%rd21, %rd14, %rd16;
	ld.global.u16 	%rs6, [%rd21];
	shl.b16 	%rs7, %rs6, 1;
	sub.s16 	%rs8, %rs5, %rs7;
	add.s64 	%rd22, %rd15, %rd16;
	st.global.u16 	[%rd22], %rs8;
$L__BB23_2:
	ret;

}
	// .globl	packed_bit_inject_party_2_a
.visible .entry packed_bit_inject_party_2_a(
	.param .u64 .ptr .align 1 packed_bit_inject_party_2_a_param_0,
	.param .u64 .ptr .align 1 packed_bit_inject_party_2_a_param_1,
	.param .u64 .ptr .align 1 packed_bit_inject_party_2_a_param_2,
	.param .u64 .ptr .align 1 packed_bit_inject_party_2_a_param_3,
	.param .u64 packed_bit_inject_party_2_a_param_4
)
{
	.reg .pred 	%p<3>;
	.reg .b16 	%rs<5>;
	.reg .b32 	%r<7>;
	.reg .b64 	%rd<22>;

	ld.param.u64 	%rd2, [packed_bit_inject_party_2_a_param_0];
	ld.param.u64 	%rd3, [packed_bit_inject_party_2_a_param_1];
	ld.param.u64 	%rd4, [packed_bit_inject_party_2_a_param_2];
	ld.param.u64 	%rd5, [packed_bit_inject_party_2_a_param_3];
	ld.param.u64 	%rd6, [packed_bit_inject_party_2_a_param_4];
	mov.u32 	%r1, %ctaid.x;
	mov.u32 	%r2, %ntid.x;
	mov.u32 	%r3, %tid.x;
	mad.lo.s32 	%r4, %r1, %r2, %r3;
	cvt.u64.u32 	%rd1, %r4;
	shl.b64 	%rd7, %rd6, 6;
	setp.le.u64 	%p1, %rd7, %rd1;
	@%p1 bra 	$L__BB24_2;
	cvta.to.global.u64 	%rd8, %rd3;
	cvta.to.global.u64 	%rd9, %rd5;
	cvta.to.global.u64 	%rd10, %rd4;
	cvta.to.global.u64 	%rd11, %rd2;
	shr.u64 	%rd12, %rd1, 3;
	and.b64  	%rd13, %rd12, 536870904;
	add.s64 	%rd14, %rd8, %rd13;
	ld.global.u64 	%rd15, [%rd14];
	cvt.u32.u64 	%r5, %rd1;
	and.b32  	%r6, %r5, 63;
	shr.u64 	%rd16, %rd15, %r6;
	shl.b64 	%rd17, %rd1, 1;
	add.s64 	%rd18, %rd9, %rd17;
	ld.global.u16 	%rs1, [%rd18];
	and.b64  	%rd19, %rd16, 1;
	setp.eq.b64 	%p2, %rd19, 1;
	add.s64 	%rd20, %rd10, %rd17;
	ld.global.u16 	%rs2, [%rd20];
	selp.b16 	%rs3, %rs1, 0, %p2;
	sub.s16 	%rs4, %rs3, %rs2;
	add.s64 	%rd21, %rd11, %rd17;
	st.global.u16 	[%rd21], %rs4;
$L__BB24_2:
	ret;

}
	// .globl	packed_bit_inject_party_2_b
.visible .entry packed_bit_inject_party_2_b(
	.param .u64 .ptr .align 1 packed_bit_inject_party_2_b_param_0,
	.param .u64 .ptr .align 1 packed_bit_inject_party_2_b_param_1,
	.param .u64 .ptr .align 1 packed_bit_inject_party_2_b_param_2,
	.param .u64 .ptr .align 1 packed_bit_inject_party_2_b_param_3,
	.param .u64 .ptr .align 1 packed_bit_inject_party_2_b_param_4,
	.param .u64 .ptr .align 1 packed_bit_inject_party_2_b_param_5,
	.param .u64 .ptr .align 1 packed_bit_inject_party_2_b_param_6,
	.param .u64 packed_bit_inject_party_2_b_param_7
)
{
	.reg .pred 	%p<2>;
	.reg .b16 	%rs<5>;
	.reg .b32 	%r<14>;
	.reg .b64 	%rd<32>;

	ld.param.u64 	%rd3, [packed_bit_inject_party_2_b_param_1];
	ld.param.u64 	%rd5, [packed_bit_inject_party_2_b_param_3];
	ld.param.u64 	%rd6, [packed_bit_inject_party_2_b_param_4];
	ld.param.u64 	%rd7, [packed_bit_inject_party_2_b_param_5];
	ld.param.u64 	%rd8, [packed_bit_inject_party_2_b_param_6];
	ld.param.u64 	%rd9, [packed_bit_inject_party_2_b_param_7];
	mov.u32 	%r1, %ctaid.x;
	mov.u32 	%r2, %ntid.x;
	mov.u32 	%r3, %tid.x;
	mad.lo.s32 	%r4, %r1, %r2, %r3;
	cvt.u64.u32 	%rd1, %r4;
	shl.b64 	%rd10, %rd9, 6;
	setp.le.u64 	%p1, %rd10, %rd1;
	@%p1 bra 	$L__BB25_2;
	ld.param.u64 	%rd31, [packed_bit_inject_party_2_b_param_2];
	ld.param.u64 	%rd30, [packed_bit_inject_party_2_b_param_0];
	cvta.to.global.u64 	%rd11, %rd31;
	cvta.to.global.u64 	%rd12, %rd5;
	cvta.to.global.u64 	%rd13, %rd8;
	cvta.to.global.u64 	%rd14, %rd30;
	cvta.to.global.u64 	%rd15, %rd7;
	cvta.to.global.u64 	%rd16, %rd6;
	cvta.to.global.u64 	%rd17, %rd3;
	shr.u64 	%rd18, %rd1, 3;
	and.b64  	%rd19, %rd18, 536870904;
	add.s64 	%rd20, %rd11, %rd19;
	ld.global.u64 	%rd21, [%rd20];
	cvt.u32.u64 	%r5, %rd1;
	and.b32  	%r6, %r5, 63;
	shr.u64 	%rd22, %rd21, %r6;
	cvt.u32.u64 	%r7, %rd22;
	and.b32  	%r8, %r7, 1;
	shl.b64 	%rd23, %rd1, 1;
	add.s64 	%rd24, %rd12, %rd23;
	ld.global.u16 	%r9, [%rd24];
	add.s64 	%rd25, %rd13, %rd23;
	ld.global.u16 	%r10, [%rd25];
	add.s32 	%r11, %r10, %r9;
	shl.b32 	%r12, %r11, 1;
	sub.s32 	%r13, %r8, %r12;
	add.s64 	%rd26, %rd14, %rd23;
	st.global.u16 	[%rd26], %r13;
	add.s64 	%rd27, %rd15, %rd23;
	ld.global.u16 	%rs1, [%rd27];
	add.s64 	%rd28, %rd16, %rd23;
	ld.global.u16 	%rs2, [%rd28];
	shl.b16 	%rs3, %rs2, 1;
	sub.s16 	%rs4, %rs1, %rs3;
	add.s64 	%rd29, %rd17, %rd23;
	st.global.u16 	[%rd29], %rs4;
$L__BB25_2:
	ret;

}
	// .globl	collapse_u64_helper
.visible .entry collapse_u64_helper(
	.param .u64 .ptr .align 1 collapse_u64_helper_param_0,
	.param .u64 .ptr .align 1 collapse_u64_helper_param_1,
	.param .u64 .ptr .align 1 collapse_u64_helper_param_2,
	.param .u64 .ptr .align 1 collapse_u64_helper_param_3,
	.param .u64 .ptr .align 1 collapse_u64_helper_param_4,
	.param .u64 collapse_u64_helper_param_5
)
{
	.reg .pred 	%p<2>;
	.reg .b32 	%r<10>;
	.reg .b64 	%rd<29>;

	ld.param.u64 	%rd1, [collapse_u64_helper_param_0];
	ld.param.u64 	%rd2, [collapse_u64_helper_param_1];
	ld.param.u64 	%rd3, [collapse_u64_helper_param_2];
	ld.param.u64 	%rd4, [collapse_u64_helper_param_3];
	ld.param.u64 	%rd5, [collapse_u64_helper_param_4];
	ld.param.u64 	%rd6, [collapse_u64_helper_param_5];
	mov.u32 	%r1, %ctaid.x;
	mov.u32 	%r2, %ntid.x;
	mul.lo.s32 	%r3, %r1, %r2;
	mov.u32 	%r4, %tid.x;
	neg.s32 	%r5, %r4;
	setp.ne.s32 	%p1, %r3, %r5;
	@%p1 bra 	$L__BB26_2;
	cvta.to.global.u64 	%rd7, %rd1;
	cvta.to.global.u64 	%rd8, %rd3;
	cvta.to.global.u64 	%rd9, %rd2;
	cvta.to.global.u64 	%rd10, %rd4;
	cvta.to.global.u64 	%rd11, %rd5;
	cvt.u32.u64 	%r6, %rd6;
	mov.b32 	%r7, -1;
	shl.b32 	%r8, %r7, %r6;
	not.b32 	%r9, %r8;
	cvt.u64.u32 	%rd12, %r9;
	ld.global.u64 	%rd13, [%rd7];
	shr.u64 	%rd14, %rd13, %r6;
	st.global.u64 	[%rd8], %rd14;
	ld.global.u64 	%rd15, [%rd9];
	shr.u64 	%rd16, %rd15, %r6;
	st.global.u64 	[%rd10], %rd16;
	ld.global.u64 	%rd17, [%rd7];
	ld.global.u64 	%rd18, [%rd8];
	ld.global.u64 	%rd19, [%rd9];
	xor.b64  	%rd20, %rd19, %rd17;
	and.b64  	%rd21, %rd20, %rd18;
	and.b64  	%rd22, %rd17, %rd16;
	ld.global.u64 	%rd23, [%rd11];
	xor.b64  	%rd24, %rd23, %rd22;
	xor.b64  	%rd25, %rd24, %rd21;
	xor.b64  	%rd26, %rd25, %rd17;
	xor.b64  	%rd27, %rd26, %rd18;
	and.b64  	%rd28, %rd27, %rd12;
	st.global.u64 	[%rd7], %rd28;
$L__BB26_2:
	ret;

}


// ===== COMPILED SASS (sm_100) =====

	.target	sm_100

	.elftype	@"ET_EXEC"


//--------------------- .note.nv.tkinfo           --------------------------
	.section	.note.nv.tkinfo,"",@"SHT_NOTE"
	.sectionflags	@"SHF_NOTE_NV_TKINFO"
	.tkinfo
        /*0018*/ 	.word	0x00000002
        /*0030*/ 	.string	""
        /*0030*/ 	.string	"ptxas"
        /*0030*/ 	.string	"Cuda compilation tools, release 13.0, V13.0.88"
        /*0030*/ 	.string	"Build cuda_13.0.r13.0/compiler.36424714_0"
        /*0030*/ 	.string	"-arch sm_100 -m 64 "



//--------------------- .note.nv.cuinfo           --------------------------
	.section	.note.nv.cuinfo,"",@"SHT_NOTE"
	.sectionflags	@"SHF_NOTE_NV_CUINFO"
        /*0018*/ 	.short	0x0002
        /*001a*/ 	.short	0x0064
        /*001c*/ 	.short	0x0082
	.zero		2


//--------------------- .nv.info                  --------------------------
	.section	.nv.info,"",@"SHT_CUDA_INFO"
	.align	4


	//----- nvinfo : EIATTR_REGCOUNT
	.align		4
        /*0000*/ 	.byte	0x04, 0x2f
        /*0002*/ 	.short	(.L_7 - .L_6)
	.align		4
.L_6:
        /*0004*/ 	.word	index@(shared_assign)
        /*0008*/ 	.word	0x0000000c


	//----- nvinfo : EIATTR_FRAME_SIZE
	.align		4
.L_7:
        /*000c*/ 	.byte	0x04, 0x11
        /*000e*/ 	.short	(.L_9 - .L_8)
	.align		4
.L_8:
        /*0010*/ 	.word	index@(shared_assign)
        /*0014*/ 	.word	0x00000000


	//----- nvinfo : EIATTR_REGCOUNT
	.align		4
.L_9:
        /*0018*/ 	.byte	0x04, 0x2f
        /*001a*/ 	.short	(.L_11 - .L_10)
	.align		4
.L_10:
        /*001c*/ 	.word	index@(shared_xor)
        /*0020*/ 	.word	0x00000012


	//----- nvinfo : EIATTR_FRAME_SIZE
	.align		4
.L_11:
        /*0024*/ 	.byte	0x04, 0x11
        /*0026*/ 	.short	(.L_13 - .L_12)
	.align		4
.L_12:
        /*0028*/ 	.word	index@(shared_xor)
        /*002c*/ 	.word	0x00000000


	//----- nvinfo : EIATTR_REGCOUNT
	.align		4
.L_13:
        /*0030*/ 	.byte	0x04, 0x2f
        /*0032*/ 	.short	(.L_15 - .L_14)
	.align		4
.L_14:
        /*0034*/ 	.word	index@(shared_xor_assign)
        /*0038*/ 	.word	0x00000012


	//----- nvinfo : EIATTR_FRAME_SIZE
	.align		4
.L_15:
        /*003c*/ 	.byte	0x04, 0x11
        /*003e*/ 	.short	(.L_17 - .L_16)
	.align		4
.L_16:
        /*0040*/ 	.word	index@(shared_xor_assign)
        /*0044*/ 	.word	0x00000000


	//----- nvinfo : EIATTR_REGCOUNT
	.align		4
.L_17:
        /*0048*/ 	.byte	0x04, 0x2f
        /*004a*/ 	.short	(.L_19 - .L_18)
	.align		4
.L_18:
        /*004c*/ 	.word	index@(xor_assign_u16)
        /*0050*/ 	.word	0x0000000a


	//----- nvinfo : EIATTR_FRAME_SIZE
	.align		4
.L_19:
        /*0054*/ 	.byte	0x04, 0x11
        /*0056*/ 	.short	(.L_21 - .L_20)
	.align		4
.L_20:
        /*0058*/ 	.word	index@(xor_assign_u16)
        /*005c*/ 	.word	0x00000000


	//----- nvinfo : EIATTR_REGCOUNT
	.align		4
.L_21:
        /*0060*/ 	.byte	0x04, 0x2f
        /*0062*/ 	.short	(.L_23 - .L_22)
	.align		4
.L_22:
        /*0064*/ 	.word	index@(xor_assign_u32)
        /*0068*/ 	.word	0x0000000a


	//----- nvinfo : EIATTR_FRAME_SIZE
	.align		4
.L_23:
        /*006c*/ 	.byte	0x04, 0x11
        /*006e*/ 	.short	(.L_25 - .L_24)
	.align		4
.L_24:
        /*0070*/ 	.word	index@(xor_assign_u32)
        /*0074*/ 	.word	0x00000000


	//----- nvinfo : EIATTR_REGCOUNT
	.align		4
.L_25:
        /*0078*/ 	.byte	0x04, 0x2f
        /*007a*/ 	.short	(.L_27 - .L_26)
	.align		4
.L_26:
        /*007c*/ 	.word	index@(xor_assign_u64)
        /*0080*/ 	.word	0x0000000a


	//----- nvinfo : EIATTR_FRAME_SIZE
	.align		4
.L_27:
        /*0084*/ 	.byte	0x04, 0x11
        /*0086*/ 	.short	(.L_29 - .L_28)
	.align		4
.L_28:
        /*0088*/ 	.word	index@(xor_assign_u64)
        /*008c*/ 	.word	0x00000000


	//----- nvinfo : EIATTR_REGCOUNT
	.align		4
.L_29:
        /*0090*/ 	.byte	0x04, 0x2f
        /*0092*/ 	.short	(.L_31 - .L_30)
	.align		4
.L_30:
        /*0094*/ 	.word	index@(shared_arithmetic_xor_pre_assign_u32)
        /*0098*/ 	.word	0x00000011


	//----- nvinfo : EIATTR_FRAME_SIZE
	.align		4
.L_31:
        /*009c*/ 	.byte	0x04, 0x11
        /*009e*/ 	.short	(.L_33 - .L_32)
	.align		4
.L_32:
        /*00a0*/ 	.word	index@(shared_arithmetic_xor_pre_assign_u32)
        /*00a4*/ 	.word	0x00000000


	//----- nvinfo : EIATTR_REGCOUNT
	.align		4
.L_33:
        /*00a8*/ 	.byte	0x04, 0x2f
        /*00aa*/ 	.short	(.L_35 - .L_34)
	.align		4
.L_34:
        /*00ac*/ 	.word	index@(shared_and_pre)
        /*00b0*/ 	.word	0x00000014


	//----- nvinfo : EIATTR_FRAME_SIZE
	.align		4
.L_35:
        /*00b4*/ 	.byte	0x04, 0x11
        /*00b6*/ 	.short	(.L_37 - .L_36)
	.align		4
.L_36:
        /*00b8*/ 	.word	index@(shared_and_pre)
        /*00bc*/ 	.word	0x00000000


	//----- nvinfo : EIATTR_REGCOUNT
	.align		4
.L_37:
        /*00c0*/ 	.byte	0x04, 0x2f
        /*00c2*/ 	.short	(.L_39 - .L_38)
	.align		4
.L_38:
        /*00c4*/ 	.word	index@(shared_or_pre_assign)
        /*00c8*/ 	.word	0x00000014


	//----- nvinfo : EIATTR_FRAME_SIZE
	.align		4
.L_39:
        /*00cc*/ 	.byte	0x04, 0x11
        /*00ce*/ 	.short	(.L_41 - .L_40)
	.align		4
.L_40:
        /*00d0*/ 	.word	index@(shared_or_pre_assign)
        /*00d4*/ 	.word	0x00000000


	//----- nvinfo : EIATTR_REGCOUNT
	.align		4
.L_41:
        /*00d8*/ 	.byte	0x04, 0x2f
        /*00da*/ 	.short	(.L_43 - .L_42)
	.align		4
.L_42:
        /*00dc*/ 	.word	index@(shared_u16_transpose_pack_u64)
        /*00e0*/ 	.word	0x00000030


	//----- nvinfo : EIATTR_FRAME_SIZE
	.align		4
.L_43:
        /*00e4*/ 	.byte	0x04, 0x11
        /*00e6*/ 	.short	(.L_45 - .L_44)
	.align		4
.L_44:
        /*00e8*/ 	.word	index@(shared_u16_transpose_pack_u64)
        /*00ec*/ 	.word	0x00000080


	//----- nvinfo : EIATTR_REGCOUNT
	.align		4
.L_45:
        /*00f0*/ 	.byte	0x04, 0x2f
        /*00f2*/ 	.short	(.L_47 - .L_46)
	.align		4
.L_46:
        /*00f4*/ 	.word	index@(shared_u32_transpose_pack_u64)
        /*00f8*/ 	.word	0x00000050


	//----- nvinfo : EIATTR_FRAME_SIZE
	.align		4
.L_47:
        /*00fc*/ 	.byte	0x04, 0x11
        /*00fe*/ 	.short	(.L_49 - .L_48)
	.align		4
.L_48:
        /*0100*/ 	.word	index@(shared_u32_transpose_pack_u64)
        /*0104*/ 	.word	0x00000100


	//----- nvinfo : EIATTR_REGCOUNT
	.align		4
.L_49:
        /*0108*/ 	.byte	0x04, 0x2f
        /*010a*/ 	.short	(.L_51 - .L_50)
	.align		4
.L_50:
        /*010c*/ 	.word	index@(split)
        /*0110*/ 	.word	0x00000014


	//----- nvinfo : EIATTR_FRAME_SIZE
	.align		4
.L_51:
        /*0114*/ 	.byte	0x04, 0x11
        /*0116*/ 	.short	(.L_53 - .L_52)
	.align		4
.L_52:
        /*0118*/ 	.word	index@(split)
        /*011c*/ 	.word	0x00000000


	//----- nvinfo : EIATTR_REGCOUNT
	.align		4
.L_53:
        /*0120*/ 	.byte	0x04, 0x2f
        /*0122*/ 	.short	(.L_55 - .L_54)
	.align		4
.L_54:
        /*0124*/ 	.word	index@(split_for_arithmetic_xor)
        /*0128*/ 	.word	0x00000016


	//----- nvinfo : EIATTR_FRAME_SIZE
	.align		4
.L_55:
        /*012c*/ 	.byte	0x04, 0x11
        /*012e*/ 	.short	(.L_57 - .L_56)
	.align		4
.L_56:
        /*0130*/ 	.word	index@(split_for_arithmetic_xor)
        /*0134*/ 	.word	0x00000000


	//----- nvinfo : EIATTR_REGCOUNT
	.align		4
.L_57:
        /*0138*/ 	.byte	0x04, 0x2f
        /*013a*/ 	.short	(.L_59 - .L_58)
	.align		4
.L_58:
        /*013c*/ 	.word	index@(lift_split)
        /*0140*/ 	.word	0x00000014


	//----- nvinfo : EIATTR_FRAME_SIZE
	.align		4
.L_59:
        /*0144*/ 	.byte	0x04, 0x11
        /*0146*/ 	.short	(.L_61 - .L_60)
	.align		4
.L_60:
        /*0148*/ 	.word	index@(lift_split)
        /*014c*/ 	.word	0x00000000


	//----- nvinfo : EIATTR_REGCOUNT
	.align		4
.L_61:
        /*0150*/ 	.byte	0x04, 0x2f
        /*0152*/ 	.short	(.L_63 - .L_62)
	.align		4
.L_62:
        /*0154*/ 	.word	index@(shared_lift_mul_sub)
        /*0158*/ 	.word	0x00000014


	//----- nvinfo : EIATTR_FRAME_SIZE
	.align		4
.L_63:
        /*015c*/ 	.byte	0x04, 0x11
        /*015e*/ 	.short	(.L_65 - .L_64)
	.align		4
.L_64:
        /*0160*/ 	.word	index@(shared_lift_mul_sub)
        /*0164*/ 	.word	0x00000000


	//----- nvinfo : EIATTR_REGCOUNT
	.align		4
.L_65:
        /*0168*/ 	.byte	0x04, 0x2f
        /*016a*/ 	.short	(.L_67 - .L_66)
	.align		4
.L_66:
        /*016c*/ 	.word	index@(shared_finalize_lift)
        /*0170*/ 	.word	0x00000016


	//----- nvinfo : EIATTR_FRAME_SIZE
	.align		4
.L_67:
        /*0174*/ 	.byte	0x04, 0x11
        /*0176*/ 	.short	(.L_69 - .L_68)
	.align		4
.L_68:
        /*0178*/ 	.word	index@(shared_finalize_lift)
        /*017c*/ 	.word	0x00000000


	//----- nvinfo : EIATTR_REGCOUNT
	.align		4
.L_69:
        /*0180*/ 	.byte	0x04, 0x2f
        /*0182*/ 	.short	(.L_71 - .L_70)
	.align		4
.L_70:
        /*0184*/ 	.word	index@(shared_pre_lift_u16_u32_signed)
        /*0188*/ 	.word	0x00000008


	//----- nvinfo : EIATTR_FRAME_SIZE
	.align		4
.L_71:
        /*018c*/ 	.byte	0x04, 0x11
        /*018e*/ 	.short	(.L_73 - .L_72)
	.align		4
.L_72:
        /*0190*/ 	.word	index@(shared_pre_lift_u16_u32_signed)
        /*0194*/ 	.word	0x00000000


	//----- nvinfo : EIATTR_REGCOUNT
	.align		4
.L_73:
        /*0198*/ 	.byte	0x04, 0x2f
        /*019a*/ 	.short	(.L_75 - .L_74)
	.align		4
.L_74:
        /*019c*/ 	.word	index@(shared_finalize_lift_u16_u32_signed)
        /*01a0*/ 	.word	0x00000014


	//----- nvinfo : EIATTR_FRAME_SIZE
	.align		4
.L_75:
        /*01a4*/ 	.byte	0x04, 0x11
        /*01a6*/ 	.short	(.L_77 - .L_76)
	.align		4
.L_76:
        /*01a8*/ 	.word	index@(shared_finalize_lift_u16_u32_signed)
        /*01ac*/ 	.word	0x00000000


	//----- nvinfo : EIATTR_REGCOUNT
	.align		4
.L_77:
        /*01b0*/ 	.byte	0x04, 0x2f
        /*01b2*/ 	.short	(.L_79 - .L_78)
	.align		4
.L_78:
        /*01b4*/ 	.word	index@(shared_lifted_sub)
        /*01b8*/ 	.word	0x00000010


	//----- nvinfo : EIATTR_FRAME_SIZE
	.align		4
.L_79:
        /*01bc*/ 	.byte	0x04, 0x11
        /*01be*/ 	.short	(.L_81 - .L_80)
	.align		4
.L_80:
        /*01c0*/ 	.word	index@(shared_lifted_sub)
        /*01c4*/ 	.word	0x00000000


	//----- nvinfo : EIATTR_REGCOUNT
	.align		4
.L_81:
        /*01c8*/ 	.byte	0x04, 0x2f
        /*01ca*/ 	.short	(.L_83 - .L_82)
	.align		4
.L_82:
        /*01cc*/ 	.word	index@(shared_prelifted_sub_ab)
        /*01d0*/ 	.word	0x00000010


	//----- nvinfo : EIATTR_FRAME_SIZE
	.align		4
.L_83:
        /*01d4*/ 	.byte	0x04, 0x11
        /*01d6*/ 	.short	(.L_85 - .L_84)
	.align		4
.L_84:
        /*01d8*/ 	.word	index@(shared_prelifted_sub_ab)
        /*01dc*/ 	.word	0x00000000


	//----- nvinfo : EIATTR_REGCOUNT
	.align		4
.L_85:
        /*01e0*/ 	.byte	0x04, 0x2f
        /*01e2*/ 	.short	(.L_87 - .L_86)
	.align		4
.L_86:
        /*01e4*/ 	.word	index@(packed_bit_inject_party_0_a)
        /*01e8*/ 	.word	0x0000000d


	//----- nvinfo : EIATTR_FRAME_SIZE
	.align		4
.L_87:
        /*01ec*/ 	.byte	0x04, 0x11
        /*01ee*/ 	.short	(.L_89 - .L_88)
	.align		4
.L_88:
        /*01f0*/ 	.word	index@(packed_bit_inject_party_0_a)
        /*01f4*/ 	.word	0x00000000


	//----- nvinfo : EIATTR_REGCOUNT
	.align		4
.L_89:
        /*01f8*/ 	.byte	0x04, 0x2f
        /*01fa*/ 	.short	(.L_91 - .L_90)
	.align		4
.L_90:
        /*01fc*/ 	.word	index@(packed_bit_inject_party_0_b)
        /*0200*/ 	.word	0x00000012


	//----- nvinfo : EIATTR_FRAME_SIZE
	.align		4
.L_91:
        /*0204*/ 	.byte	0x04, 0x11
        /*0206*/ 	.short	(.L_93 - .L_92)
	.align		4
.L_92:
        /*0208*/ 	.word	index@(packed_bit_inject_party_0_b)
        /*020c*/ 	.word	0x00000000


	//----- nvinfo : EIATTR_REGCOUNT
	.align		4
.L_93:
        /*0210*/ 	.byte	0x04, 0x2f
        /*0212*/ 	.short	(.L_95 - .L_94)
	.align		4
.L_94:
        /*0214*/ 	.word	index@(packed_bit_inject_party_1_a)
        /*0218*/ 	.word	0x0000000f


	//----- nvinfo : EIATTR_FRAME_SIZE
	.align		4
.L_95:
        /*021c*/ 	.byte	0x04, 0x11
        /*021e*/ 	.short	(.L_97 - .L_96)
	.align		4
.L_96:
        /*0220*/ 	.word	index@(packed_bit_inject_party_1_a)
        /*0224*/ 	.word	0x00000000


	//----- nvinfo : EIATTR_REGCOUNT
	.align		4
.L_97:
        /*0228*/ 	.byte	0x04, 0x2f
        /*022a*/ 	.short	(.L_99 - .L_98)
	.align		4
.L_98:
        /*022c*/ 	.word	index@(packed_bit_inject_party_1_b)
        /*0230*/ 	.word	0x00000010


	//----- nvinfo : EIATTR_FRAME_SIZE
	.align		4
.L_99:
        /*0234*/ 	.byte	0x04, 0x11
        /*0236*/ 	.short	(.L_101 - .L_100)
	.align		4
.L_100:
        /*0238*/ 	.word	index@(packed_bit_inject_party_1_b)
        /*023c*/ 	.word	0x00000000


	//----- nvinfo : EIATTR_REGCOUNT
	.align		4
.L_101:
        /*0240*/ 	.byte	0x04, 0x2f
        /*0242*/ 	.short	(.L_103 - .L_102)
	.align		4
.L_102:
        /*0244*/ 	.word	index@(packed_bit_inject_party_2_a)
        /*0248*/ 	.word	0x0000000d


	//----- nvinfo : EIATTR_FRAME_SIZE
	.align		4
.L_103:
        /*024c*/ 	.byte	0x04, 0x11
        /*024e*/ 	.short	(.L_105 - .L_104)
	.align		4
.L_104:
        /*0250*/ 	.word	index@(packed_bit_inject_party_2_a)
        /*0254*/ 	.word	0x00000000


	//----- nvinfo : EIATTR_REGCOUNT
	.align		4
.L_105:
        /*0258*/ 	.byte	0x04, 0x2f
        /*025a*/ 	.short	(.L_107 - .L_106)
	.align		4
.L_106:
        /*025c*/ 	.word	index@(packed_bit_inject_party_2_b)
        /*0260*/ 	.word	0x00000011


	//----- nvinfo : EIATTR_FRAME_SIZE
	.align		4
.L_107:
        /*0264*/ 	.byte	0x04, 0x11
        /*0266*/ 	.short	(.L_109 - .L_108)
	.align		4
.L_108:
        /*0268*/ 	.word	index@(packed_bit_inject_party_2_b)
        /*026c*/ 	.word	0x00000000


	//----- nvinfo : EIATTR_REGCOUNT
	.align		4
.L_109:
        /*0270*/ 	.byte	0x04, 0x2f
        /*0272*/ 	.short	(.L_111 - .L_110)
	.align		4
.L_110:
        /*0274*/ 	.word	index@(collapse_u64_helper)
        /*0278*/ 	.word	0x00000014


	//----- nvinfo : EIATTR_FRAME_SIZE
	.align		4
.L_111:
        /*027c*/ 	.byte	0x04, 0x11
        /*027e*/ 	.short	(.L_113 - .L_112)
	.align		4
.L_112:
        /*0280*/ 	.word	index@(collapse_u64_helper)
        /*0284*/ 	.word	0x00000000


	//----- nvinfo : EIATTR_MIN_STACK_SIZE
	.align		4
.L_113:
        /*0288*/ 	.byte	0x04, 0x12
        /*028a*/ 	.short	(.L_115 - .L_114)
	.align		4
.L_114:
        /*028c*/ 	.word	index@(collapse_u64_helper)
        /*0290*/ 	.word	0x00000000


	//----- nvinfo : EIATTR_MIN_STACK_SIZE
	.align		4
.L_115:
        /*0294*/ 	.byte	0x04, 0x12
        /*0296*/ 	.short	(.L_117 - .L_116)
	.align		4
.L_116:
        /*0298*/ 	.word	index@(packed_bit_inject_party_2_b)
        /*029c*/ 	.word	0x00000000


	//----- nvinfo : EIATTR_MIN_STACK_SIZE
	.align		4
.L_117:
        /*02a0*/ 	.byte	0x04, 0x12
        /*02a2*/ 	.short	(.L_119 - .L_118)
	.align		4
.L_118:
        /*02a4*/ 	.word	index@(packed_bit_inject_party_2_a)
        /*02a8*/ 	.word	0x00000000


	//----- nvinfo : EIATTR_MIN_STACK_SIZE
	.align		4
.L_119:
        /*02ac*/ 	.byte	0x04, 0x12
        /*02ae*/ 	.short	(.L_121 - .L_120)
	.align		4
.L_120:
        /*02b0*/ 	.word	index@(packed_bit_inject_party_1_b)
        /*02b4*/ 	.word	0x00000000


	//----- nvinfo : EIATTR_MIN_STACK_SIZE
	.align		4
.L_121:
        /*02b8*/ 	.byte	0x04, 0x12
        /*02ba*/ 	.short	(.L_123 - .L_122)
	.align		4
.L_122:
        /*02bc*/ 	.word	index@(packed_bit_inject_party_1_a)
        /*02c0*/ 	.word	0x00000000


	//----- nvinfo : EIATTR_MIN_STACK_SIZE
	.align		4
.L_123:
        /*02c4*/ 	.byte	0x04, 0x12
        /*02c6*/ 	.short	(.L_125 - .L_124)
	.align		4
.L_124:
        /*02c8*/ 	.word	index@(packed_bit_inject_party_0_b)
        /*02cc*/ 	.word	0x00000000


	//----- nvinfo : EIATTR_MIN_STACK_SIZE
	.align		4
.L_125:
        /*02d0*/ 	.byte	0x04, 0x12
        /*02d2*/ 	.short	(.L_127 - .L_126)
	.align		4
.L_126:
        /*02d4*/ 	.word	index@(packed_bit_inject_party_0_a)
        /*02d8*/ 	.word	0x00000000


	//----- nvinfo : EIATTR_MIN_STACK_SIZE
	.align		4
.L_127:
        /*02dc*/ 	.byte	0x04, 0x12
        /*02de*/ 	.short	(.L_129 - .L_128)
	.align		4
.L_128:
        /*02e0*/ 	.word	index@(shared_prelifted_sub_ab)
        /*02e4*/ 	.word	0x00000000


	//----- nvinfo : EIATTR_MIN_STACK_SIZE
	.align		4
.L_129:
        /*02e8*/ 	.byte	0x04, 0x12
        /*02ea*/ 	.short	(.L_131 - .L_130)
	.align		4
.L_130:
        /*02ec*/ 	.word	index@(shared_lifted_sub)
        /*02f0*/ 	.word	0x00000000


	//----- nvinfo : EIATTR_MIN_STACK_SIZE
	.align		4
.L_131:
        /*02f4*/ 	.byte	0x04, 0x12
        /*02f6*/ 	.short	(.L_133 - .L_132)
	.align		4
.L_132:
        /*02f8*/ 	.word	index@(shared_finalize_lift_u16_u32_signed)
        /*02fc*/ 	.word	0x00000000


	//----- nvinfo : EIATTR_MIN_STACK_SIZE
	.align		4
.L_133:
        /*0300*/ 	.byte	0x04, 0x12
        /*0302*/ 	.short	(.L_135 - .L_134)
	.align		4
.L_134:
        /*0304*/ 	.word	index@(shared_pre_lift_u16_u32_signed)
        /*0308*/ 	.word	0x00000000


	//----- nvinfo : EIATTR_MIN_STACK_SIZE
	.align		4
.L_135:
        /*030c*/ 	.byte	0x04, 0x12
        /*030e*/ 	.short	(.L_137 - .L_136)
	.align		4
.L_136:
        /*0310*/ 	.word	index@(shared_finalize_lift)
        /*0314*/ 	.word	0x00000000


	//----- nvinfo : EIATTR_MIN_STACK_SIZE
	.align		4
.L_137:
        /*0318*/ 	.byte	0x04, 0x12
        /*031a*/ 	.short	(.L_139 - .L_138)
	.align		4
.L_138:
        /*031c*/ 	.word	index@(shared_lift_mul_sub)
        /*0320*/ 	.word	0x00000000


	//----- nvinfo : EIATTR_MIN_STACK_SIZE
	.align		4
.L_139:
        /*0324*/ 	.byte	0x04, 0x12
        /*0326*/ 	.short	(.L_141 - .L_140)
	.align		4
.L_140:
        /*0328*/ 	.word	index@(lift_split)
        /*032c*/ 	.word	0x00000000


	//----- nvinfo : EIATTR_MIN_STACK_SIZE
	.align		4
.L_141:
        /*0330*/ 	.byte	0x04, 0x12
        /*0332*/ 	.short	(.L_143 - .L_142)
	.align		4
.L_142:
        /*0334*/ 	.word	index@(split_for_arithmetic_xor)
        /*0338*/ 	.word	0x00000000


	//----- nvinfo : EIATTR_MIN_STACK_SIZE
	.align		4
.L_143:
        /*033c*/ 	.byte	0x04, 0x12
        /*033e*/ 	.short	(.L_145 - .L_144)
	.align		4
.L_144:
        /*0340*/ 	.word	index@(split)
        /*0344*/ 	.word	0x00000000


	//----- nvinfo : EIATTR_MIN_STACK_SIZE
	.align		4
.L_145:
        /*0348*/ 	.byte	0x04, 0x12
        /*034a*/ 	.short	(.L_147 - .L_146)
	.align		4
.L_146:
        /*034c*/ 	.word	index@(shared_u32_transpose_pack_u64)
        /*0350*/ 	.word	0x00000100


	//----- nvinfo : EIATTR_MIN_STACK_SIZE
	.align		4
.L_147:
        /*0354*/ 	.byte	0x04, 0x12
        /*0356*/ 	.short	(.L_149 - .L_148)
	.align		4
.L_148:
        /*0358*/ 	.word	index@(shared_u16_transpose_pack_u64)
        /*035c*/ 	.word	0x00000080


	//----- nvinfo : EIATTR_MIN_STACK_SIZE
	.align		4
.L_149:
        /*0360*/ 	.byte	0x04, 0x12
        /*0362*/ 	.short	(.L_151 - .L_150)
	.align		4
.L_150:
        /*0364*/ 	.word	index@(shared_or_pre_assign)
        /*0368*/ 	.word	0x00000000


	//----- nvinfo : EIATTR_MIN_STACK_SIZE
	.align		4
.L_151:
        /*036c*/ 	.byte	0x04, 0x12
        /*036e*/ 	.short	(.L_153 - .L_152)
	.align		4
.L_152:
        /*0370*/ 	.word	index@(shared_and_pre)
        /*0374*/ 	.word	0x00000000


	//----- nvinfo : EIATTR_MIN_STACK_SIZE
	.align		4
.L_153:
        /*0378*/ 	.byte	0x04, 0x12
        /*037a*/ 	.short	(.L_155 - .L_154)
	.align		4
.L_154:
        /*037c*/ 	.word	index@(shared_arithmetic_xor_pre_assign_u32)
        /*0380*/ 	.word	0x00000000


	//----- nvinfo : EIATTR_MIN_STACK_SIZE
	.align		4
.L_155:
        /*0384*/ 	.byte	0x04, 0x12
        /*0386*/ 	.short	(.L_157 - .L_156)
	.align		4
.L_156:
        /*0388*/ 	.word	index@(xor_assign_u64)
        /*038c*/ 	.word	0x00000000


	//----- nvinfo : EIATTR_MIN_STACK_SIZE
	.align		4
.L_157:
        /*0390*/ 	.byte	0x04, 0x12
        /*0392*/ 	.short	(.L_159 - .L_158)
	.align		4
.L_158:
        /*0394*/ 	.word	index@(xor_assign_u32)
        /*0398*/ 	.word	0x00000000


	//----- nvinfo : EIATTR_MIN_STACK_SIZE
	.align		4
.L_159:
        /*039c*/ 	.byte	0x04, 0x12
        /*039e*/ 	.short	(.L_161 - .L_160)
	.align		4
.L_160:
        /*03a0*/ 	.word	index@(xor_assign_u16)
        /*03a4*/ 	.word	0x00000000


	//----- nvinfo : EIATTR_MIN_STACK_SIZE
	.align		4
.L_161:
        /*03a8*/ 	.byte	0x04, 0x12
        /*03aa*/ 	.short	(.L_163 - .L_162)
	.align		4
.L_162:
        /*03ac*/ 	.word	index@(shared_xor_assign)
        /*03b0*/ 	.word	0x00000000


	//----- nvinfo : EIATTR_MIN_STACK_SIZE
	.align		4
.L_163:
        /*03b4*/ 	.byte	0x04, 0x12
        /*03b6*/ 	.short	(.L_165 - .L_164)
	.align		4
.L_164:
        /*03b8*/ 	.word	index@(shared_xor)
        /*03bc*/ 	.word	0x00000000


	//----- nvinfo : EIATTR_MIN_STACK_SIZE
	.align		4
.L_165:
        /*03c0*/ 	.byte	0x04, 0x12
        /*03c2*/ 	.short	(.L_167 - .L_166)
	.align		4
.L_166:
        /*03c4*/ 	.word	index@(shared_assign)
        /*03c8*/ 	.word	0x00000000
.L_167:


//--------------------- .nv.compat                --------------------------
	.section	.nv.compat,"",@"SHT_CUDA_COMPAT_INFO"
	.align	4
        /*0000*/ 	.byte	0x02, 0x09, 0x00, 0x00, 0x02, 0x02, 0x01, 0x00, 0x02, 0x05, 0x05, 0x00, 0x03, 0x07, 0x01, 0x01
        /*0010*/ 	.byte	0x02, 0x03, 0x00, 0x00, 0x02, 0x06, 0x01, 0x00, 0x04, 0x0b, 0x08, 0x00, 0x09, 0x00, 0x00, 0x00
        /*0020*/ 	.byte	0x00, 0x00, 0x00, 0x00


//--------------------- .nv.info.collapse_u64_helper --------------------------
	.section	.nv.info.collapse_u64_helper,"",@"SHT_CUDA_INFO"
	.sectionflags	@""
	.align	4


	//----- nvinfo : EIATTR_CUDA_API_VERSION
	.align		4
        /*0000*/ 	.byte	0x04, 0x37
        /*0002*/ 	.short	(.L_169 - .L_168)
.L_168:
        /*0004*/ 	.word	0x00000082


	//----- nvinfo : EIATTR_KPARAM_INFO
	.align		4
.L_169:
        /*0008*/ 	.byte	0x04, 0x17
        /*000a*/ 	.short	(.L_171 - .L_170)
.L_170:
        /*000c*/ 	.word	0x00000000
        /*0010*/ 	.short	0x0005
        /*0012*/ 	.short	0x0028
        /*0014*/ 	.byte	0x00, 0xf0, 0x21, 0x00


	//----- nvinfo : EIATTR_KPARAM_INFO
	.align		4
.L_171:
        /*0018*/ 	.byte	0x04, 0x17
        /*001a*/ 	.short	(.L_173 - .L_172)
.L_172:
        /*001c*/ 	.word	0x00000000
        /*0020*/ 	.short	0x0004
        /*0022*/ 	.short	0x0020
        /*0024*/ 	.byte	0x00, 0xf5, 0x21, 0x00


	//----- nvinfo : EIATTR_KPARAM_INFO
	.align		4
.L_173:
        /*0028*/ 	.byte	0x04, 0x17
        /*002a*/ 	.short	(.L_175 - .L_174)
.L_174:
        /*002c*/ 	.word	0x00000000
        /*0030*/ 	.short	0x0003
        /*0032*/ 	.short	0x0018
        /*0034*/ 	.byte	0x00, 0xf5, 0x21, 0x00


	//----- nvinfo : EIATTR_KPARAM_INFO
	.align		4
.L_175:
        /*0038*/ 	.byte	0x04, 0x17
        /*003a*/ 	.short	(.L_177 - .L_176)
.L_176:
        /*003c*/ 	.word	0x00000000
        /*0040*/ 	.short	0x0002
        /*0042*/ 	.short	0x0010
        /*0044*/ 	.byte	0x00, 0xf5, 0x21, 0x00


	//----- nvinfo : EIATTR_KPARAM_INFO
	.align		4
.L_177:
        /*0048*/ 	.byte	0x04, 0x17
        /*004a*/ 	.short	(.L_179 - .L_178)
.L_178:
        /*004c*/ 	.word	0x00000000
        /*0050*/ 	.short	0x0001
        /*0052*/ 	.short	0x0008
        /*0054*/ 	.byte	0x00, 0xf5, 0x21, 0x00


	//----- nvinfo : EIATTR_KPARAM_INFO
	.align		4
.L_179:
        /*0058*/ 	.byte	0x04, 0x17
        /*005a*/ 	.short	(.L_181 - .L_180)
.L_180:
        /*005c*/ 	.word	0x00000000
        /*0060*/ 	.short	0x0000
        /*0062*/ 	.short	0x0000
        /*0064*/ 	.byte	0x00, 0xf5, 0x21, 0x00


	//----- nvinfo : EIATTR_SPARSE_MMA_MASK
	.align		4
.L_181:
        /*0068*/ 	.byte	0x03, 0x50
        /*006a*/ 	.short	0x0000


	//----- nvinfo : EIATTR_MAXREG_COUNT
	.align		4
        /*006c*/ 	.byte	0x03, 0x1b
        /*006e*/ 	.short	0x00ff


	//----- nvinfo : EIATTR_MERCURY_ISA_VERSION
	.align		4
        /*0070*/ 	.byte	0x03, 0x5f
        /*0072*/ 	.short	0x0101


	//----- nvinfo : EIATTR_VRC_CTA_INIT_COUNT
	.align		4
        /*0074*/ 	.byte	0x02, 0x4a
	.zero		1
	.zero		1


	//----- nvinfo : EIATTR_EXIT_INSTR_OFFSETS
	.align		4
        /*0078*/ 	.byte	0x04, 0x1c
        /*007a*/ 	.short	(.L_183 - .L_182)


	//   ....[0]....
.L_182:
        /*007c*/ 	.word	0x00000070


	//   ....[1]....
        /*0080*/ 	.word	0x00000240


	//----- nvinfo : EIATTR_CBANK_PARAM_SIZE
	.align		4
.L_183:
        /*0084*/ 	.byte	0x03, 0x19
        /*0086*/ 	.short	0x0030


	//----- nvinfo : EIATTR_PARAM_CBANK
	.align		4
        /*0088*/ 	.byte	0x04, 0x0a
        /*008a*/ 	.short	(.L_185 - .L_184)
	.align		4
.L_184:
        /*008c*/ 	.word	index@(.nv.constant0.collapse_u64_helper)
        /*0090*/ 	.short	0x0380
        /*0092*/ 	.short	0x0030


	//----- nvinfo : EIATTR_SW_WAR
	.align		4
.L_185:
        /*0094*/ 	.byte	0x04, 0x36
        /*0096*/ 	.short	(.L_187 - .L_186)
.L_186:
        /*0098*/ 	.word	0x00000008
.L_187:


//--------------------- .nv.info.packed_bit_inject_party_2_b --------------------------
	.section	.nv.info.packed_bit_inject_party_2_b,"",@"SHT_CUDA_INFO"
	.sectionflags	@""
	.align	4


	//----- nvinfo : EIATTR_CUDA_API_VERSION
	.align		4
        /*0000*/ 	.byte	0x04, 0x37
        /*0002*/ 	.short	(.L_189 - .L_188)
.L_188:
        /*0004*/ 	.word	0x00000082


	//----- nvinfo : EIATTR_KPARAM_INFO
	.align		4
.L_189:
        /*0008*/ 	.byte	0x04, 0x17
        /*000a*/ 	.short	(.L_191 - .L_190)
.L_190:
        /*000c*/ 	.word	0x00000000
        /*0010*/ 	.short	0x0007
        /*0012*/ 	.short	0x0038
        /*0014*/ 	.byte	0x00, 0xf0, 0x21, 0x00


	//----- nvinfo : EIATTR_KPARAM_INFO
	.align		4
.L_191:
        /*0018*/ 	.byte	0x04, 0x17
        /*001a*/ 	.short	(.L_193 - .L_192)
.L_192:
        /*001c*/ 	.word	0x00000000
        /*0020*/ 	.short	0x0006
        /*0022*/ 	.short	0x0030
        /*0024*/ 	.byte	0x00, 0xf5, 0x21, 0x00


	//----- nvinfo : EIATTR_KPARAM_INFO
	.align		4
.L_193:
        /*0028*/ 	.byte	0x04, 0x17
        /*002a*/ 	.short	(.L_195 - .L_194)
.L_194:
        /*002c*/ 	.word	0x00000000
        /*0030*/ 	.short	0x0005
        /*0032*/ 	.short	0x0028
        /*0034*/ 	.byte	0x00, 0xf5, 0x21, 0x00


	//----- nvinfo : EIATTR_KPARAM_INFO
	.align		4
.L_195:
        /*0038*/ 	.byte	0x04, 0x17
        /*003a*/ 	.short	(.L_197 - .L_196)
.L_196:
        /*003c*/ 	.word	0x00000000
        /*0040*/ 	.short	0x0004
        /*0042*/ 	.short	0x0020
        /*0044*/ 	.byte	0x00, 0xf5, 0x21, 0x00


	//----- nvinfo : EIATTR_KPARAM_INFO
	.align		4
.L_197:
        /*0048*/ 	.byte	0x04, 0x17
        /*004a*/ 	.short	(.L_199 - .L_198)
.L_198:
        /*004c*/ 	.word	0x00000000
        /*0050*/ 	.short	0x0003
        /*0052*/ 	.short	0x0018
        /*0054*/ 	.byte	0x00, 0xf5, 0x21, 0x00


	//----- nvinfo : EIATTR_KPARAM_INFO
	.align		4
.L_199:
        /*0058*/ 	.byte	0x04, 0x17
        /*005a*/ 	.short	(.L_201 - .L_200)
.L_200:
        /*005c*/ 	.word	0x00000000
        /*0060*/ 	.short	0x0002
        /*0062*/ 	.short	0x0010
        /*0064*/ 	.byte	0x00, 0xf5, 0x21, 0x00


	//----- nvinfo : EIATTR_KPARAM_INFO
	.align		4
.L_201:
        /*0068*/ 	.byte	0x04, 0x17
        /*006a*/ 	.short	(.L_203 - .L_202)
.L_202:
        /*006c*/ 	.word	0x00000000
        /*0070*/ 	.short	0x0001
        /*0072*/ 	.short	0x0008
        /*0074*/ 	.byte	0x00, 0xf5, 0x21, 0x00


	//----- nvinfo : EIATTR_KPARAM_INFO
	.align		4
.L_203:
        /*0078*/ 	.byte	0x04, 0x17
        /*007a*/ 	.short	(.L_205 - .L_204)
.L_204:
        /*007c*/ 	.word	0x00000000
        /*0080*/ 	.short	0x0000
        /*0082*/ 	.short	0x0000
        /*0084*/ 	.byte	0x00, 0xf5, 0x21, 0x00


	//----- nvinfo : EIATTR_SPARSE_MMA_MASK
	.align		4
.L_205:
        /*0088*/ 	.byte	0x03, 0x50
        /*008a*/ 	.short	0x0000


	//----- nvinfo : EIATTR_MAXREG_COUNT
	.align		4
        /*008c*/ 	.byte	0x03, 0x1b
        /*008e*/ 	.short	0x00ff


	//----- nvinfo : EIATTR_MERCURY_ISA_VERSION
	.align		4
        /*0090*/ 	.byte	0x03, 0x5f
        /*0092*/ 	.short	0x0101


	//----- nvinfo : EIATTR_VRC_CTA_INIT_COUNT
	.align		4
        /*0094*/ 	.byte	0x02, 0x4a
	.zero		1
	.zero		1


	//----- nvinfo : EIATTR_EXIT_INSTR_OFFSETS
	.align		4
        /*0098*/ 	.byte	0x04, 0x1c
        /*009a*/ 	.short	(.L_207 - .L_206)


	//   ....[0]....
.L_206:
        /*009c*/ 	.word	0x000000b0


	//   ....[1]....
        /*00a0*/ 	.word	0x00000330


	//----- nvinfo : EIATTR_CBANK_PARAM_SIZE
	.align		4
.L_207:
        /*00a4*/ 	.byte	0x03, 0x19
        /*00a6*/ 	.short	0x0040


	//----- nvinfo : EIATTR_PARAM_CBANK
	.align		4
        /*00a8*/ 	.byte	0x04, 0x0a
        /*00aa*/ 	.short	(.L_209 - .L_208)
	.align		4
.L_208:
        /*00ac*/ 	.word	index@(.nv.constant0.packed_bit_inject_party_2_b)
        /*00b0*/ 	.short	0x0380
        /*00b2*/ 	.short	0x0040


	//----- nvinfo : EIATTR_SW_WAR
	.align		4
.L_209:
        /*00b4*/ 	.byte	0x04, 0x36
        /*00b6*/ 	.short	(.L_211 - .L_210)
.L_210:
        /*00b8*/ 	.word	0x00000008
.L_211:


//--------------------- .nv.info.packed_bit_inject_party_2_a --------------------------
	.section	.nv.info.packed_bit_inject_party_2_a,"",@"SHT_CUDA_INFO"
	.sectionflags	@""
	.align	4


	//----- nvinfo : EIATTR_CUDA_API_VERSION
	.align		4
        /*0000*/ 	.byte	0x04, 0x37
        /*0002*/ 	.short	(.L_213 - .L_212)
.L_212:
        /*0004*/ 	.word	0x00000082


	//----- nvinfo : EIATTR_KPARAM_INFO
	.align		4
.L_213:
        /*0008*/ 	.byte	0x04, 0x17
        /*000a*/ 	.short	(.L_215 - .L_214)
.L_214:
        /*000c*/ 	.word	0x00000000
        /*0010*/ 	.short	0x0004
        /*0012*/ 	.short	0x0020
        /*0014*/ 	.byte	0x00, 0xf0, 0x21, 0x00


	//----- nvinfo : EIATTR_KPARAM_INFO
	.align		4
.L_215:
        /*0018*/ 	.byte	0x04, 0x17
        /*001a*/ 	.short	(.L_217 - .L_216)
.L_216:
        /*001c*/ 	.word	0x00000000
        /*0020*/ 	.short	0x0003
        /*0022*/ 	.short	0x0018
        /*0024*/ 	.byte	0x00, 0xf5, 0x21, 0x00


	//----- nvinfo : EIATTR_KPARAM_INFO
	.align		4
.L_217:
        /*0028*/ 	.byte	0x04, 0x17
        /*002a*/ 	.short	(.L_219 - .L_218)
.L_218:
        /*002c*/ 	.word	0x00000000
        /*0030*/ 	.short	0x0002
        /*0032*/ 	.short	0x0010
        /*0034*/ 	.byte	0x00, 0xf5, 0x21, 0x00


	//----- nvinfo : EIATTR_KPARAM_INFO
	.align		4
.L_219:
        /*0038*/ 	.byte	0x04, 0x17
        /*003a*/ 	.short	(.L_221 - .L_220)
.L_220:
        /*003c*/ 	.word	0x00000000
        /*0040*/ 	.short	0x0001
        /*0042*/ 	.short	0x0008
        /*0044*/ 	.byte	0x00, 0xf5, 0x21, 0x00


	//----- nvinfo : EIATTR_KPARAM_INFO
	.align		4
.L_221:
        /*0048*/ 	.byte	0x04, 0x17
        /*004a*/ 	.short	(.L_223 - .L_222)
.L_222:
        /*004c*/ 	.word	0x00000000
        /*0050*/ 	.short	0x0000
        /*0052*/ 	.short	0x0000
        /*0054*/ 	.byte	0x00, 0xf5, 0x21, 0x00


	//----- nvinfo : EIATTR_SPARSE_MMA_MASK
	.align		4
.L_223:
        /*0058*/ 	.byte	0x03, 0x50
        /*005a*/ 	.short	0x0000


	//----- nvinfo : EIATTR_MAXREG_COUNT
	.align		4
        /*005c*/ 	.byte	0x03, 0x1b
        /*005e*/ 	.short	0x00ff


	//----- nvinfo : EIATTR_MERCURY_ISA_VERSION
	.align		4
        /*0060*/ 	.byte	0x03, 0x5f
        /*0062*/ 	.short	0x0101


	//----- nvinfo : EIATTR_VRC_CTA_INIT_COUNT
	.align		4
        /*0064*/ 	.byte	0x02, 0x4a
	.zero		1
	.zero		1


	//----- nvinfo : EIATTR_EXIT_INSTR_OFFSETS
	.align		4
        /*0068*/ 	.byte	0x04, 0x1c
        /*006a*/ 	.short	(.L_225 - .L_224)


	//   ....[0]....
.L_224:
        /*006c*/ 	.word	0x000000b0


	//   ....[1]....
        /*0070*/ 	.word	0x00000280


	//----- nvinfo : EIATTR_CBANK_PARAM_SIZE
	.align		4
.L_225:
        /*0074*/ 	.byte	0x03, 0x19
        /*0076*/ 	.short	0x0028


	//----- nvinfo : EIATTR_PARAM_CBANK
	.align		4
        /*0078*/ 	.byte	0x04, 0x0a
        /*007a*/ 	.short	(.L_227 - .L_226)
	.align		4
.L_226:
        /*007c*/ 	.word	index@(.nv.constant0.packed_bit_inject_party_2_a)
        /*0080*/ 	.short	0x0380
        /*0082*/ 	.short	0x0028


	//----- nvinfo : EIATTR_SW_WAR
	.align		4
.L_227:
        /*0084*/ 	.byte	0x04, 0x36
        /*0086*/ 	.short	(.L_229 - .L_228)
.L_228:
        /*0088*/ 	.word	0x00000008
.L_229:


//--------------------- .nv.info.packed_bit_inject_party_1_b --------------------------
	.section	.nv.info.packed_bit_inject_party_1_b,"",@"SHT_CUDA_INFO"
	.sectionflags	@""
	.align	4


	//----- nvinfo : EIATTR_CUDA_API_VERSION
	.align		4
        /*0000*/ 	.byte	0x04, 0x37
        /*0002*/ 	.short	(.L_231 - .L_230)
.L_230:
        /*0004*/ 	.word	0x00000082


	//----- nvinfo : EIATTR_KPARAM_INFO
	.align		4
.L_231:
        /*0008*/ 	.byte	0x04, 0x17
        /*000a*/ 	.short	(.L_233 - .L_232)
.L_232:
        /*000c*/ 	.word	0x00000000
        /*0010*/ 	.short	0x0006
        /*0012*/ 	.short	0x0030
        /*0014*/ 	.byte	0x00, 0xf0, 0x21, 0x00


	//----- nvinfo : EIATTR_KPARAM_INFO
	.align		4
.L_233:
        /*0018*/ 	.byte	0x04, 0x17
        /*001a*/ 	.short	(.L_235 - .L_234)
.L_234:
        /*001c*/ 	.word	0x00000000
        /*0020*/ 	.short	0x0005
        /*0022*/ 	.short	0x0028
        /*0024*/ 	.byte	0x00, 0xf5, 0x21, 0x00


	//----- nvinfo : EIATTR_KPARAM_INFO
	.align		4
.L_235:
        /*0028*/ 	.byte	0x04, 0x17
        /*002a*/ 	.short	(.L_237 - .L_236)
.L_236:
        /*002c*/ 	.word	0x00000000
        /*0030*/ 	.short	0x0004
        /*0032*/ 	.short	0x0020
        /*0034*/ 	.byte	0x00, 0xf5, 0x21, 0x00


	//----- nvinfo : EIATTR_KPARAM_INFO
	.align		4
.L_237:
        /*0038*/ 	.byte	0x04, 0x17
        /*003a*/ 	.short	(.L_239 - .L_238)
.L_238:
        /*003c*/ 	.word	0x00000000
        /*0040*/ 	.short	0x0003
        /*0042*/ 	.short	0x0018
        /*0044*/ 	.byte	0x00, 0xf5, 0x21, 0x00


	//----- nvinfo : EIATTR_KPARAM_INFO
	.align		4
.L_239:
        /*0048*/ 	.byte	0x04, 0x17
        /*004a*/ 	.short	(.L_241 - .L_240)
.L_240:
        /*004c*/ 	.word	0x00000000
        /*0050*/ 	.short	0x0002
        /*0052*/ 	.short	0x0010
        /*0054*/ 	.byte	0x00, 0xf5, 0x21, 0x00


	//----- nvinfo : EIATTR_KPARAM_INFO
	.align		4
.L_241:
        /*0058*/ 	.byte	0x04, 0x17
        /*005a*/ 	.short	(.L_243 - .L_242)
.L_242:
        /*005c*/ 	.word	0x00000000
        /*0060*/ 	.short	0x0001
        /*0062*/ 	.short	0x0008
        /*0064*/ 	.byte	0x00, 0xf5, 0x21, 0x00


	//----- nvinfo : EIATTR_KPARAM_INFO
	.align		4
.L_243:
        /*0068*/ 	.byte	0x04, 0x17
        /*006a*/ 	.short	(.L_245 - .L_244)
.L_244:
        /*006c*/ 	.word	0x00000000
        /*0070*/ 	.short	0x0000
        /*0072*/ 	.short	0x0000
        /*0074*/ 	.byte	0x00, 0xf5, 0x21, 0x00


	//----- nvinfo : EIATTR_SPARSE_MMA_MASK
	.align		4
.L_245:
        /*0078*/ 	.byte	0x03, 0x50
        /*007a*/ 	.short	0x0000


	//----- nvinfo : EIATTR_MAXREG_COUNT
	.align		4
        /*007c*/ 	.byte	0x03, 0x1b
        /*007e*/ 	.short	0x00ff


	//----- nvinfo : EIATTR_MERCURY_ISA_VERSION
	.align		4
        /*0080*/ 	.byte	0x03, 0x5f
        /*0082*/ 	.short	0x0101


	//----- nvinfo : EIATTR_VRC_CTA_INIT_COUNT
	.align		4
        /*0084*/ 	.byte	0x02, 0x4a
	.zero		1
	.zero		1


	//----- nvinfo : EIATTR_EXIT_INSTR_OFFSETS
	.align		4
        /*0088*/ 	.byte	0x04, 0x1c
        /*008a*/ 	.short	(.L_247 - .L_246)


	//   ....[0]....
.L_246:
        /*008c*/ 	.word	0x000000b0


	//   ....[1]....
        /*0090*/ 	.word	0x000002c0


	//----- nvinfo : EIATTR_CBANK_PARAM_SIZE
	.align		4
.L_247:
        /*0094*/ 	.byte	0x03, 0x19
        /*0096*/ 	.short	0x0038


	//----- nvinfo : EIATTR_PARAM_CBANK
	.align		4
        /*0098*/ 	.byte	0x04, 0x0a
        /*009a*/ 	.short	(.L_249 - .L_248)
	.align		4
.L_248:
        /*009c*/ 	.word	index@(.nv.constant0.packed_bit_inject_party_1_b)
        /*00a0*/ 	.short	0x0380
        /*00a2*/ 	.short	0x0038


	//----- nvinfo : EIATTR_SW_WAR
	.align		4
.L_249:
        /*00a4*/ 	.byte	0x04, 0x36
        /*00a6*/ 	.short	(.L_251 - .L_250)
.L_250:
        /*00a8*/ 	.word	0x00000008
.L_251:


//--------------------- .nv.info.packed_bit_inject_party_1_a --------------------------
	.section	.nv.info.packed_bit_inject_party_1_a,"",@"SHT_CUDA_INFO"
	.sectionflags	@""
	.align	4


	//----- nvinfo : EIATTR_CUDA_API_VERSION
	.align		4
        /*0000*/ 	.byte	0x04, 0x37
        /*0002*/ 	.short	(.L_253 - .L_252)
.L_252:
        /*0004*/ 	.word	0x00000082


	//----- nvinfo : EIATTR_KPARAM_INFO
	.align		4
.L_253:
        /*0008*/ 	.byte	0x04, 0x17
        /*000a*/ 	.short	(.L_255 - .L_254)
.L_254:
        /*000c*/ 	.word	0x00000000
        /*0010*/ 	.short	0x0004
        /*0012*/ 	.short	0x0020
        /*0014*/ 	.byte	0x00, 0xf0, 0x21, 0x00


	//----- nvinfo : EIATTR_KPARAM_INFO
	.align		4
.L_255:
        /*0018*/ 	.byte	0x04, 0x17
        /*001a*/ 	.short	(.L_257 - .L_256)
.L_256:
        /*001c*/ 	.word	0x00000000
        /*0020*/ 	.short	0x0003
        /*0022*/ 	.short	0x0018
        /*0024*/ 	.byte	0x00, 0xf5, 0x21, 0x00


	//----- nvinfo : EIATTR_KPARAM_INFO
	.align		4
.L_257:
        /*0028*/ 	.byte	0x04, 0x17
        /*002a*/ 	.short	(.L_259 - .L_258)
.L_258:
        /*002c*/ 	.word	0x00000000
        /*0030*/ 	.short	0x0002
        /*0032*/ 	.short	0x0010
        /*0034*/ 	.byte	0x00, 0xf5, 0x21, 0x00


	//----- nvinfo : EIATTR_KPARAM_INFO
	.align		4
.L_259:
        /*0038*/ 	.byte	0x04, 0x17
        /*003a*/ 	.short	(.L_261 - .L_260)
.L_260:
        /*003c*/ 	.word	0x00000000
        /*0040*/ 	.short	0x0001
        /*0042*/ 	.short	0x0008
        /*0044*/ 	.byte	0x00, 0xf5, 0x21, 0x00


	//----- nvinfo : EIATTR_KPARAM_INFO
	.align		4
.L_261:
        /*0048*/ 	.byte	0x04, 0x17
        /*004a*/ 	.short	(.L_263 - .L_262)
.L_262:
        /*004c*/ 	.word	0x00000000
        /*0050*/ 	.short	0x0000
        /*0052*/ 	.short	0x0000
        /*0054*/ 	.byte	0x00, 0xf5, 0x21, 0x00


	//----- nvinfo : EIATTR_SPARSE_MMA_MASK
	.align		4
.L_263:
        /*0058*/ 	.byte	0x03, 0x50
        /*005a*/ 	.short	0x0000


	//----- nvinfo : EIATTR_MAXREG_COUNT
	.align		4
        /*005c*/ 	.byte	0x03, 0x1b
        /*005e*/ 	.short	0x00ff


	//----- nvinfo : EIATTR_MERCURY_ISA_VERSION
	.align		4
        /*0060*/ 	.byte	0x03, 0x5f
        /*0062*/ 	.short	0x0101


	//----- nvinfo : EIATTR_VRC_CTA_INIT_COUNT
	.align		4
        /*0064*/ 	.byte	0x02, 0x4a
	.zero		1
	.zero		1


	//----- nvinfo : EIATTR_EXIT_INSTR_OFFSETS
	.align		4
        /*0068*/ 	.byte	0x04, 0x1c
        /*006a*/ 	.short	(.L_265 - .L_264)


	//   ....[0]....
.L_264:
        /*006c*/ 	.word	0x000000b0


	//   ....[1]....
        /*0070*/ 	.word	0x00000270


	//----- nvinfo : EIATTR_CBANK_PARAM_SIZE
	.align		4
.L_265:
        /*0074*/ 	.byte	0x03, 0x19
        /*0076*/ 	.short	0x0028


	//----- nvinfo : EIATTR_PARAM_CBANK
	.align		4
        /*0078*/ 	.byte	0x04, 0x0a
        /*007a*/ 	.short	(.L_267 - .L_266)
	.align		4
.L_266:
        /*007c*/ 	.word	index@(.nv.constant0.packed_bit_inject_party_1_a)
        /*0080*/ 	.short	0x0380
        /*0082*/ 	.short	0x0028


	//----- nvinfo : EIATTR_SW_WAR
	.align		4
.L_267:
        /*0084*/ 	.byte	0x04, 0x36
        /*0086*/ 	.short	(.L_269 - .L_268)
.L_268:
        /*0088*/ 	.word	0x00000008
.L_269:


//--------------------- .nv.info.packed_bit_inject_party_0_b --------------------------
	.section	.nv.info.packed_bit_inject_party_0_b,"",@"SHT_CUDA_INFO"
	.sectionflags	@""
	.align	4


	//----- nvinfo : EIATTR_CUDA_API_VERSION
	.align		4
        /*0000*/ 	.byte	0x04, 0x37
        /*0002*/ 	.short	(.L_271 - .L_270)
.L_270:
        /*0004*/ 	.word	0x00000082


	//----- nvinfo : EIATTR_KPARAM_INFO
	.align		4
.L_271:
        /*0008*/ 	.byte	0x04, 0x17
        /*000a*/ 	.short	(.L_273 - .L_272)
.L_272:
        /*000c*/ 	.word	0x00000000
        /*0010*/ 	.short	0x0007
        /*0012*/ 	.short	0x0038
        /*0014*/ 	.byte	0x00, 0xf0, 0x21, 0x00


	//----- nvinfo : EIATTR_KPARAM_INFO
	.align		4
.L_273:
        /*0018*/ 	.byte	0x04, 0x17
        /*001a*/ 	.short	(.L_275 - .L_274)
.L_274:
        /*001c*/ 	.word	0x00000000
        /*0020*/ 	.short	0x0006
        /*0022*/ 	.short	0x0030
        /*0024*/ 	.byte	0x00, 0xf5, 0x21, 0x00


	//----- nvinfo : EIATTR_KPARAM_INFO
	.align		4
.L_275:
        /*0028*/ 	.byte	0x04, 0x17
        /*002a*/ 	.short	(.L_277 - .L_276)
.L_276:
        /*002c*/ 	.word	0x00000000
        /*0030*/ 	.short	0x0005
        /*0032*/ 	.short	0x0028
        /*0034*/ 	.byte	0x00, 0xf5, 0x21, 0x00


	//----- nvinfo : EIATTR_KPARAM_INFO
	.align		4
.L_277:
        /*0038*/ 	.byte	0x04, 0x17
        /*003a*/ 	.short	(.L_279 - .L_278)
.L_278:
        /*003c*/ 	.word	0x00000000
        /*0040*/ 	.short	0x0004
        /*0042*/ 	.short	0x0020
        /*0044*/ 	.byte	0x00, 0xf5, 0x21, 0x00


	//----- nvinfo : EIATTR_KPARAM_INFO
	.align		4
.L_279:
        /*0048*/ 	.byte	0x04, 0x17
        /*004a*/ 	.short	(.L_281 - .L_280)
.L_280:
        /*004c*/ 	.word	0x00000000
        /*0050*/ 	.short	0x0003
        /*0052*/ 	.short	0x0018
        /*0054*/ 	.byte	0x00, 0xf5, 0x21, 0x00


	//----- nvinfo : EIATTR_KPARAM_INFO
	.align		4
.L_281:
        /*0058*/ 	.byte	0x04, 0x17
        /*005a*/ 	.short	(.L_283 - .L_282)
.L_282:
        /*005c*/ 	.word	0x00000000
        /*0060*/ 	.short	0x0002
        /*0062*/ 	.short	0x0010
        /*0064*/ 	.byte	0x00, 0xf5, 0x21, 0x00


	//----- nvinfo : EIATTR_KPARAM_INFO
	.align		4
.L_283:
        /*0068*/ 	.byte	0x04, 0x17
        /*006a*/ 	.short	(.L_285 - .L_284)
.L_284:
        /*006c*/ 	.word	0x00000000
        /*0070*/ 	.short	0x0001
        /*0072*/ 	.short	0x0008
        /*0074*/ 	.byte	0x00, 0xf5, 0x21, 0x00


	//----- nvinfo : EIATTR_KPARAM_INFO
	.align		4
.L_285:
        /*0078*/ 	.byte	0x04, 0x17
        /*007a*/ 	.short	(.L_287 - .L_286)
.L_286:
        /*007c*/ 	.word	0x00000000
        /*0080*/ 	.short	0x0000
        /*0082*/ 	.short	0x0000
        /*0084*/ 	.byte	0x00, 0xf5, 0x21, 0x00


	//----- nvinfo : EIATTR_SPARSE_MMA_MASK
	.align		4
.L_287:
        /*0088*/ 	.byte	0x03, 0x50
        /*008a*/ 	.short	0x0000


	//----- nvinfo : EIATTR_MAXREG_COUNT
	.align		4
        /*008c*/ 	.byte	0x03, 0x1b
        /*008e*/ 	.short	0x00ff


	//----- nvinfo : EIATTR_MERCURY_ISA_VERSION
	.align		4
        /*0090*/ 	.byte	0x03, 0x5f
        /*0092*/ 	.short	0x0101


	//----- nvinfo : EIATTR_VRC_CTA_INIT_COUNT
	.align		4
        /*0094*/ 	.byte	0x02, 0x4a
	.zero		1
	.zero		1


	//----- nvinfo : EIATTR_EXIT_INSTR_OFFSETS
	.align		4
        /*0098*/ 	.byte	0x04, 0x1c
        /*009a*/ 	.short	(.L_289 - .L_288)


	//   ....[0]....
.L_288:
        /*009c*/ 	.word	0x000000b0


	//   ....[1]....
        /*00a0*/ 	.word	0x00000330


	//----- nvinfo : EIATTR_CBANK_PARAM_SIZE
	.align		4
.L_289:
        /*00a4*/ 	.byte	0x03, 0x19
        /*00a6*/ 	.short	0x0040


	//----- nvinfo : EIATTR_PARAM_CBANK
	.align		4
        /*00a8*/ 	.byte	0x04, 0x0a
        /*00aa*/ 	.short	(.L_291 - .L_290)
	.align		4
.L_290:
        /*00ac*/ 	.word	index@(.nv.constant0.packed_bit_inject_party_0_b)
        /*00b0*/ 	.short	0x0380
        /*00b2*/ 	.short	0x0040


	//----- nvinfo : EIATTR_SW_WAR
	.align		4
.L_291:
        /*00b4*/ 	.byte	0x04, 0x36
        /*00b6*/ 	.short	(.L_293 - .L_292)
.L_292:
        /*00b8*/ 	.word	0x00000008
.L_293:


//--------------------- .nv.info.packed_bit_inject_party_0_a --------------------------
	.section	.nv.info.packed_bit_inject_party_0_a,"",@"SHT_CUDA_INFO"
	.sectionflags	@""
	.align	4


	//----- nvinfo : EIATTR_CUDA_API_VERSION
	.align		4
        /*0000*/ 	.byte	0x04, 0x37
        /*0002*/ 	.short	(.L_295 - .L_294)
.L_294:
        /*0004*/ 	.word	0x00000082


	//----- nvinfo : EIATTR_KPARAM_INFO
	.align		4
.L_295:
        /*0008*/ 	.byte	0x04, 0x17
        /*000a*/ 	.short	(.L_297 - .L_296)
.L_296:
        /*000c*/ 	.word	0x00000000
        /*0010*/ 	.short	0x0004
        /*0012*/ 	.short	0x0020
        /*0014*/ 	.byte	0x00, 0xf0, 0x21, 0x00


	//----- nvinfo : EIATTR_KPARAM_INFO
	.align		4
.L_297:
        /*0018*/ 	.byte	0x04, 0x17
        /*001a*/ 	.short	(.L_299 - .L_298)
.L_298:
        /*001c*/ 	.word	0x00000000
        /*0020*/ 	.short	0x0003
        /*0022*/ 	.short	0x0018
        /*0024*/ 	.byte	0x00, 0xf5, 0x21, 0x00


	//----- nvinfo : EIATTR_KPARAM_INFO
	.align		4
.L_299:
        /*0028*/ 	.byte	0x04, 0x17
        /*002a*/ 	.short	(.L_301 - .L_300)
.L_300:
        /*002c*/ 	.word	0x00000000
        /*0030*/ 	.short	0x0002
        /*0032*/ 	.short	0x0010
        /*0034*/ 	.byte	0x00, 0xf5, 0x21, 0x00


	//----- nvinfo : EIATTR_KPARAM_INFO
	.align		4
.L_301:
        /*0038*/ 	.byte	0x04, 0x17
        /*003a*/ 	.short	(.L_303 - .L_302)
.L_302:
        /*003c*/ 	.word	0x00000000
        /*0040*/ 	.short	0x0001
        /*0042*/ 	.short	0x0008
        /*0044*/ 	.byte	0x00, 0xf5, 0x21, 0x00


	//----- nvinfo : EIATTR_KPARAM_INFO
	.align		4
.L_303:
        /*0048*/ 	.byte	0x04, 0x17
        /*004a*/ 	.short	(.L_305 - .L_304)
.L_304:
        /*004c*/ 	.word	0x00000000
        /*0050*/ 	.short	0x0000
        /*0052*/ 	.short	0x0000
        /*0054*/ 	.byte	0x00, 0xf5, 0x21, 0x00


	//----- nvinfo : EIATTR_SPARSE_MMA_MASK
	.align		4
.L_305:
        /*0058*/ 	.byte	0x03, 0x50
        /*005a*/ 	.short	0x0000


	//----- nvinfo : EIATTR_MAXREG_COUNT
	.align		4
        /*005c*/ 	.byte	0x03, 0x1b
        /*005e*/ 	.short	0x00ff


	//----- nvinfo : EIATTR_MERCURY_ISA_VERSION
	.align		4
        /*0060*/ 	.byte	0x03, 0x5f
        /*0062*/ 	.short	0x0101


	//----- nvinfo : EIATTR_VRC_CTA_INIT_COUNT
	.align		4
        /*0064*/ 	.byte	0x02, 0x4a
	.zero		1
	.zero		1


	//----- nvinfo : EIATTR_EXIT_INSTR_OFFSETS
	.align		4
        /*0068*/ 	.byte	0x04, 0x1c
        /*006a*/ 	.short	(.L_307 - .L_306)


	//   ....[0]....
.L_306:
        /*006c*/ 	.word	0x000000b0


	//   ....[1]....
        /*0070*/ 	.word	0x00000280


	//----- nvinfo : EIATTR_CBANK_PARAM_SIZE
	.align		4
.L_307:
        /*0074*/ 	.byte	0x03, 0x19
        /*0076*/ 	.short	0x0028


	//----- nvinfo : EIATTR_PARAM_CBANK
	.align		4
        /*0078*/ 	.byte	0x04, 0x0a
        /*007a*/ 	.short	(.L_309 - .L_308)
	.align		4
.L_308:
        /*007c*/ 	.word	index@(.nv.constant0.packed_bit_inject_party_0_a)
        /*0080*/ 	.short	0x0380
        /*0082*/ 	.short	0x0028


	//----- nvinfo : EIATTR_SW_WAR
	.align		4
.L_309:
        /*0084*/ 	.byte	0x04, 0x36
        /*0086*/ 	.short	(.L_311 - .L_310)
.L_310:
        /*0088*/ 	.word	0x00000008
.L_311:


//--------------------- .nv.info.shared_prelifted_sub_ab --------------------------
	.section	.nv.info.shared_prelifted_sub_ab,"",@"SHT_CUDA_INFO"
	.sectionflags	@""
	.align	4


	//----- nvinfo : EIATTR_CUDA_API_VERSION
	.align		4
        /*0000*/ 	.byte	0x04, 0x37
        /*0002*/ 	.short	(.L_313 - .L_312)
.L_312:
        /*0004*/ 	.word	0x00000082


	//----- nvinfo : EIATTR_KPARAM_INFO
	.align		4
.L_313:
        /*0008*/ 	.byte	0x04, 0x17
        /*000a*/ 	.short	(.L_315 - .L_314)
.L_314:
        /*000c*/ 	.word	0x00000000
        /*0010*/ 	.short	0x0008
        /*0012*/ 	.short	0x0038
        /*0014*/ 	.byte	0x00, 0xf0, 0x21, 0x00


	//----- nvinfo : EIATTR_KPARAM_INFO
	.align		4
.L_315:
        /*0018*/ 	.byte	0x04, 0x17
        /*001a*/ 	.short	(.L_317 - .L_316)
.L_316:
        /*001c*/ 	.word	0x00000000
        /*0020*/ 	.short	0x0007
        /*0022*/ 	.short	0x0034
        /*0024*/ 	.byte	0x00, 0xf0, 0x11, 0x00


	//----- nvinfo : EIATTR_KPARAM_INFO
	.align		4
.L_317:
        /*0028*/ 	.byte	0x04, 0x17
        /*002a*/ 	.short	(.L_319 - .L_318)
.L_318:
        /*002c*/ 	.word	0x00000000
        /*0030*/ 	.short	0x0006
        /*0032*/ 	.short	0x0030
        /*0034*/ 	.byte	0x00, 0xf0, 0x11, 0x00


	//----- nvinfo : EIATTR_KPARAM_INFO
	.align		4
.L_319:
        /*0038*/ 	.byte	0x04, 0x17
        /*003a*/ 	.short	(.L_321 - .L_320)
.L_320:
        /*003c*/ 	.word	0x00000000
        /*0040*/ 	.short	0x0005
        /*0042*/ 	.short	0x0028
        /*0044*/ 	.byte	0x00, 0xf5, 0x21, 0x00


	//----- nvinfo : EIATTR_KPARAM_INFO
	.align		4
.L_321:
        /*0048*/ 	.byte	0x04, 0x17
        /*004a*/ 	.short	(.L_323 - .L_322)
.L_322:
        /*004c*/ 	.word	0x00000000
        /*0050*/ 	.short	0x0004
        /*0052*/ 	.short	0x0020
        /*0054*/ 	.byte	0x00, 0xf5, 0x21, 0x00


	//----- nvinfo : EIATTR_KPARAM_INFO
	.align		4
.L_323:
        /*0058*/ 	.byte	0x04, 0x17
        /*005a*/ 	.short	(.L_325 - .L_324)
.L_324:
        /*005c*/ 	.word	0x00000000
        /*0060*/ 	.short	0x0003
        /*0062*/ 	.short	0x0018
        /*0064*/ 	.byte	0x00, 0xf5, 0x21, 0x00


	//----- nvinfo : EIATTR_KPARAM_INFO
	.align		4
.L_325:
        /*0068*/ 	.byte	0x04, 0x17
        /*006a*/ 	.short	(.L_327 - .L_326)
.L_326:
        /*006c*/ 	.word	0x00000000
        /*0070*/ 	.short	0x0002
        /*0072*/ 	.short	0x0010
        /*0074*/ 	.byte	0x00, 0xf5, 0x21, 0x00


	//----- nvinfo : EIATTR_KPARAM_INFO
	.align		4
.L_327:
        /*0078*/ 	.byte	0x04, 0x17
        /*007a*/ 	.short	(.L_329 - .L_328)
.L_328:
        /*007c*/ 	.word	0x00000000
        /*0080*/ 	.short	0x0001
        /*0082*/ 	.short	0x0008
        /*0084*/ 	.byte	0x00, 0xf5, 0x21, 0x00


	//----- nvinfo : EIATTR_KPARAM_INFO
	.align		4
.L_329:
        /*0088*/ 	.byte	0x04, 0x17
        /*008a*/ 	.short	(.L_331 - .L_330)
.L_330:
        /*008c*/ 	.word	0x00000000
        /*0090*/ 	.short	0x0000
        /*0092*/ 	.short	0x0000
        /*0094*/ 	.byte	0x00, 0xf5, 0x21, 0x00


	//----- nvinfo : EIATTR_SPARSE_MMA_MASK
	.align		4
.L_331:
        /*0098*/ 	.byte	0x03, 0x50
        /*009a*/ 	.short	0x0000


	//----- nvinfo : EIATTR_MAXREG_COUNT
	.align		4
        /*009c*/ 	.byte	0x03, 0x1b
        /*009e*/ 	.short	0x00ff


	//----- nvinfo : EIATTR_MERCURY_ISA_VERSION
	.align		4
        /*00a0*/ 	.byte	0x03, 0x5f
        /*00a2*/ 	.short	0x0101


	//----- nvinfo : EIATTR_VRC_CTA_INIT_COUNT
	.align		4
        /*00a4*/ 	.byte	0x02, 0x4a
	.zero		1
	.zero		1


	//----- nvinfo : EIATTR_EXIT_INSTR_OFFSETS
	.align		4
        /*00a8*/ 	.byte	0x04, 0x1c
        /*00aa*/ 	.short	(.L_333 - .L_332)


	//   ....[0]....
.L_332:
        /*00ac*/ 	.word	0x00000080


	//   ....[1]....
        /*00b0*/ 	.word	0x00000290


	//   ....[2]....
        /*00b4*/ 	.word	0x000002d0


	//   ....[3]....
        /*00b8*/ 	.word	0x00000300


	//----- nvinfo : EIATTR_CBANK_PARAM_SIZE
	.align		4
.L_333:
        /*00bc*/ 	.byte	0x03, 0x19
        /*00be*/ 	.short	0x0040


	//----- nvinfo : EIATTR_PARAM_CBANK
	.align		4
        /*00c0*/ 	.byte	0x04, 0x0a
        /*00c2*/ 	.short	(.L_335 - .L_334)
	.align		4
.L_334:
        /*00c4*/ 	.word	index@(.nv.constant0.shared_prelifted_sub_ab)
        /*00c8*/ 	.short	0x0380
        /*00ca*/ 	.short	0x0040


	//----- nvinfo : EIATTR_SW_WAR
	.align		4
.L_335:
        /*00cc*/ 	.byte	0x04, 0x36
        /*00ce*/ 	.short	(.L_337 - .L_336)
.L_336:
        /*00d0*/ 	.word	0x00000008
.L_337:


//--------------------- .nv.info.shared_lifted_sub --------------------------
	.section	.nv.info.shared_lifted_sub,"",@"SHT_CUDA_INFO"
	.sectionflags	@""
	.align	4


	//----- nvinfo : EIATTR_CUDA_API_VERSION
	.align		4
        /*0000*/ 	.byte	0x04, 0x37
        /*0002*/ 	.short	(.L_339 - .L_338)
.L_338:
        /*0004*/ 	.word	0x00000082


	//----- nvinfo : EIATTR_KPARAM_INFO
	.align		4
.L_339:
        /*0008*/ 	.byte	0x04, 0x17
        /*000a*/ 	.short	(.L_341 - .L_340)
.L_340:
        /*000c*/ 	.word	0x00000000
        /*0010*/ 	.short	0x0008
        /*0012*/ 	.short	0x0038
        /*0014*/ 	.byte	0x00, 0xf0, 0x21, 0x00


	//----- nvinfo : EIATTR_KPARAM_INFO
	.align		4
.L_341:
        /*0018*/ 	.byte	0x04, 0x17
        /*001a*/ 	.short	(.L_343 - .L_342)
.L_342:
        /*001c*/ 	.word	0x00000000
        /*0020*/ 	.short	0x0007
        /*0022*/ 	.short	0x0034
        /*0024*/ 	.byte	0x00, 0xf0, 0x11, 0x00


	//----- nvinfo : EIATTR_KPARAM_INFO
	.align		4
.L_343:
        /*0028*/ 	.byte	0x04, 0x17
        /*002a*/ 	.short	(.L_345 - .L_344)
.L_344:
        /*002c*/ 	.word	0x00000000
        /*0030*/ 	.short	0x0006
        /*0032*/ 	.short	0x0030
        /*0034*/ 	.byte	0x00, 0xf0, 0x11, 0x00


	//----- nvinfo : EIATTR_KPARAM_INFO
	.align		4
.L_345:
        /*0038*/ 	.byte	0x04, 0x17
        /*003a*/ 	.short	(.L_347 - .L_346)
.L_346:
        /*003c*/ 	.word	0x00000000
        /*0040*/ 	.short	0x0005
        /*0042*/ 	.short	0x0028
        /*0044*/ 	.byte	0x00, 0xf5, 0x21, 0x00


	//----- nvinfo : EIATTR_KPARAM_INFO
	.align		4
.L_347:
        /*0048*/ 	.byte	0x04, 0x17
        /*004a*/ 	.short	(.L_349 - .L_348)
.L_348:
        /*004c*/ 	.word	0x00000000
        /*0050*/ 	.short	0x0004
        /*0052*/ 	.short	0x0020
        /*0054*/ 	.byte	0x00, 0xf5, 0x21, 0x00


	//----- nvinfo : EIATTR_KPARAM_INFO
	.align		4
.L_349:
        /*0058*/ 	.byte	0x04, 0x17
        /*005a*/ 	.short	(.L_351 - .L_350)
.L_350:
        /*005c*/ 	.word	0x00000000
        /*0060*/ 	.short	0x0003
        /*0062*/ 	.short	0x0018
        /*0064*/ 	.byte	0x00, 0xf5, 0x21, 0x00


	//----- nvinfo : EIATTR_KPARAM_INFO
	.align		4
.L_351:
        /*0068*/ 	.byte	0x04, 0x17
        /*006a*/ 	.short	(.L_353 - .L_352)
.L_352:
        /*006c*/ 	.word	0x00000000
        /*0070*/ 	.short	0x0002
        /*0072*/ 	.short	0x0010
        /*0074*/ 	.byte	0x00, 0xf5, 0x21, 0x00


	//----- nvinfo : EIATTR_KPARAM_INFO
	.align		4
.L_353:
        /*0078*/ 	.byte	0x04, 0x17
        /*007a*/ 	.short	(.L_355 - .L_354)
.L_354:
        /*007c*/ 	.word	0x00000000
        /*0080*/ 	.short	0x0001
        /*0082*/ 	.short	0x0008
        /*0084*/ 	.byte	0x00, 0xf5, 0x21, 0x00


	//----- nvinfo : EIATTR_KPARAM_INFO
	.align		4
.L_355:
        /*0088*/ 	.byte	0x04, 0x17
        /*008a*/ 	.short	(.L_357 - .L_356)
.L_356:
        /*008c*/ 	.word	0x00000000
        /*0090*/ 	.short	0x0000
        /*0092*/ 	.short	0x0000
        /*0094*/ 	.byte	0x00, 0xf5, 0x21, 0x00


	//----- nvinfo : EIATTR_SPARSE_MMA_MASK
	.align		4
.L_357:
        /*0098*/ 	.byte	0x03, 0x50
        /*009a*/ 	.short	0x0000


	//----- nvinfo : EIATTR_MAXREG_COUNT
	.align		4
        /*009c*/ 	.byte	0x03, 0x1b
        /*009e*/ 	.short	0x00ff


	//----- nvinfo : EIATTR_MERCURY_ISA_VERSION
	.align		4
        /*00a0*/ 	.byte	0x03, 0x5f
        /*00a2*/ 	.short	0x0101


	//----- nvinfo : EIATTR_VRC_CTA_INIT_COUNT
	.align		4
        /*00a4*/ 	.byte	0x02, 0x4a
	.zero		1
	.zero		1


	//----- nvinfo : EIATTR_EXIT_INSTR_OFFSETS
	.align		4
        /*00a8*/ 	.byte	0x04, 0x1c
        /*00aa*/ 	.short	(.L_359 - .L_358)


	//   ....[0]....
.L_358:
        /*00ac*/ 	.word	0x00000080


	//   ....[1]....
        /*00b0*/ 	.word	0x00000270


	//   ....[2]....
        /*00b4*/ 	.word	0x000002b0


	//   ....[3]....
        /*00b8*/ 	.word	0x000002e0


	//----- nvinfo : EIATTR_CBANK_PARAM_SIZE
	.align		4
.L_359:
        /*00bc*/ 	.byte	0x03, 0x19
        /*00be*/ 	.short	0x0040


	//----- nvinfo : EIATTR_PARAM_CBANK
	.align		4
        /*00c0*/ 	.byte	0x04, 0x0a
        /*00c2*/ 	.short	(.L_361 - .L_360)
	.align		4
.L_360:
        /*00c4*/ 	.word	index@(.nv.constant0.shared_lifted_sub)
        /*00c8*/ 	.short	0x0380
        /*00ca*/ 	.short	0x0040


	//----- nvinfo : EIATTR_SW_WAR
	.align		4
.L_361:
        /*00cc*/ 	.byte	0x04, 0x36
        /*00ce*/ 	.short	(.L_363 - .L_362)
.L_362:
        /*00d0*/ 	.word	0x00000008
.L_363:


//--------------------- .nv.info.shared_finalize_lift_u16_u32_signed --------------------------
	.section	.nv.info.shared_finalize_lift_u16_u32_signed,"",@"SHT_CUDA_INFO"
	.sectionflags	@""
	.align	4


	//----- nvinfo : EIATTR_CUDA_API_VERSION
	.align		4
        /*0000*/ 	.byte	0x04, 0x37
        /*0002*/ 	.short	(.L_365 - .L_364)
.L_364:
        /*0004*/ 	.word	0x00000082


	//----- nvinfo : EIATTR_KPARAM_INFO
	.align		4
.L_365:
        /*0008*/ 	.byte	0x04, 0x17
        /*000a*/ 	.short	(.L_367 - .L_366)
.L_366:
        /*000c*/ 	.word	0x00000000
        /*0010*/ 	.short	0x0005
        /*0012*/ 	.short	0x0028
        /*0014*/ 	.byte	0x00, 0xf0, 0x21, 0x00


	//----- nvinfo : EIATTR_KPARAM_INFO
	.align		4
.L_367:
        /*0018*/ 	.byte	0x04, 0x17
        /*001a*/ 	.short	(.L_369 - .L_368)
.L_368:
        /*001c*/ 	.word	0x00000000
        /*0020*/ 	.short	0x0004
        /*0022*/ 	.short	0x0020
        /*0024*/ 	.byte	0x00, 0xf0, 0x11, 0x00


	//----- nvinfo : EIATTR_KPARAM_INFO
	.align		4
.L_369:
        /*0028*/ 	.byte	0x04, 0x17
        /*002a*/ 	.short	(.L_371 - .L_370)
.L_370:
        /*002c*/ 	.word	0x00000000
        /*0030*/ 	.short	0x0003
        /*0032*/ 	.short	0x0018
        /*0034*/ 	.byte	0x00, 0xf5, 0x21, 0x00


	//----- nvinfo : EIATTR_KPARAM_INFO
	.align		4
.L_371:
        /*0038*/ 	.byte	0x04, 0x17
        /*003a*/ 	.short	(.L_373 - .L_372)
.L_372:
        /*003c*/ 	.word	0x00000000
        /*0040*/ 	.short	0x0002
        /*0042*/ 	.short	0x0010
        /*0044*/ 	.byte	0x00, 0xf5, 0x21, 0x00


	//----- nvinfo : EIATTR_KPARAM_INFO
	.align		4
.L_373:
        /*0048*/ 	.byte	0x04, 0x17
        /*004a*/ 	.short	(.L_375 - .L_374)
.L_374:
        /*004c*/ 	.word	0x00000000
        /*0050*/ 	.short	0x0001
        /*0052*/ 	.short	0x0008
        /*0054*/ 	.byte	0x00, 0xf5, 0x21, 0x00


	//----- nvinfo : EIATTR_KPARAM_INFO
	.align		4
.L_375:
        /*0058*/ 	.byte	0x04, 0x17
        /*005a*/ 	.short	(.L_377 - .L_376)
.L_376:
        /*005c*/ 	.word	0x00000000
        /*0060*/ 	.short	0x0000
        /*0062*/ 	.short	0x0000
        /*0064*/ 	.byte	0x00, 0xf5, 0x21, 0x00


	//----- nvinfo : EIATTR_SPARSE_MMA_MASK
	.align		4
.L_377:
        /*0068*/ 	.byte	0x03, 0x50
        /*006a*/ 	.short	0x0000


	//----- nvinfo : EIATTR_MAXREG_COUNT
	.align		4
        /*006c*/ 	.byte	0x03, 0x1b
        /*006e*/ 	.short	0x00ff


	//----- nvinfo : EIATTR_MERCURY_ISA_VERSION
	.align		4
        /*0070*/ 	.byte	0x03, 0x5f
        /*0072*/ 	.short	0x0101


	//----- nvinfo : EIATTR_VRC_CTA_INIT_COUNT
	.align		4
        /*0074*/ 	.byte	0x02, 0x4a
	.zero		1
	.zero		1


	//----- nvinfo : EIATTR_EXIT_INSTR_OFFSETS
	.align		4
        /*0078*/ 	.byte	0x04, 0x1c
        /*007a*/ 	.short	(.L_379 - .L_378)


	//   ....[0]....
.L_378:
        /*007c*/ 	.word	0x00000080


	//   ....[1]....
        /*0080*/ 	.word	0x000002e0


	//   ....[2]....
        /*0084*/ 	.word	0x00000320


	//   ....[3]....
        /*0088*/ 	.word	0x00000350


	//----- nvinfo : EIATTR_CBANK_PARAM_SIZE
	.align		4
.L_379:
        /*008c*/ 	.byte	0x03, 0x19
        /*008e*/ 	.short	0x0030


	//----- nvinfo : EIATTR_PARAM_CBANK
	.align		4
        /*0090*/ 	.byte	0x04, 0x0a
        /*0092*/ 	.short	(.L_381 - .L_380)
	.align		4
.L_380:
        /*0094*/ 	.word	index@(.nv.constant0.shared_finalize_lift_u16_u32_signed)
        /*0098*/ 	.short	0x0380
        /*009a*/ 	.short	0x0030


	//----- nvinfo : EIATTR_SW_WAR
	.align		4
.L_381:
        /*009c*/ 	.byte	0x04, 0x36
        /*009e*/ 	.short	(.L_383 - .L_382)
.L_382:
        /*00a0*/ 	.word	0x00000008
.L_383:


//--------------------- .nv.info.shared_pre_lift_u16_u32_signed --------------------------
	.section	.nv.info.shared_pre_lift_u16_u32_signed,"",@"SHT_CUDA_INFO"
	.sectionflags	@""
	.align	4


	//----- nvinfo : EIATTR_CUDA_API_VERSION
	.align		4
        /*0000*/ 	.byte	0x04, 0x37
        /*0002*/ 	.short	(.L_385 - .L_384)
.L_384:
        /*0004*/ 	.word	0x00000082


	//----- nvinfo : EIATTR_KPARAM_INFO
	.align		4
.L_385:
        /*0008*/ 	.byte	0x04, 0x17
        /*000a*/ 	.short	(.L_387 - .L_386)
.L_386:
        /*000c*/ 	.word	0x00000000
        /*0010*/ 	.short	0x0003
        /*0012*/ 	.short	0x0018
        /*0014*/ 	.byte	0x00, 0xf0, 0x21, 0x00


	//----- nvinfo : EIATTR_KPARAM_INFO
	.align		4
.L_387:
        /*0018*/ 	.byte	0x04, 0x17
        /*001a*/ 	.short	(.L_389 - .L_388)
.L_388:
        /*001c*/ 	.word	0x00000000
        /*0020*/ 	.short	0x0002
        /*0022*/ 	.short	0x0010
        /*0024*/ 	.byte	0x00, 0xf0, 0x11, 0x00


	//----- nvinfo : EIATTR_KPARAM_INFO
	.align		4
.L_389:
        /*0028*/ 	.byte	0x04, 0x17
        /*002a*/ 	.short	(.L_391 - .L_390)
.L_390:
        /*002c*/ 	.word	0x00000000
        /*0030*/ 	.short	0x0001
        /*0032*/ 	.short	0x0008
        /*0034*/ 	.byte	0x00, 0xf5, 0x21, 0x00


	//----- nvinfo : EIATTR_KPARAM_INFO
	.align		4
.L_391:
        /*0038*/ 	.byte	0x04, 0x17
        /*003a*/ 	.short	(.L_393 - .L_392)
.L_392:
        /*003c*/ 	.word	0x00000000
        /*0040*/ 	.short	0x0000
        /*0042*/ 	.short	0x0000
        /*0044*/ 	.byte	0x00, 0xf5, 0x21, 0x00


	//----- nvinfo : EIATTR_SPARSE_MMA_MASK
	.align		4
.L_393:
        /*0048*/ 	.byte	0x03, 0x50
        /*004a*/ 	.short	0x0000


	//----- nvinfo : EIATTR_MAXREG_COUNT
	.align		4
        /*004c*/ 	.byte	0x03, 0x1b
        /*004e*/ 	.short	0x00ff


	//----- nvinfo : EIATTR_MERCURY_ISA_VERSION
	.align		4
        /*0050*/ 	.byte	0x03, 0x5f
        /*0052*/ 	.short	0x0101


	//----- nvinfo : EIATTR_VRC_CTA_INIT_COUNT
	.align		4
        /*0054*/ 	.byte	0x02, 0x4a
	.zero		1
	.zero		1


	//----- nvinfo : EIATTR_EXIT_INSTR_OFFSETS
	.align		4
        /*0058*/ 	.byte	0x04, 0x1c
        /*005a*/ 	.short	(.L_395 - .L_394)


	//   ....[0]....
.L_394:
        /*005c*/ 	.word	0x00000080


	//   ....[1]....
        /*0060*/ 	.word	0x000000e0


	//   ....[2]....
        /*0064*/ 	.word	0x00000150


	//   ....[3]....
        /*0068*/ 	.word	0x000001c0


	//----- nvinfo : EIATTR_CBANK_PARAM_SIZE
	.align		4
.L_395:
        /*006c*/ 	.byte	0x03, 0x19
        /*006e*/ 	.short	0x0020


	//----- nvinfo : EIATTR_PARAM_CBANK
	.align		4
        /*0070*/ 	.byte	0x04, 0x0a
        /*0072*/ 	.short	(.L_397 - .L_396)
	.align		4
.L_396:
        /*0074*/ 	.word	index@(.nv.constant0.shared_pre_lift_u16_u32_signed)
        /*0078*/ 	.short	0x0380
        /*007a*/ 	.short	0x0020


	//----- nvinfo : EIATTR_SW_WAR
	.align		4
.L_397:
        /*007c*/ 	.byte	0x04, 0x36
        /*007e*/ 	.short	(.L_399 - .L_398)
.L_398:
        /*0080*/ 	.word	0x00000008
.L_399:


//--------------------- .nv.info.shared_finalize_lift --------------------------
	.section	.nv.info.shared_finalize_lift,"",@"SHT_CUDA_INFO"
	.sectionflags	@""
	.align	4


	//----- nvinfo : EIATTR_CUDA_API_VERSION
	.align		4
        /*0000*/ 	.byte	0x04, 0x37
        /*0002*/ 	.short	(.L_401 - .L_400)
.L_400:
        /*0004*/ 	.word	0x00000082


	//----- nvinfo : EIATTR_KPARAM_INFO
	.align		4
.L_401:
        /*0008*/ 	.byte	0x04, 0x17
        /*000a*/ 	.short	(.L_403 - .L_402)
.L_402:
        /*000c*/ 	.word	0x00000000
        /*0010*/ 	.short	0x0008
        /*0012*/ 	.short	0x0040
        /*0014*/ 	.byte	0x00, 0xf0, 0x21, 0x00


	//----- nvinfo : EIATTR_KPARAM_INFO
	.align		4
.L_403:
        /*0018*/ 	.byte	0x04, 0x17
        /*001a*/ 	.short	(.L_405 - .L_404)
.L_404:
        /*001c*/ 	.word	0x00000000
        /*0020*/ 	.short	0x0007
        /*0022*/ 	.short	0x0038
        /*0024*/ 	.byte	0x00, 0xf5, 0x21, 0x00


	//----- nvinfo : EIATTR_KPARAM_INFO
	.align		4
.L_405:
        /*0028*/ 	.byte	0x04, 0x17
        /*002a*/ 	.short	(.L_407 - .L_406)
.L_406:
        /*002c*/ 	.word	0x00000000
        /*0030*/ 	.short	0x0006
        /*0032*/ 	.short	0x0030
        /*0034*/ 	.byte	0x00, 0xf5, 0x21, 0x00


	//----- nvinfo : EIATTR_KPARAM_INFO
	.align		4
.L_407:
        /*0038*/ 	.byte	0x04, 0x17
        /*003a*/ 	.short	(.L_409 - .L_408)
.L_408:
        /*003c*/ 	.word	0x00000000
        /*0040*/ 	.short	0x0005
        /*0042*/ 	.short	0x0028
        /*0044*/ 	.byte	0x00, 0xf5, 0x21, 0x00


	//----- nvinfo : EIATTR_KPARAM_INFO
	.align		4
.L_409:
        /*0048*/ 	.byte	0x04, 0x17
        /*004a*/ 	.short	(.L_411 - .L_410)
.L_410:
        /*004c*/ 	.word	0x00000000
        /*0050*/ 	.short	0x0004
        /*0052*/ 	.short	0x0020
        /*0054*/ 	.byte	0x00, 0xf5, 0x21, 0x00


	//----- nvinfo : EIATTR_KPARAM_INFO
	.align		4
.L_411:
        /*0058*/ 	.byte	0x04, 0x17
        /*005a*/ 	.short	(.L_413 - .L_412)
.L_412:
        /*005c*/ 	.word	0x00000000
        /*0060*/ 	.short	0x0003
        /*0062*/ 	.short	0x0018
        /*0064*/ 	.byte	0x00, 0xf5, 0x21, 0x00


	//----- nvinfo : EIATTR_KPARAM_INFO
	.align		4
.L_413:
        /*0068*/ 	.byte	0x04, 0x17
        /*006a*/ 	.short	(.L_415 - .L_414)
.L_414:
        /*006c*/ 	.word	0x00000000
        /*0070*/ 	.short	0x0002
        /*0072*/ 	.short	0x0010
        /*0074*/ 	.byte	0x00, 0xf5, 0x21, 0x00


	//----- nvinfo : EIATTR_KPARAM_INFO
	.align		4
.L_415:
        /*0078*/ 	.byte	0x04, 0x17
        /*007a*/ 	.short	(.L_417 - .L_416)
.L_416:
        /*007c*/ 	.word	0x00000000
        /*0080*/ 	.short	0x0001
        /*0082*/ 	.short	0x0008
        /*0084*/ 	.byte	0x00, 0xf5, 0x21, 0x00


	//----- nvinfo : EIATTR_KPARAM_INFO
	.align		4
.L_417:
        /*0088*/ 	.byte	0x04, 0x17
        /*008a*/ 	.short	(.L_419 - .L_418)
.L_418:
        /*008c*/ 	.word	0x00000000
        /*0090*/ 	.short	0x0000
        /*0092*/ 	.short	0x0000
        /*0094*/ 	.byte	0x00, 0xf5, 0x21, 0x00


	//----- nvinfo : EIATTR_SPARSE_MMA_MASK
	.align		4
.L_419:
        /*0098*/ 	.byte	0x03, 0x50
        /*009a*/ 	.short	0x0000


	//----- nvinfo : EIATTR_MAXREG_COUNT
	.align		4
        /*009c*/ 	.byte	0x03, 0x1b
        /*009e*/ 	.short	0x00ff


	//----- nvinfo : EIATTR_MERCURY_ISA_VERSION
	.align		4
        /*00a0*/ 	.byte	0x03, 0x5f
        /*00a2*/ 	.short	0x0101


	//----- nvinfo : EIATTR_VRC_CTA_INIT_COUNT
	.align		4
        /*00a4*/ 	.byte	0x02, 0x4a
	.zero		1
	.zero		1


	//----- nvinfo : EIATTR_EXIT_INSTR_OFFSETS
	.align		4
        /*00a8*/ 	.byte	0x04, 0x1c
        /*00aa*/ 	.short	(.L_421 - .L_420)


	//   ....[0]....
.L_420:
        /*00ac*/ 	.word	0x00000080


	//   ....[1]....
        /*00b0*/ 	.word	0x000003c0


	//----- nvinfo : EIATTR_CBANK_PARAM_SIZE
	.align		4
.L_421:
        /*00b4*/ 	.byte	0x03, 0x19
        /*00b6*/ 	.short	0x0048


	//----- nvinfo : EIATTR_PARAM_CBANK
	.align		4
        /*00b8*/ 	.byte	0x04, 0x0a
        /*00ba*/ 	.short	(.L_423 - .L_422)
	.align		4
.L_422:
        /*00bc*/ 	.word	index@(.nv.constant0.shared_finalize_lift)
        /*00c0*/ 	.short	0x0380
        /*00c2*/ 	.short	0x0048


	//----- nvinfo : EIATTR_SW_WAR
	.align		4
.L_423:
        /*00c4*/ 	.byte	0x04, 0x36
        /*00c6*/ 	.short	(.L_425 - .L_424)
.L_424:
        /*00c8*/ 	.word	0x00000008
.L_425:


//--------------------- .nv.info.shared_lift_mul_sub --------------------------
	.section	.nv.info.shared_lift_mul_sub,"",@"SHT_CUDA_INFO"
	.sectionflags	@""
	.align	4


	//----- nvinfo : EIATTR_CUDA_API_VERSION
	.align		4
        /*0000*/ 	.byte	0x04, 0x37
        /*0002*/ 	.short	(.L_427 - .L_426)
.L_426:
        /*0004*/ 	.word	0x00000082


	//----- nvinfo : EIATTR_KPARAM_INFO
	.align		4
.L_427:
        /*0008*/ 	.byte	0x04, 0x17
        /*000a*/ 	.short	(.L_429 - .L_428)
.L_428:
        /*000c*/ 	.word	0x00000000
        /*0010*/ 	.short	0x0008
        /*0012*/ 	.short	0x0038
        /*0014*/ 	.byte	0x00, 0xf0, 0x21, 0x00


	//----- nvinfo : EIATTR_KPARAM_INFO
	.align		4
.L_429:
        /*0018*/ 	.byte	0x04, 0x17
        /*001a*/ 	.short	(.L_431 - .L_430)
.L_430:
        /*001c*/ 	.word	0x00000000
        /*0020*/ 	.short	0x0007
        /*0022*/ 	.short	0x0034
        /*0024*/ 	.byte	0x00, 0xf0, 0x11, 0x00


	//----- nvinfo : EIATTR_KPARAM_INFO
	.align		4
.L_431:
        /*0028*/ 	.byte	0x04, 0x17
        /*002a*/ 	.short	(.L_433 - .L_432)
.L_432:
        /*002c*/ 	.word	0x00000000
        /*0030*/ 	.short	0x0006
        /*0032*/ 	.short	0x0030
        /*0034*/ 	.byte	0x00, 0xf0, 0x11, 0x00


	//----- nvinfo : EIATTR_KPARAM_INFO
	.align		4
.L_433:
        /*0038*/ 	.byte	0x04, 0x17
        /*003a*/ 	.short	(.L_435 - .L_434)
.L_434:
        /*003c*/ 	.word	0x00000000
        /*0040*/ 	.short	0x0005
        /*0042*/ 	.short	0x0028
        /*0044*/ 	.byte	0x00, 0xf5, 0x21, 0x00


	//----- nvinfo : EIATTR_KPARAM_INFO
	.align		4
.L_435:
        /*0048*/ 	.byte	0x04, 0x17
        /*004a*/ 	.short	(.L_437 - .L_436)
.L_436:
        /*004c*/ 	.word	0x00000000
        /*0050*/ 	.short	0x0004
        /*0052*/ 	.short	0x0020
        /*0054*/ 	.byte	0x00, 0xf5, 0x21, 0x00


	//----- nvinfo : EIATTR_KPARAM_INFO
	.align		4
.L_437:
        /*0058*/ 	.byte	0x04, 0x17
        /*005a*/ 	.short	(.L_439 - .L_438)
.L_438:
        /*005c*/ 	.word	0x00000000
        /*0060*/ 	.short	0x0003
        /*0062*/ 	.short	0x0018
        /*0064*/ 	.byte	0x00, 0xf5, 0x21, 0x00


	//----- nvinfo : EIATTR_KPARAM_INFO
	.align		4
.L_439:
        /*0068*/ 	.byte	0x04, 0x17
        /*006a*/ 	.short	(.L_441 - .L_440)
.L_440:
        /*006c*/ 	.word	0x00000000
        /*0070*/ 	.short	0x0002
        /*0072*/ 	.short	0x0010
        /*0074*/ 	.byte	0x00, 0xf5, 0x21, 0x00


	//----- nvinfo : EIATTR_KPARAM_INFO
	.align		4
.L_441:
        /*0078*/ 	.byte	0x04, 0x17
        /*007a*/ 	.short	(.L_443 - .L_442)
.L_442:
        /*007c*/ 	.word	0x00000000
        /*0080*/ 	.short	0x0001
        /*0082*/ 	.short	0x0008
        /*0084*/ 	.byte	0x00, 0xf5, 0x21, 0x00


	//----- nvinfo : EIATTR_KPARAM_INFO
	.align		4
.L_443:
        /*0088*/ 	.byte	0x04, 0x17
        /*008a*/ 	.short	(.L_445 - .L_444)
.L_444:
        /*008c*/ 	.word	0x00000000
        /*0090*/ 	.short	0x0000
        /*0092*/ 	.short	0x0000
        /*0094*/ 	.byte	0x00, 0xf5, 0x21, 0x00


	//----- nvinfo : EIATTR_SPARSE_MMA_MASK
	.align		4
.L_445:
        /*0098*/ 	.byte	0x03, 0x50
        /*009a*/ 	.short	0x0000


	//----- nvinfo : EIATTR_MAXREG_COUNT
	.align		4
        /*009c*/ 	.byte	0x03, 0x1b
        /*009e*/ 	.short	0x00ff


	//----- nvinfo : EIATTR_MERCURY_ISA_VERSION
	.align		4
        /*00a0*/ 	.byte	0x03, 0x5f
        /*00a2*/ 	.short	0x0101


	//----- nvinfo : EIATTR_VRC_CTA_INIT_COUNT
	.align		4
        /*00a4*/ 	.byte	0x02, 0x4a
	.zero		1
	.zero		1


	//----- nvinfo : EIATTR_EXIT_INSTR_OFFSETS
	.align		4
        /*00a8*/ 	.byte	0x04, 0x1c
        /*00aa*/ 	.short	(.L_447 - .L_446)


	//   ....[0]....
.L_446:
        /*00ac*/ 	.word	0x00000080


	//   ....[1]....
        /*00b0*/ 	.word	0x000003d0


	//   ....[2]....
        /*00b4*/ 	.word	0x00000410


	//   ....[3]....
        /*00b8*/ 	.word	0x00000440


	//----- nvinfo : EIATTR_CBANK_PARAM_SIZE
	.align		4
.L_447:
        /*00bc*/ 	.byte	0x03, 0x19
        /*00be*/ 	.short	0x0040


	//----- nvinfo : EIATTR_PARAM_CBANK
	.align		4
        /*00c0*/ 	.byte	0x04, 0x0a
        /*00c2*/ 	.short	(.L_449 - .L_448)
	.align		4
.L_448:
        /*00c4*/ 	.word	index@(.nv.constant0.shared_lift_mul_sub)
        /*00c8*/ 	.short	0x0380
        /*00ca*/ 	.short	0x0040


	//----- nvinfo : EIATTR_SW_WAR
	.align		4
.L_449:
        /*00cc*/ 	.byte	0x04, 0x36
        /*00ce*/ 	.short	(.L_451 - .L_450)
.L_450:
        /*00d0*/ 	.word	0x00000008
.L_451:


//--------------------- .nv.info.lift_split       --------------------------
	.section	.nv.info.lift_split,"",@"SHT_CUDA_INFO"
	.sectionflags	@""
	.align	4


	//----- nvinfo : EIATTR_CUDA_API_VERSION
	.align		4
        /*0000*/ 	.byte	0x04, 0x37
        /*0002*/ 	.short	(.L_453 - .L_452)
.L_452:
        /*0004*/ 	.word	0x00000082


	//----- nvinfo : EIATTR_KPARAM_INFO
	.align		4
.L_453:
        /*0008*/ 	.byte	0x04, 0x17
        /*000a*/ 	.short	(.L_455 - .L_454)
.L_454:
        /*000c*/ 	.word	0x00000000
        /*0010*/ 	.short	0x000b
        /*0012*/ 	.short	0x0058
        /*0014*/ 	.byte	0x00, 0xf0, 0x11, 0x00


	//----- nvinfo : EIATTR_KPARAM_INFO
	.align		4
.L_455:
        /*0018*/ 	.byte	0x04, 0x17
        /*001a*/ 	.short	(.L_457 - .L_456)
.L_456:
        /*001c*/ 	.word	0x00000000
        /*0020*/ 	.short	0x000a
        /*0022*/ 	.short	0x0050
        /*0024*/ 	.byte	0x00, 0xf0, 0x21, 0x00


	//----- nvinfo : EIATTR_KPARAM_INFO
	.align		4
.L_457:
        /*0028*/ 	.byte	0x04, 0x17
        /*002a*/ 	.short	(.L_459 - .L_458)
.L_458:
        /*002c*/ 	.word	0x00000000
        /*0030*/ 	.short	0x0009
        /*0032*/ 	.short	0x0048
        /*0034*/ 	.byte	0x00, 0xf5, 0x21, 0x00


	//----- nvinfo : EIATTR_KPARAM_INFO
	.align		4
.L_459:
        /*0038*/ 	.byte	0x04, 0x17
        /*003a*/ 	.short	(.L_461 - .L_460)
.L_460:
        /*003c*/ 	.word	0x00000000
        /*0040*/ 	.short	0x0008
        /*0042*/ 	.short	0x0040
        /*0044*/ 	.byte	0x00, 0xf5, 0x21, 0x00


	//----- nvinfo : EIATTR_KPARAM_INFO
	.align		4
.L_461:
        /*0048*/ 	.byte	0x04, 0x17
        /*004a*/ 	.short	(.L_463 - .L_462)
.L_462:
        /*004c*/ 	.word	0x00000000
        /*0050*/ 	.short	0x0007
        /*0052*/ 	.short	0x0038
        /*0054*/ 	.byte	0x00, 0xf5, 0x21, 0x00


	//----- nvinfo : EIATTR_KPARAM_INFO
	.align		4
.L_463:
        /*0058*/ 	.byte	0x04, 0x17
        /*005a*/ 	.short	(.L_465 - .L_464)
.L_464:
        /*005c*/ 	.word	0x00000000
        /*0060*/ 	.short	0x0006
        /*0062*/ 	.short	0x0030
        /*0064*/ 	.byte	0x00, 0xf5, 0x21, 0x00


	//----- nvinfo : EIATTR_KPARAM_INFO
	.align		4
.L_465:
        /*0068*/ 	.byte	0x04, 0x17
        /*006a*/ 	.short	(.L_467 - .L_466)
.L_466:
        /*006c*/ 	.word	0x00000000
        /*0070*/ 	.short	0x0005
        /*0072*/ 	.short	0x0028
        /*0074*/ 	.byte	0x00, 0xf5, 0x21, 0x00


	//----- nvinfo : EIATTR_KPARAM_INFO
	.align		4
.L_467:
        /*0078*/ 	.byte	0x04, 0x17
        /*007a*/ 	.short	(.L_469 - .L_468)
.L_468:
        /*007c*/ 	.word	0x00000000
        /*0080*/ 	.short	0x0004
        /*0082*/ 	.short	0x0020
        /*0084*/ 	.byte	0x00, 0xf5, 0x21, 0x00


	//----- nvinfo : EIATTR_KPARAM_INFO
	.align		4
.L_469:
        /*0088*/ 	.byte	0x04, 0x17
        /*008a*/ 	.short	(.L_471 - .L_470)
.L_470:
        /*008c*/ 	.word	0x00000000
        /*0090*/ 	.short	0x0003
        /*0092*/ 	.short	0x0018
        /*0094*/ 	.byte	0x00, 0xf5, 0x21, 0x00


	//----- nvinfo : EIATTR_KPARAM_INFO
	.align		4
.L_471:
        /*0098*/ 	.byte	0x04, 0x17
        /*009a*/ 	.short	(.L_473 - .L_472)
.L_472:
        /*009c*/ 	.word	0x00000000
        /*00a0*/ 	.short	0x0002
        /*00a2*/ 	.short	0x0010
        /*00a4*/ 	.byte	0x00, 0xf5, 0x21, 0x00


	//----- nvinfo : EIATTR_KPARAM_INFO
	.align		4
.L_473:
        /*00a8*/ 	.byte	0x04, 0x17
        /*00aa*/ 	.short	(.L_475 - .L_474)
.L_474:
        /*00ac*/ 	.word	0x00000000
        /*00b0*/ 	.short	0x0001
        /*00b2*/ 	.short	0x0008
        /*00b4*/ 	.byte	0x00, 0xf5, 0x21, 0x00


	//----- nvinfo : EIATTR_KPARAM_INFO
	.align		4
.L_475:
        /*00b8*/ 	.byte	0x04, 0x17
        /*00ba*/ 	.short	(.L_477 - .L_476)
.L_476:
        /*00bc*/ 	.word	0x00000000
        /*00c0*/ 	.short	0x0000
        /*00c2*/ 	.short	0x0000
        /*00c4*/ 	.byte	0x00, 0xf5, 0x21, 0x00


	//----- nvinfo : EIATTR_SPARSE_MMA_MASK
	.align		4
.L_477:
        /*00c8*/ 	.byte	0x03, 0x50
        /*00ca*/ 	.short	0x0000


	//----- nvinfo : EIATTR_MAXREG_COUNT
	.align		4
        /*00cc*/ 	.byte	0x03, 0x1b
        /*00ce*/ 	.short	0x00ff


	//----- nvinfo : EIATTR_MERCURY_ISA_VERSION
	.align		4
        /*00d0*/ 	.byte	0x03, 0x5f
        /*00d2*/ 	.short	0x0101


	//----- nvinfo : EIATTR_VRC_CTA_INIT_COUNT
	.align		4
        /*00d4*/ 	.byte	0x02, 0x4a
	.zero		1
	.zero		1


	//----- nvinfo : EIATTR_EXIT_INSTR_OFFSETS
	.align		4
        /*00d8*/ 	.byte	0x04, 0x1c
        /*00da*/ 	.short	(.L_479 - .L_478)


	//   ....[0]....
.L_478:
        /*00dc*/ 	.word	0x00000260


	//   ....[1]....
        /*00e0*/ 	.word	0x00000400


	//   ....[2]....
        /*00e4*/ 	.word	0x00000460


	//   ....[3]....
        /*00e8*/ 	.word	0x000004d0


	//   ....[4]....
        /*00ec*/ 	.word	0x00000540


	//----- nvinfo : EIATTR_CRS_STACK_SIZE
	.align		4
.L_479:
        /*00f0*/ 	.byte	0x04, 0x1e
        /*00f2*/ 	.short	(.L_481 - .L_480)
.L_480:
        /*00f4*/ 	.word	0x00000000


	//----- nvinfo : EIATTR_CBANK_PARAM_SIZE
	.align		4
.L_481:
        /*00f8*/ 	.byte	0x03, 0x19
        /*00fa*/ 	.short	0x005c


	//----- nvinfo : EIATTR_PARAM_CBANK
	.align		4
        /*00fc*/ 	.byte	0x04, 0x0a
        /*00fe*/ 	.short	(.L_483 - .L_482)
	.align		4
.L_482:
        /*0100*/ 	.word	index@(.nv.constant0.lift_split)
        /*0104*/ 	.short	0x0380
        /*0106*/ 	.short	0x005c


	//----- nvinfo : EIATTR_SW_WAR
	.align		4
.L_483:
        /*0108*/ 	.byte	0x04, 0x36
        /*010a*/ 	.short	(.L_485 - .L_484)
.L_484:
        /*010c*/ 	.word	0x00000008
.L_485:


//--------------------- .nv.info.split_for_arithmetic_xor --------------------------
	.section	.nv.info.split_for_arithmetic_xor,"",@"SHT_CUDA_INFO"
	.sectionflags	@""
	.align	4


	//----- nvinfo : EIATTR_CUDA_API_VERSION
	.align		4
        /*0000*/ 	.byte	0x04, 0x37
        /*0002*/ 	.short	(.L_487 - .L_486)
.L_486:
        /*0004*/ 	.word	0x00000082


	//----- nvinfo : EIATTR_KPARAM_INFO
	.align		4
.L_487:
        /*0008*/ 	.byte	0x04, 0x17
        /*000a*/ 	.short	(.L_489 - .L_488)
.L_488:
        /*000c*/ 	.word	0x00000000
        /*0010*/ 	.short	0x0009
        /*0012*/ 	.short	0x0048
        /*0014*/ 	.byte	0x00, 0xf0, 0x11, 0x00


	//----- nvinfo : EIATTR_KPARAM_INFO
	.align		4
.L_489:
        /*0018*/ 	.byte	0x04, 0x17
        /*001a*/ 	.short	(.L_491 - .L_490)
.L_490:
        /*001c*/ 	.word	0x00000000
        /*0020*/ 	.short	0x0008
        /*0022*/ 	.short	0x0040
        /*0024*/ 	.byte	0x00, 0xf0, 0x21, 0x00


	//----- nvinfo : EIATTR_KPARAM_INFO
	.align		4
.L_491:
        /*0028*/ 	.byte	0x04, 0x17
        /*002a*/ 	.short	(.L_493 - .L_492)
.L_492:
        /*002c*/ 	.word	0x00000000
        /*0030*/ 	.short	0x0007
        /*0032*/ 	.short	0x0038
        /*0034*/ 	.byte	0x00, 0xf5, 0x21, 0x00


	//----- nvinfo : EIATTR_KPARAM_INFO
	.align		4
.L_493:
        /*0038*/ 	.byte	0x04, 0x17
        /*003a*/ 	.short	(.L_495 - .L_494)
.L_494:
        /*003c*/ 	.word	0x00000000
        /*0040*/ 	.short	0x0006
        /*0042*/ 	.short	0x0030
        /*0044*/ 	.byte	0x00, 0xf5, 0x21, 0x00


	//----- nvinfo : EIATTR_KPARAM_INFO
	.align		4
.L_495:
        /*0048*/ 	.byte	0x04, 0x17
        /*004a*/ 	.short	(.L_497 - .L_496)
.L_496:
        /*004c*/ 	.word	0x00000000
        /*0050*/ 	.short	0x0005
        /*0052*/ 	.short	0x0028
        /*0054*/ 	.byte	0x00, 0xf5, 0x21, 0x00


	//----- nvinfo : EIATTR_KPARAM_INFO
	.align		4
.L_497:
        /*0058*/ 	.byte	0x04, 0x17
        /*005a*/ 	.short	(.L_499 - .L_498)
.L_498:
        /*005c*/ 	.word	0x00000000
        /*0060*/ 	.short	0x0004
        /*0062*/ 	.short	0x0020
        /*0064*/ 	.byte	0x00, 0xf5, 0x21, 0x00


	//----- nvinfo : EIATTR_KPARAM_INFO
	.align		4
.L_499:
        /*0068*/ 	.byte	0x04, 0x17
        /*006a*/ 	.short	(.L_501 - .L_500)
.L_500:
        /*006c*/ 	.word	0x00000000
        /*0070*/ 	.short	0x0003
        /*0072*/ 	.short	0x0018
        /*0074*/ 	.byte	0x00, 0xf5, 0x21, 0x00


	//----- nvinfo : EIATTR_KPARAM_INFO
	.align		4
.L_501:
        /*0078*/ 	.byte	0x04, 0x17
        /*007a*/ 	.short	(.L_503 - .L_502)
.L_502:
        /*007c*/ 	.word	0x00000000
        /*0080*/ 	.short	0x0002
        /*0082*/ 	.short	0x0010
        /*0084*/ 	.byte	0x00, 0xf5, 0x21, 0x00


	//----- nvinfo : EIATTR_KPARAM_INFO
	.align		4
.L_503:
        /*0088*/ 	.byte	0x04, 0x17
        /*008a*/ 	.short	(.L_505 - .L_504)
.L_504:
        /*008c*/ 	.word	0x00000000
        /*0090*/ 	.short	0x0001
        /*0092*/ 	.short	0x0008
        /*0094*/ 	.byte	0x00, 0xf5, 0x21, 0x00


	//----- nvinfo : EIATTR_KPARAM_INFO
	.align		4
.L_505:
        /*0098*/ 	.byte	0x04, 0x17
        /*009a*/ 	.short	(.L_507 - .L_506)
.L_506:
        /*009c*/ 	.word	0x00000000
        /*00a0*/ 	.short	0x0000
        /*00a2*/ 	.short	0x0000
        /*00a4*/ 	.byte	0x00, 0xf5, 0x21, 0x00


	//----- nvinfo : EIATTR_SPARSE_MMA_MASK
	.align		4
.L_507:
        /*00a8*/ 	.byte	0x03, 0x50
        /*00aa*/ 	.short	0x0000


	//----- nvinfo : EIATTR_MAXREG_COUNT
	.align		4
        /*00ac*/ 	.byte	0x03, 0x1b
        /*00ae*/ 	.short	0x00ff


	//----- nvinfo : EIATTR_MERCURY_ISA_VERSION
	.align		4
        /*00b0*/ 	.byte	0x03, 0x5f
        /*00b2*/ 	.short	0x0101


	//----- nvinfo : EIATTR_VRC_CTA_INIT_COUNT
	.align		4
        /*00b4*/ 	.byte	0x02, 0x4a
	.zero		1
	.zero		1


	//----- nvinfo : EIATTR_EXIT_INSTR_OFFSETS
	.align		4
        /*00b8*/ 	.byte	0x04, 0x1c
        /*00ba*/ 	.short	(.L_509 - .L_508)


	//   ....[0]....
.L_508:
        /*00bc*/ 	.word	0x000000b0


	//   ....[1]....
        /*00c0*/ 	.word	0x00000320


	//   ....[2]....
        /*00c4*/ 	.word	0x00000390


	//   ....[3]....
        /*00c8*/ 	.word	0x00000400


	//   ....[4]....
        /*00cc*/ 	.word	0x00000470


	//----- nvinfo : EIATTR_CBANK_PARAM_SIZE
	.align		4
.L_509:
        /*00d0*/ 	.byte	0x03, 0x19
        /*00d2*/ 	.short	0x004c


	//----- nvinfo : EIATTR_PARAM_CBANK
	.align		4
        /*00d4*/ 	.byte	0x04, 0x0a
        /*00d6*/ 	.short	(.L_511 - .L_510)
	.align		4
.L_510:
        /*00d8*/ 	.word	index@(.nv.constant0.split_for_arithmetic_xor)
        /*00dc*/ 	.short	0x0380
        /*00de*/ 	.short	0x004c


	//----- nvinfo : EIATTR_SW_WAR
	.align		4
.L_511:
        /*00e0*/ 	.byte	0x04, 0x36
        /*00e2*/ 	.short	(.L_513 - .L_512)
.L_512:
        /*00e4*/ 	.word	0x00000008
.L_513:


//--------------------- .nv.info.split            --------------------------
	.section	.nv.info.split,"",@"SHT_CUDA_INFO"
	.sectionflags	@""
	.align	4


	//----- nvinfo : EIATTR_CUDA_API_VERSION
	.align		4
        /*0000*/ 	.byte	0x04, 0x37
        /*0002*/ 	.short	(.L_515 - .L_514)
.L_514:
        /*0004*/ 	.word	0x00000082


	//----- nvinfo : EIATTR_KPARAM_INFO
	.align		4
.L_515:
        /*0008*/ 	.byte	0x04, 0x17
        /*000a*/ 	.short	(.L_517 - .L_516)
.L_516:
        /*000c*/ 	.word	0x00000000
        /*0010*/ 	.short	0x0007
        /*0012*/ 	.short	0x0038
        /*0014*/ 	.byte	0x00, 0xf0, 0x11, 0x00


	//----- nvinfo : EIATTR_KPARAM_INFO
	.align		4
.L_517:
        /*0018*/ 	.byte	0x04, 0x17
        /*001a*/ 	.short	(.L_519 - .L_518)
.L_518:
        /*001c*/ 	.word	0x00000000
        /*0020*/ 	.short	0x0006
        /*0022*/ 	.short	0x0030
        /*0024*/ 	.byte	0x00, 0xf0, 0x21, 0x00


	//----- nvinfo : EIATTR_KPARAM_INFO
	.align		4
.L_519:
        /*0028*/ 	.byte	0x04, 0x17
        /*002a*/ 	.short	(.L_521 - .L_520)
.L_520:
        /*002c*/ 	.word	0x00000000
        /*0030*/ 	.short	0x0005
        /*0032*/ 	.short	0x0028
        /*0034*/ 	.byte	0x00, 0xf5, 0x21, 0x00


	//----- nvinfo : EIATTR_KPARAM_INFO
	.align		4
.L_521:
        /*0038*/ 	.byte	0x04, 0x17
        /*003a*/ 	.short	(.L_523 - .L_522)
.L_522:
        /*003c*/ 	.word	0x00000000
        /*0040*/ 	.short	0x0004
        /*0042*/ 	.short	0x0020
        /*0044*/ 	.byte	0x00, 0xf5, 0x21, 0x00


	//----- nvinfo : EIATTR_KPARAM_INFO
	.align		4
.L_523:
        /*0048*/ 	.byte	0x04, 0x17
        /*004a*/ 	.short	(.L_525 - .L_524)
.L_524:
        /*004c*/ 	.word	0x00000000
        /*0050*/ 	.short	0x0003
        /*0052*/ 	.short	0x0018
        /*0054*/ 	.byte	0x00, 0xf5, 0x21, 0x00


	//----- nvinfo : EIATTR_KPARAM_INFO
	.align		4
.L_525:
        /*0058*/ 	.byte	0x04, 0x17
        /*005a*/ 	.short	(.L_527 - .L_526)
.L_526:
        /*005c*/ 	.word	0x00000000
        /*0060*/ 	.short	0x0002
        /*0062*/ 	.short	0x0010
        /*0064*/ 	.byte	0x00, 0xf5, 0x21, 0x00


	//----- nvinfo : EIATTR_KPARAM_INFO
	.align		4
.L_527:
        /*0068*/ 	.byte	0x04, 0x17
        /*006a*/ 	.short	(.L_529 - .L_528)
.L_528:
        /*006c*/ 	.word	0x00000000
        /*0070*/ 	.short	0x0001
        /*0072*/ 	.short	0x0008
        /*0074*/ 	.byte	0x00, 0xf5, 0x21, 0x00


	//----- nvinfo : EIATTR_KPARAM_INFO
	.align		4
.L_529:
        /*0078*/ 	.byte	0x04, 0x17
        /*007a*/ 	.short	(.L_531 - .L_530)
.L_530:
        /*007c*/ 	.word	0x00000000
        /*0080*/ 	.short	0x0000
        /*0082*/ 	.short	0x0000
        /*0084*/ 	.byte	0x00, 0xf5, 0x21, 0x00


	//----- nvinfo : EIATTR_SPARSE_MMA_MASK
	.align		4
.L_531:
        /*0088*/ 	.byte	0x03, 0x50
        /*008a*/ 	.short	0x0000


	//----- nvinfo : EIATTR_MAXREG_COUNT
	.align		4
        /*008c*/ 	.byte	0x03, 0x1b
        /*008e*/ 	.short	0x00ff


	//----- nvinfo : EIATTR_MERCURY_ISA_VERSION
	.align		4
        /*0090*/ 	.byte	0x03, 0x5f
        /*0092*/ 	.short	0x0101


	//----- nvinfo : EIATTR_VRC_CTA_INIT_COUNT
	.align		4
        /*0094*/ 	.byte	0x02, 0x4a
	.zero		1
	.zero		1


	//----- nvinfo : EIATTR_EXIT_INSTR_OFFSETS
	.align		4
        /*0098*/ 	.byte	0x04, 0x1c
        /*009a*/ 	.short	(.L_533 - .L_532)


	//   ....[0]....
.L_532:
        /*009c*/ 	.word	0x00000080


	//   ....[1]....
        /*00a0*/ 	.word	0x00000230


	//   ....[2]....
        /*00a4*/ 	.word	0x00000290


	//   ....[3]....
        /*00a8*/ 	.word	0x00000300


	//   ....[4]....
        /*00ac*/ 	.word	0x00000370


	//----- nvinfo : EIATTR_CBANK_PARAM_SIZE
	.align		4
.L_533:
        /*00b0*/ 	.byte	0x03, 0x19
        /*00b2*/ 	.short	0x003c


	//----- nvinfo : EIATTR_PARAM_CBANK
	.align		4
        /*00b4*/ 	.byte	0x04, 0x0a
        /*00b6*/ 	.short	(.L_535 - .L_534)
	.align		4
.L_534:
        /*00b8*/ 	.word	index@(.nv.constant0.split)
        /*00bc*/ 	.short	0x0380
        /*00be*/ 	.short	0x003c


	//----- nvinfo : EIATTR_SW_WAR
	.align		4
.L_535:
        /*00c0*/ 	.byte	0x04, 0x36
        /*00c2*/ 	.short	(.L_537 - .L_536)
.L_536:
        /*00c4*/ 	.word	0x00000008
.L_537:


//--------------------- .nv.info.shared_u32_transpose_pack_u64 --------------------------
	.section	.nv.info.shared_u32_transpose_pack_u64,"",@"SHT_CUDA_INFO"
	.sectionflags	@""
	.align	4


	//----- nvinfo : EIATTR_CUDA_API_VERSION
	.align		4
        /*0000*/ 	.byte	0x04, 0x37
        /*0002*/ 	.short	(.L_539 - .L_538)
.L_538:
        /*0004*/ 	.word	0x00000082


	//----- nvinfo : EIATTR_KPARAM_INFO
	.align		4
.L_539:
        /*0008*/ 	.byte	0x04, 0x17
        /*000a*/ 	.short	(.L_541 - .L_540)
.L_540:
        /*000c*/ 	.word	0x00000000
        /*0010*/ 	.short	0x0005
        /*0012*/ 	.short	0x0028
        /*0014*/ 	.byte	0x00, 0xf0, 0x21, 0x00


	//----- nvinfo : EIATTR_KPARAM_INFO
	.align		4
.L_541:
        /*0018*/ 	.byte	0x04, 0x17
        /*001a*/ 	.short	(.L_543 - .L_542)
.L_542:
        /*001c*/ 	.word	0x00000000
        /*0020*/ 	.short	0x0004
        /*0022*/ 	.short	0x0020
        /*0024*/ 	.byte	0x00, 0xf0, 0x21, 0x00


	//----- nvinfo : EIATTR_KPARAM_INFO
	.align		4
.L_543:
        /*0028*/ 	.byte	0x04, 0x17
        /*002a*/ 	.short	(.L_545 - .L_544)
.L_544:
        /*002c*/ 	.word	0x00000000
        /*0030*/ 	.short	0x0003
        /*0032*/ 	.short	0x0018
        /*0034*/ 	.byte	0x00, 0xf5, 0x21, 0x00


	//----- nvinfo : EIATTR_KPARAM_INFO
	.align		4
.L_545:
        /*0038*/ 	.byte	0x04, 0x17
        /*003a*/ 	.short	(.L_547 - .L_546)
.L_546:
        /*003c*/ 	.word	0x00000000
        /*0040*/ 	.short	0x0002
        /*0042*/ 	.short	0x0010
        /*0044*/ 	.byte	0x00, 0xf5, 0x21, 0x00


	//----- nvinfo : EIATTR_KPARAM_INFO
	.align		4
.L_547:
        /*0048*/ 	.byte	0x04, 0x17
        /*004a*/ 	.short	(.L_549 - .L_548)
.L_548:
        /*004c*/ 	.word	0x00000000
        /*0050*/ 	.short	0x0001
        /*0052*/ 	.short	0x0008
        /*0054*/ 	.byte	0x00, 0xf5, 0x21, 0x00


	//----- nvinfo : EIATTR_KPARAM_INFO
	.align		4
.L_549:
        /*0058*/ 	.byte	0x04, 0x17
        /*005a*/ 	.short	(.L_551 - .L_550)
.L_550:
        /*005c*/ 	.word	0x00000000
        /*0060*/ 	.short	0x0000
        /*0062*/ 	.short	0x0000
        /*0064*/ 	.byte	0x00, 0xf5, 0x21, 0x00


	//----- nvinfo : EIATTR_SPARSE_MMA_MASK
	.align		4
.L_551:
        /*0068*/ 	.byte	0x03, 0x50
        /*006a*/ 	.short	0x0000


	//----- nvinfo : EIATTR_MAXREG_COUNT
	.align		4
        /*006c*/ 	.byte	0x03, 0x1b
        /*006e*/ 	.short	0x00ff


	//----- nvinfo : EIATTR_EXTERNS
	.align		4
        /*0070*/ 	.byte	0x04, 0x0f
        /*0072*/ 	.short	(.L_553 - .L_552)


	//   ....[0]....
	.align		4
.L_552:
        /*0074*/ 	.word	index@(__assertfail)


	//----- nvinfo : EIATTR_MERCURY_ISA_VERSION
	.align		4
.L_553:
        /*0078*/ 	.byte	0x03, 0x5f
        /*007a*/ 	.short	0x0101


	//----- nvinfo : EIATTR_VRC_CTA_INIT_COUNT
	.align		4
        /*007c*/ 	.byte	0x02, 0x4a
	.zero		1
	.zero		1


	//----- nvinfo : EIATTR_SYSCALL_OFFSETS
	.align		4
        /*0080*/ 	.byte	0x04, 0x46
        /*0082*/ 	.short	(.L_555 - .L_554)


	//   ....[0]....
.L_554:
        /*0084*/ 	.word	0x00000190


	//   ....[1]....
        /*0088*/ 	.word	0x000002d0


	//----- nvinfo : EIATTR_EXIT_INSTR_OFFSETS
	.align		4
.L_555:
        /*008c*/ 	.byte	0x04, 0x1c
        /*008e*/ 	.short	(.L_557 - .L_556)


	//   ....[0]....
.L_556:
        /*0090*/ 	.word	0x00003f50


	//   ....[1]....
        /*0094*/ 	.word	0x000040a0


	//   ....[2]....
        /*0098*/ 	.word	0x000040f0


	//   ....[3]....
        /*009c*/ 	.word	0x00007d60


	//   ....[4]....
        /*00a0*/ 	.word	0x00007eb0


	//----- nvinfo : EIATTR_CRS_STACK_SIZE
	.align		4
.L_557:
        /*00a4*/ 	.byte	0x04, 0x1e
        /*00a6*/ 	.short	(.L_559 - .L_558)
.L_558:
        /*00a8*/ 	.word	0x00000000


	//----- nvinfo : EIATTR_CBANK_PARAM_SIZE
	.align		4
.L_559:
        /*00ac*/ 	.byte	0x03, 0x19
        /*00ae*/ 	.short	0x0030


	//----- nvinfo : EIATTR_PARAM_CBANK
	.align		4
        /*00b0*/ 	.byte	0x04, 0x0a
        /*00b2*/ 	.short	(.L_561 - .L_560)
	.align		4
.L_560:
        /*00b4*/ 	.word	index@(.nv.constant0.shared_u32_transpose_pack_u64)
        /*00b8*/ 	.short	0x0380
        /*00ba*/ 	.short	0x0030


	//----- nvinfo : EIATTR_SW_WAR
	.align		4
.L_561:
        /*00bc*/ 	.byte	0x04, 0x36
        /*00be*/ 	.short	(.L_563 - .L_562)
.L_562:
        /*00c0*/ 	.word	0x00000008
.L_563:


//--------------------- .nv.info.shared_u16_transpose_pack_u64 --------------------------
	.section	.nv.info.shared_u16_transpose_pack_u64,"",@"SHT_CUDA_INFO"
	.sectionflags	@""
	.align	4


	//----- nvinfo : EIATTR_CUDA_API_VERSION
	.align		4
        /*0000*/ 	.byte	0x04, 0x37
        /*0002*/ 	.short	(.L_565 - .L_564)
.L_564:
        /*0004*/ 	.word	0x00000082


	//----- nvinfo : EIATTR_KPARAM_INFO
	.align		4
.L_565:
        /*0008*/ 	.byte	0x04, 0x17
        /*000a*/ 	.short	(.L_567 - .L_566)
.L_566:
        /*000c*/ 	.word	0x00000000
        /*0010*/ 	.short	0x0005
        /*0012*/ 	.short	0x0028
        /*0014*/ 	.byte	0x00, 0xf0, 0x21, 0x00


	//----- nvinfo : EIATTR_KPARAM_INFO
	.align		4
.L_567:
        /*0018*/ 	.byte	0x04, 0x17
        /*001a*/ 	.short	(.L_569 - .L_568)
.L_568:
        /*001c*/ 	.word	0x00000000
        /*0020*/ 	.short	0x0004
        /*0022*/ 	.short	0x0020
        /*0024*/ 	.byte	0x00, 0xf0, 0x21, 0x00


	//----- nvinfo : EIATTR_KPARAM_INFO
	.align		4
.L_569:
        /*0028*/ 	.byte	0x04, 0x17
        /*002a*/ 	.short	(.L_571 - .L_570)
.L_570:
        /*002c*/ 	.word	0x00000000
        /*0030*/ 	.short	0x0003
        /*0032*/ 	.short	0x0018
        /*0034*/ 	.byte	0x00, 0xf5, 0x21, 0x00


	//----- nvinfo : EIATTR_KPARAM_INFO
	.align		4
.L_571:
        /*0038*/ 	.byte	0x04, 0x17
        /*003a*/ 	.short	(.L_573 - .L_572)
.L_572:
        /*003c*/ 	.word	0x00000000
        /*0040*/ 	.short	0x0002
        /*0042*/ 	.short	0x0010
        /*0044*/ 	.byte	0x00, 0xf5, 0x21, 0x00


	//----- nvinfo : EIATTR_KPARAM_INFO
	.align		4
.L_573:
        /*0048*/ 	.byte	0x04, 0x17
        /*004a*/ 	.short	(.L_575 - .L_574)
.L_574:
        /*004c*/ 	.word	0x00000000
        /*0050*/ 	.short	0x0001
        /*0052*/ 	.short	0x0008
        /*0054*/ 	.byte	0x00, 0xf5, 0x21, 0x00


	//----- nvinfo : EIATTR_KPARAM_INFO
	.align		4
.L_575:
        /*0058*/ 	.byte	0x04, 0x17
        /*005a*/ 	.short	(.L_577 - .L_576)
.L_576:
        /*005c*/ 	.word	0x00000000
        /*0060*/ 	.short	0x0000
        /*0062*/ 	.short	0x0000
        /*0064*/ 	.byte	0x00, 0xf5, 0x21, 0x00


	//----- nvinfo : EIATTR_SPARSE_MMA_MASK
	.align		4
.L_577:
        /*0068*/ 	.byte	0x03, 0x50
        /*006a*/ 	.short	0x0000


	//----- nvinfo : EIATTR_MAXREG_COUNT
	.align		4
        /*006c*/ 	.byte	0x03, 0x1b
        /*006e*/ 	.short	0x00ff


	//----- nvinfo : EIATTR_EXTERNS
	.align		4
        /*0070*/ 	.byte	0x04, 0x0f
        /*0072*/ 	.short	(.L_579 - .L_578)


	//   ....[0]....
	.align		4
.L_578:
        /*0074*/ 	.word	index@(__assertfail)


	//----- nvinfo : EIATTR_MERCURY_ISA_VERSION
	.align		4
.L_579:
        /*0078*/ 	.byte	0x03, 0x5f
        /*007a*/ 	.short	0x0101


	//----- nvinfo : EIATTR_VRC_CTA_INIT_COUNT
	.align		4
        /*007c*/ 	.byte	0x02, 0x4a
	.zero		1
	.zero		1


	//----- nvinfo : EIATTR_SYSCALL_OFFSETS
	.align		4
        /*0080*/ 	.byte	0x04, 0x46
        /*0082*/ 	.short	(.L_581 - .L_580)


	//   ....[0]....
.L_580:
        /*0084*/ 	.word	0x00000190


	//   ....[1]....
        /*0088*/ 	.word	0x000002d0


	//----- nvinfo : EIATTR_EXIT_INSTR_OFFSETS
	.align		4
.L_581:
        /*008c*/ 	.byte	0x04, 0x1c
        /*008e*/ 	.short	(.L_583 - .L_582)


	//   ....[0]....
.L_582:
        /*0090*/ 	.word	0x00002460


	//   ....[1]....
        /*0094*/ 	.word	0x000025b0


	//   ....[2]....
        /*0098*/ 	.word	0x00002600


	//   ....[3]....
        /*009c*/ 	.word	0x00004680


	//   ....[4]....
        /*00a0*/ 	.word	0x000047d0


	//----- nvinfo : EIATTR_CRS_STACK_SIZE
	.align		4
.L_583:
        /*00a4*/ 	.byte	0x04, 0x1e
        /*00a6*/ 	.short	(.L_585 - .L_584)
.L_584:
        /*00a8*/ 	.word	0x00000000


	//----- nvinfo : EIATTR_CBANK_PARAM_SIZE
	.align		4
.L_585:
        /*00ac*/ 	.byte	0x03, 0x19
        /*00ae*/ 	.short	0x0030


	//----- nvinfo : EIATTR_PARAM_CBANK
	.align		4
        /*00b0*/ 	.byte	0x04, 0x0a
        /*00b2*/ 	.short	(.L_587 - .L_586)
	.align		4
.L_586:
        /*00b4*/ 	.word	index@(.nv.constant0.shared_u16_transpose_pack_u64)
        /*00b8*/ 	.short	0x0380
        /*00ba*/ 	.short	0x0030


	//----- nvinfo : EIATTR_SW_WAR
	.align		4
.L_587:
        /*00bc*/ 	.byte	0x04, 0x36
        /*00be*/ 	.short	(.L_589 - .L_588)
.L_588:
        /*00c0*/ 	.word	0x00000008
.L_589:


//--------------------- .nv.info.shared_or_pre_assign --------------------------
	.section	.nv.info.shared_or_pre_assign,"",@"SHT_CUDA_INFO"
	.sectionflags	@""
	.align	4


	//----- nvinfo : EIATTR_CUDA_API_VERSION
	.align		4
        /*0000*/ 	.byte	0x04, 0x37
        /*0002*/ 	.short	(.L_591 - .L_590)
.L_590:
        /*0004*/ 	.word	0x00000082


	//----- nvinfo : EIATTR_KPARAM_INFO
	.align		4
.L_591:
        /*0008*/ 	.byte	0x04, 0x17
        /*000a*/ 	.short	(.L_593 - .L_592)
.L_592:
        /*000c*/ 	.word	0x00000000
        /*0010*/ 	.short	0x0005
        /*0012*/ 	.short	0x0028
        /*0014*/ 	.byte	0x00, 0xf0, 0x21, 0x00


	//----- nvinfo : EIATTR_KPARAM_INFO
	.align		4
.L_593:
        /*0018*/ 	.byte	0x04, 0x17
        /*001a*/ 	.short	(.L_595 - .L_594)
.L_594:
        /*001c*/ 	.word	0x00000000
        /*0020*/ 	.short	0x0004
        /*0022*/ 	.short	0x0020
        /*0024*/ 	.byte	0x00, 0xf5, 0x21, 0x00


	//----- nvinfo : EIATTR_KPARAM_INFO
	.align		4
.L_595:
        /*0028*/ 	.byte	0x04, 0x17
        /*002a*/ 	.short	(.L_597 - .L_596)
.L_596:
        /*002c*/ 	.word	0x00000000
        /*0030*/ 	.short	0x0003
        /*0032*/ 	.short	0x0018
        /*0034*/ 	.byte	0x00, 0xf5, 0x21, 0x00


	//----- nvinfo : EIATTR_KPARAM_INFO
	.align		4
.L_597:
        /*0038*/ 	.byte	0x04, 0x17
        /*003a*/ 	.short	(.L_599 - .L_598)
.L_598:
        /*003c*/ 	.word	0x00000000
        /*0040*/ 	.short	0x0002
        /*0042*/ 	.short	0x0010
        /*0044*/ 	.byte	0x00, 0xf5, 0x21, 0x00


	//----- nvinfo : EIATTR_KPARAM_INFO
	.align		4
.L_599:
        /*0048*/ 	.byte	0x04, 0x17
        /*004a*/ 	.short	(.L_601 - .L_600)
.L_600:
        /*004c*/ 	.word	0x00000000
        /*0050*/ 	.short	0x0001
        /*0052*/ 	.short	0x0008
        /*0054*/ 	.byte	0x00, 0xf5, 0x21, 0x00


	//----- nvinfo : EIATTR_KPARAM_INFO
	.align		4
.L_601:
        /*0058*/ 	.byte	0x04, 0x17
        /*005a*/ 	.short	(.L_603 - .L_602)
.L_602:
        /*005c*/ 	.word	0x00000000
        /*0060*/ 	.short	0x0000
        /*0062*/ 	.short	0x0000
        /*0064*/ 	.byte	0x00, 0xf5, 0x21, 0x00


	//----- nvinfo : EIATTR_SPARSE_MMA_MASK
	.align		4
.L_603:
        /*0068*/ 	.byte	0x03, 0x50
        /*006a*/ 	.short	0x0000


	//----- nvinfo : EIATTR_MAXREG_COUNT
	.align		4
        /*006c*/ 	.byte	0x03, 0x1b
        /*006e*/ 	.short	0x00ff


	//----- nvinfo : EIATTR_MERCURY_ISA_VERSION
	.align		4
        /*0070*/ 	.byte	0x03, 0x5f
        /*0072*/ 	.short	0x0101


	//----- nvinfo : EIATTR_VRC_CTA_INIT_COUNT
	.align		4
        /*0074*/ 	.byte	0x02, 0x4a
	.zero		1
	.zero		1


	//----- nvinfo : EIATTR_EXIT_INSTR_OFFSETS
	.align		4
        /*0078*/ 	.byte	0x04, 0x1c
        /*007a*/ 	.short	(.L_605 - .L_604)


	//   ....[0]....
.L_604:
        /*007c*/ 	.word	0x00000080


	//   ....[1]....
        /*0080*/ 	.word	0x00000270


	//----- nvinfo : EIATTR_CBANK_PARAM_SIZE
	.align		4
.L_605:
        /*0084*/ 	.byte	0x03, 0x19
        /*0086*/ 	.short	0x0030


	//----- nvinfo : EIATTR_PARAM_CBANK
	.align		4
        /*0088*/ 	.byte	0x04, 0x0a
        /*008a*/ 	.short	(.L_607 - .L_606)
	.align		4
.L_606:
        /*008c*/ 	.word	index@(.nv.constant0.shared_or_pre_assign)
        /*0090*/ 	.short	0x0380
        /*0092*/ 	.short	0x0030


	//----- nvinfo : EIATTR_SW_WAR
	.align		4
.L_607:
        /*0094*/ 	.byte	0x04, 0x36
        /*0096*/ 	.short	(.L_609 - .L_608)
.L_608:
        /*0098*/ 	.word	0x00000008
.L_609:


//--------------------- .nv.info.shared_and_pre   --------------------------
	.section	.nv.info.shared_and_pre,"",@"SHT_CUDA_INFO"
	.sectionflags	@""
	.align	4


	//----- nvinfo : EIATTR_CUDA_API_VERSION
	.align		4
        /*0000*/ 	.byte	0x04, 0x37
        /*0002*/ 	.short	(.L_611 - .L_610)
.L_610:
        /*0004*/ 	.word	0x00000082


	//----- nvinfo : EIATTR_KPARAM_INFO
	.align		4
.L_611:
        /*0008*/ 	.byte	0x04, 0x17
        /*000a*/ 	.short	(.L_613 - .L_612)
.L_612:
        /*000c*/ 	.word	0x00000000
        /*0010*/ 	.short	0x0006
        /*0012*/ 	.short	0x0030
        /*0014*/ 	.byte	0x00, 0xf0, 0x21, 0x00


	//----- nvinfo : EIATTR_KPARAM_INFO
	.align		4
.L_613:
        /*0018*/ 	.byte	0x04, 0x17
        /*001a*/ 	.short	(.L_615 - .L_614)
.L_614:
        /*001c*/ 	.word	0x00000000
        /*0020*/ 	.short	0x0005
        /*0022*/ 	.short	0x0028
        /*0024*/ 	.byte	0x00, 0xf5, 0x21, 0x00


	//----- nvinfo : EIATTR_KPARAM_INFO
	.align		4
.L_615:
        /*0028*/ 	.byte	0x04, 0x17
        /*002a*/ 	.short	(.L_617 - .L_616)
.L_616:
        /*002c*/ 	.word	0x00000000
        /*0030*/ 	.short	0x0004
        /*0032*/ 	.short	0x0020
        /*0034*/ 	.byte	0x00, 0xf5, 0x21, 0x00


	//----- nvinfo : EIATTR_KPARAM_INFO
	.align		4
.L_617:
        /*0038*/ 	.byte	0x04, 0x17
        /*003a*/ 	.short	(.L_619 - .L_618)
.L_618:
        /*003c*/ 	.word	0x00000000
        /*0040*/ 	.short	0x0003
        /*0042*/ 	.short	0x0018
        /*0044*/ 	.byte	0x00, 0xf5, 0x21, 0x00


	//----- nvinfo : EIATTR_KPARAM_INFO
	.align		4
.L_619:
        /*0048*/ 	.byte	0x04, 0x17
        /*004a*/ 	.short	(.L_621 - .L_620)
.L_620:
        /*004c*/ 	.word	0x00000000
        /*0050*/ 	.short	0x0002
        /*0052*/ 	.short	0x0010
        /*0054*/ 	.byte	0x00, 0xf5, 0x21, 0x00


	//----- nvinfo : EIATTR_KPARAM_INFO
	.align		4
.L_621:
        /*0058*/ 	.byte	0x04, 0x17
        /*005a*/ 	.short	(.L_623 - .L_622)
.L_622:
        /*005c*/ 	.word	0x00000000
        /*0060*/ 	.short	0x0001
        /*0062*/ 	.short	0x0008
        /*0064*/ 	.byte	0x00, 0xf5, 0x21, 0x00


	//----- nvinfo : EIATTR_KPARAM_INFO
	.align		4
.L_623:
        /*0068*/ 	.byte	0x04, 0x17
        /*006a*/ 	.short	(.L_625 - .L_624)
.L_624:
        /*006c*/ 	.word	0x00000000
        /*0070*/ 	.short	0x0000
        /*0072*/ 	.short	0x0000
        /*0074*/ 	.byte	0x00, 0xf5, 0x21, 0x00


	//----- nvinfo : EIATTR_SPARSE_MMA_MASK
	.align		4
.L_625:
        /*0078*/ 	.byte	0x03, 0x50
        /*007a*/ 	.short	0x0000


	//----- nvinfo : EIATTR_MAXREG_COUNT
	.align		4
        /*007c*/ 	.byte	0x03, 0x1b
        /*007e*/ 	.short	0x00ff


	//----- nvinfo : EIATTR_MERCURY_ISA_VERSION
	.align		4
        /*0080*/ 	.byte	0x03, 0x5f
        /*0082*/ 	.short	0x0101


	//----- nvinfo : EIATTR_VRC_CTA_INIT_COUNT
	.align		4
        /*0084*/ 	.byte	0x02, 0x4a
	.zero		1
	.zero		1


	//----- nvinfo : EIATTR_EXIT_INSTR_OFFSETS
	.align		4
        /*0088*/ 	.byte	0x04, 0x1c
        /*008a*/ 	.short	(.L_627 - .L_626)


	//   ....[0]....
.L_626:
        /*008c*/ 	.word	0x00000080


	//   ....[1]....
        /*0090*/ 	.word	0x00000270


	//----- nvinfo : EIATTR_CBANK_PARAM_SIZE
	.align		4
.L_627:
        /*0094*/ 	.byte	0x03, 0x19
        /*0096*/ 	.short	0x0038


	//----- nvinfo : EIATTR_PARAM_CBANK
	.align		4
        /*0098*/ 	.byte	0x04, 0x0a
        /*009a*/ 	.short	(.L_629 - .L_628)
	.align		4
.L_628:
        /*009c*/ 	.word	index@(.nv.constant0.shared_and_pre)
        /*00a0*/ 	.short	0x0380
        /*00a2*/ 	.short	0x0038


	//----- nvinfo : EIATTR_SW_WAR
	.align		4
.L_629:
        /*00a4*/ 	.byte	0x04, 0x36
        /*00a6*/ 	.short	(.L_631 - .L_630)
.L_630:
        /*00a8*/ 	.word	0x00000008
.L_631:


//--------------------- .nv.info.shared_arithmetic_xor_pre_assign_u32 --------------------------
	.section	.nv.info.shared_arithmetic_xor_pre_assign_u32,"",@"SHT_CUDA_INFO"
	.sectionflags	@""
	.align	4


	//----- nvinfo : EIATTR_CUDA_API_VERSION
	.align		4
        /*0000*/ 	.byte	0x04, 0x37
        /*0002*/ 	.short	(.L_633 - .L_632)
.L_632:
        /*0004*/ 	.word	0x00000082


	//----- nvinfo : EIATTR_KPARAM_INFO
	.align		4
.L_633:
        /*0008*/ 	.byte	0x04, 0x17
        /*000a*/ 	.short	(.L_635 - .L_634)
.L_634:
        /*000c*/ 	.word	0x00000000
        /*0010*/ 	.short	0x0006
        /*0012*/ 	.short	0x0030
        /*0014*/ 	.byte	0x00, 0xf0, 0x21, 0x00


	//----- nvinfo : EIATTR_KPARAM_INFO
	.align		4
.L_635:
        /*0018*/ 	.byte	0x04, 0x17
        /*001a*/ 	.short	(.L_637 - .L_636)
.L_636:
        /*001c*/ 	.word	0x00000000
        /*0020*/ 	.short	0x0005
        /*0022*/ 	.short	0x0028
        /*0024*/ 	.byte	0x00, 0xf5, 0x21, 0x00


	//----- nvinfo : EIATTR_KPARAM_INFO
	.align		4
.L_637:
        /*0028*/ 	.byte	0x04, 0x17
        /*002a*/ 	.short	(.L_639 - .L_638)
.L_638:
        /*002c*/ 	.word	0x00000000
        /*0030*/ 	.short	0x0004
        /*0032*/ 	.short	0x0020
        /*0034*/ 	.byte	0x00, 0xf5, 0x21, 0x00


	//----- nvinfo : EIATTR_KPARAM_INFO
	.align		4
.L_639:
        /*0038*/ 	.byte	0x04, 0x17
        /*003a*/ 	.short	(.L_641 - .L_640)
.L_640:
        /*003c*/ 	.word	0x00000000
        /*0040*/ 	.short	0x0003
        /*0042*/ 	.short	0x0018
        /*0044*/ 	.byte	0x00, 0xf5, 0x21, 0x00


	//----- nvinfo : EIATTR_KPARAM_INFO
	.align		4
.L_641:
        /*0048*/ 	.byte	0x04, 0x17
        /*004a*/ 	.short	(.L_643 - .L_642)
.L_642:
        /*004c*/ 	.word	0x00000000
        /*0050*/ 	.short	0x0002
        /*0052*/ 	.short	0x0010
        /*0054*/ 	.byte	0x00, 0xf5, 0x21, 0x00


	//----- nvinfo : EIATTR_KPARAM_INFO
	.align		4
.L_643:
        /*0058*/ 	.byte	0x04, 0x17
        /*005a*/ 	.short	(.L_645 - .L_644)
.L_644:
        /*005c*/ 	.word	0x00000000
        /*0060*/ 	.short	0x0001
        /*0062*/ 	.short	0x0008
        /*0064*/ 	.byte	0x00, 0xf5, 0x21, 0x00


	//----- nvinfo : EIATTR_KPARAM_INFO
	.align		4
.L_645:
        /*0068*/ 	.byte	0x04, 0x17
        /*006a*/ 	.short	(.L_647 - .L_646)
.L_646:
        /*006c*/ 	.word	0x00000000
        /*0070*/ 	.short	0x0000
        /*0072*/ 	.short	0x0000
        /*0074*/ 	.byte	0x00, 0xf5, 0x21, 0x00


	//----- nvinfo : EIATTR_SPARSE_MMA_MASK
	.align		4
.L_647:
        /*0078*/ 	.byte	0x03, 0x50
        /*007a*/ 	.short	0x0000


	//----- nvinfo : EIATTR_MAXREG_COUNT
	.align		4
        /*007c*/ 	.byte	0x03, 0x1b
        /*007e*/ 	.short	0x00ff


	//----- nvinfo : EIATTR_MERCURY_ISA_VERSION
	.align		4
        /*0080*/ 	.byte	0x03, 0x5f
        /*0082*/ 	.short	0x0101


	//----- nvinfo : EIATTR_VRC_CTA_INIT_COUNT
	.align		4
        /*0084*/ 	.byte	0x02, 0x4a
	.zero		1
	.zero		1


	//----- nvinfo : EIATTR_EXIT_INSTR_OFFSETS
	.align		4
        /*0088*/ 	.byte	0x04, 0x1c
        /*008a*/ 	.short	(.L_649 - .L_648)


	//   ....[0]....
.L_648:
        /*008c*/ 	.word	0x00000080


	//   ....[1]....
        /*0090*/ 	.word	0x00000280


	//----- nvinfo : EIATTR_CBANK_PARAM_SIZE
	.align		4
.L_649:
        /*0094*/ 	.byte	0x03, 0x19
        /*0096*/ 	.short	0x0038


	//----- nvinfo : EIATTR_PARAM_CBANK
	.align		4
        /*0098*/ 	.byte	0x04, 0x0a
        /*009a*/ 	.short	(.L_651 - .L_650)
	.align		4
.L_650:
        /*009c*/ 	.word	index@(.nv.constant0.shared_arithmetic_xor_pre_assign_u32)
        /*00a0*/ 	.short	0x0380
        /*00a2*/ 	.short	0x0038


	//----- nvinfo : EIATTR_SW_WAR
	.align		4
.L_651:
        /*00a4*/ 	.byte	0x04, 0x36
        /*00a6*/ 	.short	(.L_653 - .L_652)
.L_652:
        /*00a8*/ 	.word	0x00000008
.L_653:


//--------------------- .nv.info.xor_assign_u64   --------------------------
	.section	.nv.info.xor_assign_u64,"",@"SHT_CUDA_INFO"
	.sectionflags	@""
	.align	4


	//----- nvinfo : EIATTR_CUDA_API_VERSION
	.align		4
        /*0000*/ 	.byte	0x04, 0x37
        /*0002*/ 	.short	(.L_655 - .L_654)
.L_654:
        /*0004*/ 	.word	0x00000082


	//----- nvinfo : EIATTR_KPARAM_INFO
	.align		4
.L_655:
        /*0008*/ 	.byte	0x04, 0x17
        /*000a*/ 	.short	(.L_657 - .L_656)
.L_656:
        /*000c*/ 	.word	0x00000000
        /*0010*/ 	.short	0x0002
        /*0012*/ 	.short	0x0010
        /*0014*/ 	.byte	0x00, 0xf0, 0x21, 0x00


	//----- nvinfo : EIATTR_KPARAM_INFO
	.align		4
.L_657:
        /*0018*/ 	.byte	0x04, 0x17
        /*001a*/ 	.short	(.L_659 - .L_658)
.L_658:
        /*001c*/ 	.word	0x00000000
        /*0020*/ 	.short	0x0001
        /*0022*/ 	.short	0x0008
        /*0024*/ 	.byte	0x00, 0xf5, 0x21, 0x00


	//----- nvinfo : EIATTR_KPARAM_INFO
	.align		4
.L_659:
        /*0028*/ 	.byte	0x04, 0x17
        /*002a*/ 	.short	(.L_661 - .L_660)
.L_660:
        /*002c*/ 	.word	0x00000000
        /*0030*/ 	.short	0x0000
        /*0032*/ 	.short	0x0000
        /*0034*/ 	.byte	0x00, 0xf5, 0x21, 0x00


	//----- nvinfo : EIATTR_SPARSE_MMA_MASK
	.align		4
.L_661:
        /*0038*/ 	.byte	0x03, 0x50
        /*003a*/ 	.short	0x0000


	//----- nvinfo : EIATTR_MAXREG_COUNT
	.align		4
        /*003c*/ 	.byte	0x03, 0x1b
        /*003e*/ 	.short	0x00ff


	//----- nvinfo : EIATTR_MERCURY_ISA_VERSION
	.align		4
        /*0040*/ 	.byte	0x03, 0x5f
        /*0042*/ 	.short	0x0101


	//----- nvinfo : EIATTR_VRC_CTA_INIT_COUNT
	.align		4
        /*0044*/ 	.byte	0x02, 0x4a
	.zero		1
	.zero		1


	//----- nvinfo : EIATTR_EXIT_INSTR_OFFSETS
	.align		4
        /*0048*/ 	.byte	0x04, 0x1c
        /*004a*/ 	.short	(.L_663 - .L_662)


	//   ....[0]....
.L_662:
        /*004c*/ 	.word	0x00000080


	//   ....[1]....
        /*0050*/ 	.word	0x00000160


	//----- nvinfo : EIATTR_CBANK_PARAM_SIZE
	.align		4
.L_663:
        /*0054*/ 	.byte	0x03, 0x19
        /*0056*/ 	.short	0x0018


	//----- nvinfo : EIATTR_PARAM_CBANK
	.align		4
        /*0058*/ 	.byte	0x04, 0x0a
        /*005a*/ 	.short	(.L_665 - .L_664)
	.align		4
.L_664:
        /*005c*/ 	.word	index@(.nv.constant0.xor_assign_u64)
        /*0060*/ 	.short	0x0380
        /*0062*/ 	.short	0x0018


	//----- nvinfo : EIATTR_SW_WAR
	.align		4
.L_665:
        /*0064*/ 	.byte	0x04, 0x36
        /*0066*/ 	.short	(.L_667 - .L_666)
.L_666:
        /*0068*/ 	.word	0x00000008
.L_667:


//--------------------- .nv.info.xor_assign_u32   --------------------------
	.section	.nv.info.xor_assign_u32,"",@"SHT_CUDA_INFO"
	.sectionflags	@""
	.align	4


	//----- nvinfo : EIATTR_CUDA_API_VERSION
	.align		4
        /*0000*/ 	.byte	0x04, 0x37
        /*0002*/ 	.short	(.L_669 - .L_668)
.L_668:
        /*0004*/ 	.word	0x00000082


	//----- nvinfo : EIATTR_KPARAM_INFO
	.align		4
.L_669:
        /*0008*/ 	.byte	0x04, 0x17
        /*000a*/ 	.short	(.L_671 - .L_670)
.L_670:
        /*000c*/ 	.word	0x00000000
        /*0010*/ 	.short	0x0002
        /*0012*/ 	.short	0x0010
        /*0014*/ 	.byte	0x00, 0xf0, 0x21, 0x00


	//----- nvinfo : EIATTR_KPARAM_INFO
	.align		4
.L_671:
        /*0018*/ 	.byte	0x04, 0x17
        /*001a*/ 	.short	(.L_673 - .L_672)
.L_672:
        /*001c*/ 	.word	0x00000000
        /*0020*/ 	.short	0x0001
        /*0022*/ 	.short	0x0008
        /*0024*/ 	.byte	0x00, 0xf5, 0x21, 0x00


	//----- nvinfo : EIATTR_KPARAM_INFO
	.align		4
.L_673:
        /*0028*/ 	.byte	0x04, 0x17
        /*002a*/ 	.short	(.L_675 - .L_674)
.L_674:
        /*002c*/ 	.word	0x00000000
        /*0030*/ 	.short	0x0000
        /*0032*/ 	.short	0x0000
        /*0034*/ 	.byte	0x00, 0xf5, 0x21, 0x00


	//----- nvinfo : EIATTR_SPARSE_MMA_MASK
	.align		4
.L_675:
        /*0038*/ 	.byte	0x03, 0x50
        /*003a*/ 	.short	0x0000


	//----- nvinfo : EIATTR_MAXREG_COUNT
	.align		4
        /*003c*/ 	.byte	0x03, 0x1b
        /*003e*/ 	.short	0x00ff


	//----- nvinfo : EIATTR_MERCURY_ISA_VERSION
	.align		4
        /*0040*/ 	.byte	0x03, 0x5f
        /*0042*/ 	.short	0x0101


	//----- nvinfo : EIATTR_VRC_CTA_INIT_COUNT
	.align		4
        /*0044*/ 	.byte	0x02, 0x4a
	.zero		1
	.zero		1


	//----- nvinfo : EIATTR_EXIT_INSTR_OFFSETS
	.align		4
        /*0048*/ 	.byte	0x04, 0x1c
        /*004a*/ 	.short	(.L_677 - .L_676)


	//   ....[0]....
.L_676:
        /*004c*/ 	.word	0x00000080


	//   ....[1]....
        /*0050*/ 	.word	0x00000150


	//----- nvinfo : EIATTR_CBANK_PARAM_SIZE
	.align		4
.L_677:
        /*0054*/ 	.byte	0x03, 0x19
        /*0056*/ 	.short	0x0018


	//----- nvinfo : EIATTR_PARAM_CBANK
	.align		4
        /*0058*/ 	.byte	0x04, 0x0a
        /*005a*/ 	.short	(.L_679 - .L_678)
	.align		4
.L_678:
        /*005c*/ 	.word	index@(.nv.constant0.xor_assign_u32)
        /*0060*/ 	.short	0x0380
        /*0062*/ 	.short	0x0018


	//----- nvinfo : EIATTR_SW_WAR
	.align		4
.L_679:
        /*0064*/ 	.byte	0x04, 0x36
        /*0066*/ 	.short	(.L_681 - .L_680)
.L_680:
        /*0068*/ 	.word	0x00000008
.L_681:


//--------------------- .nv.info.xor_assign_u16   --------------------------
	.section	.nv.info.xor_assign_u16,"",@"SHT_CUDA_INFO"
	.sectionflags	@""
	.align	4


	//----- nvinfo : EIATTR_CUDA_API_VERSION
	.align		4
        /*0000*/ 	.byte	0x04, 0x37
        /*0002*/ 	.short	(.L_683 - .L_682)
.L_682:
        /*0004*/ 	.word	0x00000082


	//----- nvinfo : EIATTR_KPARAM_INFO
	.align		4
.L_683:
        /*0008*/ 	.byte	0x04, 0x17
        /*000a*/ 	.short	(.L_685 - .L_684)
.L_684:
        /*000c*/ 	.word	0x00000000
        /*0010*/ 	.short	0x0002
        /*0012*/ 	.short	0x0010
        /*0014*/ 	.byte	0x00, 0xf0, 0x21, 0x00


	//----- nvinfo : EIATTR_KPARAM_INFO
	.align		4
.L_685:
        /*0018*/ 	.byte	0x04, 0x17
        /*001a*/ 	.short	(.L_687 - .L_686)
.L_686:
        /*001c*/ 	.word	0x00000000
        /*0020*/ 	.short	0x0001
        /*0022*/ 	.short	0x0008
        /*0024*/ 	.byte	0x00, 0xf5, 0x21, 0x00


	//----- nvinfo : EIATTR_KPARAM_INFO
	.align		4
.L_687:
        /*0028*/ 	.byte	0x04, 0x17
        /*002a*/ 	.short	(.L_689 - .L_688)
.L_688:
        /*002c*/ 	.word	0x00000000
        /*0030*/ 	.short	0x0000
        /*0032*/ 	.short	0x0000
        /*0034*/ 	.byte	0x00, 0xf5, 0x21, 0x00


	//----- nvinfo : EIATTR_SPARSE_MMA_MASK
	.align		4
.L_689:
        /*0038*/ 	.byte	0x03, 0x50
        /*003a*/ 	.short	0x0000


	//----- nvinfo : EIATTR_MAXREG_COUNT
	.align		4
        /*003c*/ 	.byte	0x03, 0x1b
        /*003e*/ 	.short	0x00ff


	//----- nvinfo : EIATTR_MERCURY_ISA_VERSION
	.align		4
        /*0040*/ 	.byte	0x03, 0x5f
        /*0042*/ 	.short	0x0101


	//----- nvinfo : EIATTR_VRC_CTA_INIT_COUNT
	.align		4
        /*0044*/ 	.byte	0x02, 0x4a
	.zero		1
	.zero		1


	//----- nvinfo : EIATTR_EXIT_INSTR_OFFSETS
	.align		4
        /*0048*/ 	.byte	0x04, 0x1c
        /*004a*/ 	.short	(.L_691 - .L_690)


	//   ....[0]....
.L_690:
        /*004c*/ 	.word	0x00000080


	//   ....[1]....
        /*0050*/ 	.word	0x00000150


	//----- nvinfo : EIATTR_CBANK_PARAM_SIZE
	.align		4
.L_691:
        /*0054*/ 	.byte	0x03, 0x19
        /*0056*/ 	.short	0x0018


	//----- nvinfo : EIATTR_PARAM_CBANK
	.align		4
        /*0058*/ 	.byte	0x04, 0x0a
        /*005a*/ 	.short	(.L_693 - .L_692)
	.align		4
.L_692:
        /*005c*/ 	.word	index@(.nv.constant0.xor_assign_u16)
        /*0060*/ 	.short	0x0380
        /*0062*/ 	.short	0x0018


	//----- nvinfo : EIATTR_SW_WAR
	.align		4
.L_693:
        /*0064*/ 	.byte	0x04, 0x36
        /*0066*/ 	.short	(.L_695 - .L_694)
.L_694:
        /*0068*/ 	.word	0x00000008
.L_695:


//--------------------- .nv.info.shared_xor_assign --------------------------
	.section	.nv.info.shared_xor_assign,"",@"SHT_CUDA_INFO"
	.sectionflags	@""
	.align	4


	//----- nvinfo : EIATTR_CUDA_API_VERSION
	.align		4
        /*0000*/ 	.byte	0x04, 0x37
        /*0002*/ 	.short	(.L_697 - .L_696)
.L_696:
        /*0004*/ 	.word	0x00000082


	//----- nvinfo : EIATTR_KPARAM_INFO
	.align		4
.L_697:
        /*0008*/ 	.byte	0x04, 0x17
        /*000a*/ 	.short	(.L_699 - .L_698)
.L_698:
        /*000c*/ 	.word	0x00000000
        /*0010*/ 	.short	0x0004
        /*0012*/ 	.short	0x0020
        /*0014*/ 	.byte	0x00, 0xf0, 0x21, 0x00


	//----- nvinfo : EIATTR_KPARAM_INFO
	.align		4
.L_699:
        /*0018*/ 	.byte	0x04, 0x17
        /*001a*/ 	.short	(.L_701 - .L_700)
.L_700:
        /*001c*/ 	.word	0x00000000
        /*0020*/ 	.short	0x0003
        /*0022*/ 	.short	0x0018
        /*0024*/ 	.byte	0x00, 0xf5, 0x21, 0x00


	//----- nvinfo : EIATTR_KPARAM_INFO
	.align		4
.L_701:
        /*0028*/ 	.byte	0x04, 0x17
        /*002a*/ 	.short	(.L_703 - .L_702)
.L_702:
        /*002c*/ 	.word	0x00000000
        /*0030*/ 	.short	0x0002
        /*0032*/ 	.short	0x0010
        /*0034*/ 	.byte	0x00, 0xf5, 0x21, 0x00


	//----- nvinfo : EIATTR_KPARAM_INFO
	.align		4
.L_703:
        /*0038*/ 	.byte	0x04, 0x17
        /*003a*/ 	.short	(.L_705 - .L_704)
.L_704:
        /*003c*/ 	.word	0x00000000
        /*0040*/ 	.short	0x0001
        /*0042*/ 	.short	0x0008
        /*0044*/ 	.byte	0x00, 0xf5, 0x21, 0x00


	//----- nvinfo : EIATTR_KPARAM_INFO
	.align		4
.L_705:
        /*0048*/ 	.byte	0x04, 0x17
        /*004a*/ 	.short	(.L_707 - .L_706)
.L_706:
        /*004c*/ 	.word	0x00000000
        /*0050*/ 	.short	0x0000
        /*0052*/ 	.short	0x0000
        /*0054*/ 	.byte	0x00, 0xf5, 0x21, 0x00


	//----- nvinfo : EIATTR_SPARSE_MMA_MASK
	.align		4
.L_707:
        /*0058*/ 	.byte	0x03, 0x50
        /*005a*/ 	.short	0x0000


	//----- nvinfo : EIATTR_MAXREG_COUNT
	.align		4
        /*005c*/ 	.byte	0x03, 0x1b
        /*005e*/ 	.short	0x00ff


	//----- nvinfo : EIATTR_MERCURY_ISA_VERSION
	.align		4
        /*0060*/ 	.byte	0x03, 0x5f
        /*0062*/ 	.short	0x0101


	//----- nvinfo : EIATTR_VRC_CTA_INIT_COUNT
	.align		4
        /*0064*/ 	.byte	0x02, 0x4a
	.zero		1
	.zero		1


	//----- nvinfo : EIATTR_EXIT_INSTR_OFFSETS
	.align		4
        /*0068*/ 	.byte	0x04, 0x1c
        /*006a*/ 	.short	(.L_709 - .L_708)


	//   ....[0]....
.L_708:
        /*006c*/ 	.word	0x00000080


	//   ....[1]....
        /*0070*/ 	.word	0x00000200


	//----- nvinfo : EIATTR_CBANK_PARAM_SIZE
	.align		4
.L_709:
        /*0074*/ 	.byte	0x03, 0x19
        /*0076*/ 	.short	0x0028


	//----- nvinfo : EIATTR_PARAM_CBANK
	.align		4
        /*0078*/ 	.byte	0x04, 0x0a
        /*007a*/ 	.short	(.L_711 - .L_710)
	.align		4
.L_710:
        /*007c*/ 	.word	index@(.nv.constant0.shared_xor_assign)
        /*0080*/ 	.short	0x0380
        /*0082*/ 	.short	0x0028


	//----- nvinfo : EIATTR_SW_WAR
	.align		4
.L_711:
        /*0084*/ 	.byte	0x04, 0x36
        /*0086*/ 	.short	(.L_713 - .L_712)
.L_712:
        /*0088*/ 	.word	0x00000008
.L_713:


//--------------------- .nv.info.shared_xor       --------------------------
	.section	.nv.info.shared_xor,"",@"SHT_CUDA_INFO"
	.sectionflags	@""
	.align	4


	//----- nvinfo : EIATTR_CUDA_API_VERSION
	.align		4
        /*0000*/ 	.byte	0x04, 0x37
        /*0002*/ 	.short	(.L_715 - .L_714)
.L_714:
        /*0004*/ 	.word	0x00000082


	//----- nvinfo : EIATTR_KPARAM_INFO
	.align		4
.L_715:
        /*0008*/ 	.byte	0x04, 0x17
        /*000a*/ 	.short	(.L_717 - .L_716)
.L_716:
        /*000c*/ 	.word	0x00000000
        /*0010*/ 	.short	0x0006
        /*0012*/ 	.short	0x0030
        /*0014*/ 	.byte	0x00, 0xf0, 0x21, 0x00


	//----- nvinfo : EIATTR_KPARAM_INFO
	.align		4
.L_717:
        /*0018*/ 	.byte	0x04, 0x17
        /*001a*/ 	.short	(.L_719 - .L_718)
.L_718:
        /*001c*/ 	.word	0x00000000
        /*0020*/ 	.short	0x0005
        /*0022*/ 	.short	0x0028
        /*0024*/ 	.byte	0x00, 0xf5, 0x21, 0x00


	//----- nvinfo : EIATTR_KPARAM_INFO
	.align		4
.L_719:
        /*0028*/ 	.byte	0x04, 0x17
        /*002a*/ 	.short	(.L_721 - .L_720)
.L_720:
        /*002c*/ 	.word	0x00000000
        /*0030*/ 	.short	0x0004
        /*0032*/ 	.short	0x0020
        /*0034*/ 	.byte	0x00, 0xf5, 0x21, 0x00


	//----- nvinfo : EIATTR_KPARAM_INFO
	.align		4
.L_721:
        /*0038*/ 	.byte	0x04, 0x17
        /*003a*/ 	.short	(.L_723 - .L_722)
.L_722:
        /*003c*/ 	.word	0x00000000
        /*0040*/ 	.short	0x0003
        /*0042*/ 	.short	0x0018
        /*0044*/ 	.byte	0x00, 0xf5, 0x21, 0x00


	//----- nvinfo : EIATTR_KPARAM_INFO
	.align		4
.L_723:
        /*0048*/ 	.byte	0x04, 0x17
        /*004a*/ 	.short	(.L_725 - .L_724)
.L_724:
        /*004c*/ 	.word	0x00000000
        /*0050*/ 	.short	0x0002
        /*0052*/ 	.short	0x0010
        /*0054*/ 	.byte	0x00, 0xf5, 0x21, 0x00


	//----- nvinfo : EIATTR_KPARAM_INFO
	.align		4
.L_725:
        /*0058*/ 	.byte	0x04, 0x17
        /*005a*/ 	.short	(.L_727 - .L_726)
.L_726:
        /*005c*/ 	.word	0x00000000
        /*0060*/ 	.short	0x0001
        /*0062*/ 	.short	0x0008
        /*0064*/ 	.byte	0x00, 0xf5, 0x21, 0x00


	//----- nvinfo : EIATTR_KPARAM_INFO
	.align		4
.L_727:
        /*0068*/ 	.byte	0x04, 0x17
        /*006a*/ 	.short	(.L_729 - .L_728)
.L_728:
        /*006c*/ 	.word	0x00000000
        /*0070*/ 	.short	0x0000
        /*0072*/ 	.short	0x0000
        /*0074*/ 	.byte	0x00, 0xf5, 0x21, 0x00


	//----- nvinfo : EIATTR_SPARSE_MMA_MASK
	.align		4
.L_729:
        /*0078*/ 	.byte	0x03, 0x50
        /*007a*/ 	.short	0x0000


	//----- nvinfo : EIATTR_MAXREG_COUNT
	.align		4
        /*007c*/ 	.byte	0x03, 0x1b
        /*007e*/ 	.short	0x00ff


	//----- nvinfo : EIATTR_MERCURY_ISA_VERSION
	.align		4
        /*0080*/ 	.byte	0x03, 0x5f
        /*0082*/ 	.short	0x0101


	//----- nvinfo : EIATTR_VRC_CTA_INIT_COUNT
	.align		4
        /*0084*/ 	.byte	0x02, 0x4a
	.zero		1
	.zero		1


	//----- nvinfo : EIATTR_EXIT_INSTR_OFFSETS
	.align		4
        /*0088*/ 	.byte	0x04, 0x1c
        /*008a*/ 	.short	(.L_731 - .L_730)


	//   ....[0]....
.L_730:
        /*008c*/ 	.word	0x00000080


	//   ....[1]....
        /*0090*/ 	.word	0x00000250


	//----- nvinfo : EIATTR_CBANK_PARAM_SIZE
	.align		4
.L_731:
        /*0094*/ 	.byte	0x03, 0x19
        /*0096*/ 	.short	0x0038


	//----- nvinfo : EIATTR_PARAM_CBANK
	.align		4
        /*0098*/ 	.byte	0x04, 0x0a
        /*009a*/ 	.short	(.L_733 - .L_732)
	.align		4
.L_732:
        /*009c*/ 	.word	index@(.nv.constant0.shared_xor)
        /*00a0*/ 	.short	0x0380
        /*00a2*/ 	.short	0x0038


	//----- nvinfo : EIATTR_SW_WAR
	.align		4
.L_733:
        /*00a4*/ 	.byte	0x04, 0x36
        /*00a6*/ 	.short	(.L_735 - .L_734)
.L_734:
        /*00a8*/ 	.word	0x00000008
.L_735:


//--------------------- .nv.info.shared_assign    --------------------------
	.section	.nv.info.shared_assign,"",@"SHT_CUDA_INFO"
	.sectionflags	@""
	.align	4


	//----- nvinfo : EIATTR_CUDA_API_VERSION
	.align		4
        /*0000*/ 	.byte	0x04, 0x37
        /*0002*/ 	.short	(.L_737 - .L_736)
.L_736:
        /*0004*/ 	.word	0x00000082


	//----- nvinfo : EIATTR_KPARAM_INFO
	.align		4
.L_737:
        /*0008*/ 	.byte	0x04, 0x17
        /*000a*/ 	.short	(.L_739 - .L_738)
.L_738:
        /*000c*/ 	.word	0x00000000
        /*0010*/ 	.short	0x0004
        /*0012*/ 	.short	0x0020
        /*0014*/ 	.byte	0x00, 0xf0, 0x21, 0x00


	//----- nvinfo : EIATTR_KPARAM_INFO
	.align		4
.L_739:
        /*0018*/ 	.byte	0x04, 0x17
        /*001a*/ 	.short	(.L_741 - .L_740)
.L_740:
        /*001c*/ 	.word	0x00000000
        /*0020*/ 	.short	0x0003
        /*0022*/ 	.short	0x0018
        /*0024*/ 	.byte	0x00, 0xf5, 0x21, 0x00


	//----- nvinfo : EIATTR_KPARAM_INFO
	.align		4
.L_741:
        /*0028*/ 	.byte	0x04, 0x17
        /*002a*/ 	.short	(.L_743 - .L_742)
.L_742:
        /*002c*/ 	.word	0x00000000
        /*0030*/ 	.short	0x0002
        /*0032*/ 	.short	0x0010
        /*0034*/ 	.byte	0x00, 0xf5, 0x21, 0x00


	//----- nvinfo : EIATTR_KPARAM_INFO
	.align		4
.L_743:
        /*0038*/ 	.byte	0x04, 0x17
        /*003a*/ 	.short	(.L_745 - .L_744)
.L_744:
        /*003c*/ 	.word	0x00000000
        /*0040*/ 	.short	0x0001
        /*0042*/ 	.short	0x0008
        /*0044*/ 	.byte	0x00, 0xf5, 0x21, 0x00


	//----- nvinfo : EIATTR_KPARAM_INFO
	.align		4
.L_745:
        /*0048*/ 	.byte	0x04, 0x17
        /*004a*/ 	.short	(.L_747 - .L_746)
.L_746:
        /*004c*/ 	.word	0x00000000
        /*0050*/ 	.short	0x0000
        /*0052*/ 	.short	0x0000
        /*0054*/ 	.byte	0x00, 0xf5, 0x21, 0x00


	//----- nvinfo : EIATTR_SPARSE_MMA_MASK
	.align		4
.L_747:
        /*0058*/ 	.byte	0x03, 0x50
        /*005a*/ 	.short	0x0000


	//----- nvinfo : EIATTR_MAXREG_COUNT
	.align		4
        /*005c*/ 	.byte	0x03, 0x1b
        /*005e*/ 	.short	0x00ff


	//----- nvinfo : EIATTR_MERCURY_ISA_VERSION
	.align		4
        /*0060*/ 	.byte	0x03, 0x5f
        /*0062*/ 	.short	0x0101


	//----- nvinfo : EIATTR_VRC_CTA_INIT_COUNT
	.align		4
        /*0064*/ 	.byte	0x02, 0x4a
	.zero		1
	.zero		1


	//----- nvinfo : EIATTR_EXIT_INSTR_OFFSETS
	.align		4
        /*0068*/ 	.byte	0x04, 0x1c
        /*006a*/ 	.short	(.L_749 - .L_748)


	//   ....[0]....
.L_748:
        /*006c*/ 	.word	0x00000080


	//   ....[1]....
        /*0070*/ 	.word	0x000001a0


	//----- nvinfo : EIATTR_CBANK_PARAM_SIZE
	.align		4
.L_749:
        /*0074*/ 	.byte	0x03, 0x19
        /*0076*/ 	.short	0x0028


	//----- nvinfo : EIATTR_PARAM_CBANK
	.align		4
        /*0078*/ 	.byte	0x04, 0x0a
        /*007a*/ 	.short	(.L_751 - .L_750)
	.align		4
.L_750:
        /*007c*/ 	.word	index@(.nv.constant0.shared_assign)
        /*0080*/ 	.short	0x0380
        /*0082*/ 	.short	0x0028


	//----- nvinfo : EIATTR_SW_WAR
	.align		4
.L_751:
        /*0084*/ 	.byte	0x04, 0x36
        /*0086*/ 	.short	(.L_753 - .L_752)
.L_752:
        /*0088*/ 	.word	0x00000008
.L_753:


//--------------------- .nv.callgraph             --------------------------
	.section	.nv.callgraph,"",@"SHT_CUDA_CALLGRAPH"
	.align	4
	.sectionentsize	8
	.align		4
        /*0000*/ 	.word	0x00000000
	.align		4
        /*0004*/ 	.word	0xffffffff
	.align		4
        /*0008*/ 	.word	index@(shared_u32_transpose_pack_u64)
	.align		4
        /*000c*/ 	.word	index@(__assertfail)
	.align		4
        /*0010*/ 	.word	index@(shared_u16_transpose_pack_u64)
	.align		4
        /*0014*/ 	.word	index@(__assertfail)
	.align		4
        /*0018*/ 	.word	0x00000000
	.align		4
        /*001c*/ 	.word	0xfffffffe
	.align		4
        /*0020*/ 	.word	0x00000000
	.align		4
        /*0024*/ 	.word	0xfffffffd
	.align		4
        /*0028*/ 	.word	0x00000000
	.align		4
        /*002c*/ 	.word	0xfffffffc


//--------------------- .nv.constant4             --------------------------
	.section	.nv.constant4,"a",@progbits
	.align	8
	.align		8
.nv.constant4:
        /*0000*/ 	.dword	__unnamed_1
	.align		8
        /*0008*/ 	.dword	__unnamed_2
	.align		8
        /*0010*/ 	.dword	$str
	.align		8
        /*0018*/ 	.dword	$str$1
	.align		8
        /*0020*/ 	.dword	$str$2
	.align		8
        /*0028*/ 	.dword	$str$3
	.align		8
        /*0030*/ 	.dword	__assertfail


//--------------------- .text.collapse_u64_helper --------------------------
	.section	.text.collapse_u64_helper,"ax",@progbits
	.align	128
        .global         collapse_u64_helper
        .type           collapse_u64_helper,@function
        .size           collapse_u64_helper,(.L_x_50 - collapse_u64_helper)
        .other          collapse_u64_helper,@"STO_CUDA_ENTRY STV_DEFAULT"
collapse_u64_helper:
.text.collapse_u64_helper:
[----:B------:R-:W-:Y:S01]  /*0000*/  LDC R1, c[0x0][0x37c] ;  /* 0x0000df00ff017b82 */ /* 0x000fe20000000800 */
[----:B------:R-:W0:Y:S07]  /*0010*/  S2R R0, SR_TID.X ;  /* 0x0000000000007919 */ /* 0x000e2e0000002100 */
[----:B------:R-:W1:Y:S01]  /*0020*/  S2UR UR4, SR_CTAID.X ;  /* 0x00000000000479c3 */ /* 0x000e620000002500 */
[----:B------:R-:W1:Y:S02]  /*0030*/  LDCU UR5, c[0x0][0x360] ;  /* 0x00006c00ff0577ac */ /* 0x000e640008000800 */
[----:B-1----:R-:W-:Y:S01]  /*0040*/  UIMAD UR4, UR4, UR5, URZ ;  /* 0x00000005040472a4 */ /* 0x002fe2000f8e02ff */
[----:B0-----:R-:W-:-:S05]  /*0050*/  IMAD.MOV R0, RZ, RZ, -R0 ;  /* 0x000000ffff007224 */ /* 0x001fca00078e0a00 */
[----:B------:R-:W-:-:S13]  /*0060*/  ISETP.NE.AND P0, PT, R0, UR4, PT ;  /* 0x0000000400007c0c */ /* 0x000fda000bf05270 */
[----:B------:R-:W-:Y:S05]  /*0070*/  @P0 EXIT ;  /* 0x000000000000094d */ /* 0x000fea0003800000 */
[----:B------:R-:W0:Y:S01]  /*0080*/  LDC.64 R2, c[0x0][0x380] ;  /* 0x0000e000ff027b82 */ /* 0x000e220000000a00 */
[----:B------:R-:W0:Y:S01]  /*0090*/  LDCU.64 UR6, c[0x0][0x358] ;  /* 0x00006b00ff0677ac */ /* 0x000e220008000a00 */
[----:B------:R-:W1:Y:S01]  /*00a0*/  LDCU UR4, c[0x0][0x3a8] ;  /* 0x00007500ff0477ac */ /* 0x000e620008000800 */
[----:B0-----:R-:W1:Y:S05]  /*00b0*/  LDG.E.64 R8, desc[UR6][R2.64] ;  /* 0x0000000602087981 */ /* 0x001e6a000c1e1b00 */
[----:B------:R-:W0:Y:S08]  /*00c0*/  LDC.64 R4, c[0x0][0x390] ;  /* 0x0000e400ff047b82 */ /* 0x000e300000000a00 */
[----:B------:R-:W2:Y:S01]  /*00d0*/  LDC.64 R6, c[0x0][0x388] ;  /* 0x0000e200ff067b82 */ /* 0x000ea20000000a00 */
[----:B-1----:R-:W-:-:S02]  /*00e0*/  SHF.R.U64 R14, R8, UR4, R9 ;  /* 0x00000004080e7c19 */ /* 0x002fc40008001209 */
[----:B------:R-:W-:-:S05]  /*00f0*/  SHF.R.U32.HI R15, RZ, UR4, R9 ;  /* 0x00000004ff0f7c19 */ /* 0x000fca0008011609 */
[----:B0-----:R-:W-:Y:S04]  /*0100*/  STG.E.64 desc[UR6][R4.64], R14 ;  /* 0x0000000e04007986 */ /* 0x001fe8000c101b06 */
[----:B--2---:R-:W2:Y:S01]  /*0110*/  LDG.E.64 R8, desc[UR6][R6.64] ;  /* 0x0000000606087981 */ /* 0x004ea2000c1e1b00 */
[----:B------:R-:W0:Y:S08]  /*0120*/  LDC.64 R10, c[0x0][0x398] ;  /* 0x0000e600ff0a7b82 */ /* 0x000e300000000a00 */
[----:B------:R-:W1:Y:S01]  /*0130*/  LDC.64 R12, c[0x0][0x3a0] ;  /* 0x0000e800ff0c7b82 */ /* 0x000e620000000a00 */
[----:B--2---:R-:W-:-:S02]  /*0140*/  SHF.R.U64 R8, R8, UR4, R9 ;  /* 0x0000000408087c19 */ /* 0x004fc40008001209 */
[----:B------:R-:W-:-:S05]  /*0150*/  SHF.R.U32.HI R9, RZ, UR4, R9 ;  /* 0x00000004ff097c19 */ /* 0x000fca0008011609 */
[----:B0-----:R0:W-:Y:S04]  /*0160*/  STG.E.64 desc[UR6][R10.64], R8 ;  /* 0x000000080a007986 */ /* 0x0011e8000c101b06 */
[----:B------:R-:W2:Y:S04]  /*0170*/  LDG.E R0, desc[UR6][R4.64] ;  /* 0x0000000604007981 */ /* 0x000ea8000c1e1900 */
[----:B-1----:R-:W3:Y:S04]  /*0180*/  LDG.E R12, desc[UR6][R12.64] ;  /* 0x000000060c0c7981 */ /* 0x002ee8000c1e1900 */
[----:B------:R-:W3:Y:S04]  /*0190*/  LDG.E R17, desc[UR6][R2.64] ;  /* 0x0000000602117981 */ /* 0x000ee8000c1e1900 */
[----:B------:R-:W2:Y:S01]  /*01a0*/  LDG.E R16, desc[UR6][R6.64] ;  /* 0x0000000606107981 */ /* 0x000ea2000c1e1900 */
[----:B------:R-:W-:Y:S01]  /*01b0*/  UMOV UR5, 0xffffffff ;  /* 0xffffffff00057882 */ /* 0x000fe20000000000 */
[----:B0-----:R-:W-:Y:S01]  /*01c0*/  IMAD.MOV.U32 R9, RZ, RZ, RZ ;  /* 0x000000ffff097224 */ /* 0x001fe200078e00ff */
[----:B------:R-:W-:-:S04]  /*01d0*/  USHF.L.U32 UR4, UR5, UR4, URZ ;  /* 0x0000000405047299 */ /* 0x000fc800080006ff */
[----:B------:R-:W-:Y:S01]  /*01e0*/  ULOP3.LUT UR4, URZ, UR4, URZ, 0x33, !UPT ;  /* 0x00000004ff047292 */ /* 0x000fe2000f8e33ff */
[----:B---3--:R-:W-:Y:S02]  /*01f0*/  LOP3.LUT R14, R12, R17, R8, 0x78, !PT ;  /* 0x000000110c0e7212 */ /* 0x008fe400078e7808 */
[----:B--2---:R-:W-:-:S04]  /*0200*/  LOP3.LUT R16, R0, R16, R17, 0x60, !PT ;  /* 0x0000001000107212 */ /* 0x004fc800078e6011 */
[----:B------:R-:W-:-:S04]  /*0210*/  LOP3.LUT R17, R17, R14, R16, 0x96, !PT ;  /* 0x0000000e11117212 */ /* 0x000fc800078e9610 */
[----:B------:R-:W-:-:S05]  /*0220*/  LOP3.LUT R8, R17, UR4, R0, 0x48, !PT ;  /* 0x0000000411087c12 */ /* 0x000fca000f8e4800 */
[----:B------:R-:W-:Y:S01]  /*0230*/  STG.E.64 desc[UR6][R2.64], R8 ;  /* 0x0000000802007986 */ /* 0x000fe2000c101b06 */
[----:B------:R-:W-:Y:S05]  /*0240*/  EXIT ;  /* 0x000000000000794d */ /* 0x000fea0003800000 */
.L_x_0:
[----:B------:R-:W-:-:S00]  /*0250*/  BRA `(.L_x_0) ;  /* 0xfffffffc00fc7947 */ /* 0x000fc0000383ffff */
[----:B------:R-:W-:-:S00]  /*0260*/  NOP ;  /* 0x0000000000007918 */ /* 0x000fc00000000000 */
        /* <DEDUP_REMOVED lines=9> */
.L_x_50:


//--------------------- .text.packed_bit_inject_party_2_b --------------------------
	.section	.text.packed_bit_inject_party_2_b,"ax",@progbits
	.align	128
        .global         packed_bit_inject_party_2_b
        .type           packed_bit_inject_party_2_b,@function
        .size           packed_bit_inject_party_2_b,(.L_x_51 - packed_bit_inject_party_2_b)
        .other          packed_bit_inject_party_2_b,@"STO_CUDA_ENTRY STV_DEFAULT"
packed_bit_inject_party_2_b:
.text.packed_bit_inject_party_2_b:
[----:B------:R-:W-:Y:S01]  /*0000*/  LDC R1, c[0x0][0x37c] ;  /* 0x0000df00ff017b82 */ /* 0x000fe20000000800 */
[----:B------:R-:W0:Y:S07]  /*0010*/  S2R R3, SR_TID.X ;  /* 0x0000000000037919 */ /* 0x000e2e0000002100 */
[----:B------:R-:W0:Y:S01]  /*0020*/  S2UR UR6, SR_CTAID.X ;  /* 0x00000000000679c3 */ /* 0x000e220000002500 */
[----:B------:R-:W1:Y:S07]  /*0030*/  LDCU.64 UR4, c[0x0][0x3b8] ;  /* 0x00007700ff0477ac */ /* 0x000e6e0008000a00 */
[----:B------:R-:W0:Y:S01]  /*0040*/  LDC R8, c[0x0][0x360] ;  /* 0x0000d800ff087b82 */ /* 0x000e220000000800 */
[----:B-1----:R-:W-:-:S02]  /*0050*/  USHF.L.U32 UR7, UR4, 0x6, URZ ;  /* 0x0000000604077899 */ /* 0x002fc400080006ff */
[----:B------:R-:W-:-:S06]  /*0060*/  USHF.L.U64.HI UR4, UR4, 0x6, UR5 ;  /* 0x0000000604047899 */ /* 0x000fcc0008010205 */
[----:B------:R-:W-:Y:S02]  /*0070*/  IMAD.U32 R0, RZ, RZ, UR4 ;  /* 0x00000004ff007e24 */ /* 0x000fe4000f8e00ff */
[----:B0-----:R-:W-:-:S05]  /*0080*/  IMAD R8, R8, UR6, R3 ;  /* 0x0000000608087c24 */ /* 0x001fca000f8e0203 */
[----:B------:R-:W-:-:S04]  /*0090*/  ISETP.LT.U32.AND P0, PT, R8, UR7, PT ;  /* 0x0000000708007c0c */ /* 0x000fc8000bf01070 */
[----:B------:R-:W-:-:S13]  /*00a0*/  ISETP.GT.U32.AND.EX P0, PT, R0, RZ, PT, P0 ;  /* 0x000000ff0000720c */ /* 0x000fda0003f04100 */
[----:B------:R-:W-:Y:S05]  /*00b0*/  @!P0 EXIT ;  /* 0x000000000000894d */ /* 0x000fea0003800000 */
[----:B------:R-:W0:Y:S01]  /*00c0*/  LDCU.128 UR8, c[0x0][0x390] ;  /* 0x00007200ff0877ac */ /* 0x000e220008000c00 */
[C---:B------:R-:W-:Y:S01]  /*00d0*/  SHF.R.U64 R2, R8.reuse, 0x3, RZ ;  /* 0x0000000308027819 */ /* 0x040fe200000012ff */
[----:B------:R-:W-:Y:S01]  /*00e0*/  IMAD.SHL.U32 R0, R8, 0x2, RZ ;  /* 0x0000000208007824 */ /* 0x000fe200078e00ff */
[----:B------:R-:W-:Y:S01]  /*00f0*/  SHF.R.U32.HI R14, RZ, 0x1f, R8 ;  /* 0x0000001fff0e7819 */ /* 0x000fe20000011608 */
[----:B------:R-:W1:Y:S01]  /*0100*/  LDCU.64 UR6, c[0x0][0x3b0] ;  /* 0x00007600ff0677ac */ /* 0x000e620008000a00 */
[----:B------:R-:W-:Y:S01]  /*0110*/  LOP3.LUT R2, R2, 0x1ffffff8, RZ, 0xc0, !PT ;  /* 0x1ffffff802027812 */ /* 0x000fe200078ec0ff */
[----:B------:R-:W2:Y:S01]  /*0120*/  LDCU.64 UR4, c[0x0][0x358] ;  /* 0x00006b00ff0477ac */ /* 0x000ea20008000a00 */
[----:B------:R-:W3:Y:S02]  /*0130*/  LDCU.128 UR12, c[0x0][0x3a0] ;  /* 0x00007400ff0c77ac */ /* 0x000ee40008000c00 */
[----:B0-----:R-:W-:Y:S02]  /*0140*/  IADD3 R2, P0, PT, R2, UR8, RZ ;  /* 0x0000000802027c10 */ /* 0x001fe4000ff1e0ff */
[----:B------:R-:W-:-:S02]  /*0150*/  IADD3 R4, P1, PT, R0, UR10, RZ ;  /* 0x0000000a00047c10 */ /* 0x000fc4000ff3e0ff */
[----:B-1----:R-:W-:Y:S01]  /*0160*/  IADD3 R6, P2, PT, R0, UR6, RZ ;  /* 0x0000000600067c10 */ /* 0x002fe2000ff5e0ff */
[----:B------:R-:W-:Y:S01]  /*0170*/  IMAD.X R3, RZ, RZ, UR9, P0 ;  /* 0x00000009ff037e24 */ /* 0x000fe200080e06ff */
[C---:B------:R-:W-:Y:S01]  /*0180*/  IADD3.X R5, PT, PT, R14.reuse, UR11, RZ, P1, !PT ;  /* 0x0000000b0e057c10 */ /* 0x040fe20008ffe4ff */
[----:B------:R-:W0:Y:S01]  /*0190*/  LDCU.128 UR8, c[0x0][0x380] ;  /* 0x00007000ff0877ac */ /* 0x000e220008000c00 */
[----:B------:R-:W-:-:S03]  /*01a0*/  IADD3.X R7, PT, PT, R14, UR7, RZ, P2, !PT ;  /* 0x000000070e077c10 */ /* 0x000fc600097fe4ff */
[----:B--2---:R-:W2:Y:S04]  /*01b0*/  LDG.E.64 R2, desc[UR4][R2.64] ;  /* 0x0000000402027981 */ /* 0x004ea8000c1e1b00 */
[----:B------:R-:W4:Y:S04]  /*01c0*/  LDG.E.U16 R4, desc[UR4][R4.64] ;  /* 0x0000000404047981 */ /* 0x000f28000c1e1500 */
[----:B------:R-:W4:Y:S01]  /*01d0*/  LDG.E.U16 R7, desc[UR4][R6.64] ;  /* 0x0000000406077981 */ /* 0x000f22000c1e1500 */
[----:B------:R-:W-:Y:S02]  /*01e0*/  LOP3.LUT R9, R8, 0x3f, RZ, 0xc0, !PT ;  /* 0x0000003f08097812 */ /* 0x000fe400078ec0ff */
[----:B---3--:R-:W-:-:S02]  /*01f0*/  IADD3 R10, P1, PT, R0, UR12, RZ ;  /* 0x0000000c000a7c10 */ /* 0x008fc4000ff3e0ff */
[----:B0-----:R-:W-:Y:S02]  /*0200*/  IADD3 R8, P0, PT, R0, UR8, RZ ;  /* 0x0000000800087c10 */ /* 0x001fe4000ff1e0ff */
[----:B------:R-:W-:Y:S02]  /*0210*/  IADD3.X R11, PT, PT, R14, UR13, RZ, P1, !PT ;  /* 0x0000000d0e0b7c10 */ /* 0x000fe40008ffe4ff */
[----:B--2---:R-:W-:-:S04]  /*0220*/  SHF.R.U64 R9, R2, R9, R3 ;  /* 0x0000000902097219 */ /* 0x004fc80000001203 */
[----:B------:R-:W-:Y:S01]  /*0230*/  LOP3.LUT R12, R9, 0x1, RZ, 0xc0, !PT ;  /* 0x00000001090c7812 */ /* 0x000fe200078ec0ff */
[----:B----4-:R-:W-:Y:S01]  /*0240*/  IMAD.IADD R13, R4, 0x1, R7 ;  /* 0x00000001040d7824 */ /* 0x010fe200078e0207 */
[----:B------:R-:W-:-:S03]  /*0250*/  IADD3.X R9, PT, PT, R14, UR9, RZ, P0, !PT ;  /* 0x000000090e097c10 */ /* 0x000fc600087fe4ff */
[----:B------:R-:W-:-:S05]  /*0260*/  IMAD R13, R13, -0x2, R12 ;  /* 0xfffffffe0d0d7824 */ /* 0x000fca00078e020c */
[----:B------:R-:W-:Y:S04]  /*0270*/  STG.E.U16 desc[UR4][R8.64], R13 ;  /* 0x0000000d08007986 */ /* 0x000fe8000c101504 */
[----:B------:R-:W2:Y:S01]  /*0280*/  LDG.E.U16 R10, desc[UR4][R10.64] ;  /* 0x000000040a0a7981 */ /* 0x000ea2000c1e1500 */
[----:B------:R-:W-:-:S04]  /*0290*/  IADD3 R2, P0, PT, R0, UR14, RZ ;  /* 0x0000000e00027c10 */ /* 0x000fc8000ff1e0ff */
[----:B------:R-:W-:-:S05]  /*02a0*/  IADD3.X R3, PT, PT, R14, UR15, RZ, P0, !PT ;  /* 0x0000000f0e037c10 */ /* 0x000fca00087fe4ff */
[----:B------:R-:W3:Y:S01]  /*02b0*/  LDG.E.U16 R2, desc[UR4][R2.64] ;  /* 0x0000000402027981 */ /* 0x000ee2000c1e1500 */
[----:B--2---:R-:W-:-:S04]  /*02c0*/  IMAD.SHL.U32 R4, R10, 0x2, RZ ;  /* 0x000000020a047824 */ /* 0x004fc800078e00ff */
[----:B------:R-:W-:Y:S01]  /*02d0*/  IMAD.MOV R7, RZ, RZ, -R4 ;  /* 0x000000ffff077224 */ /* 0x000fe200078e0a04 */
[----:B------:R-:W-:-:S04]  /*02e0*/  IADD3 R4, P0, PT, R0, UR10, RZ ;  /* 0x0000000a00047c10 */ /* 0x000fc8000ff1e0ff */
[----:B------:R-:W-:Y:S02]  /*02f0*/  PRMT R7, R7, 0x7710, RZ ;  /* 0x0000771007077816 */ /* 0x000fe400000000ff */
[----:B------:R-:W-:-:S03]  /*0300*/  IADD3.X R5, PT, PT, R14, UR11, RZ, P0, !PT ;  /* 0x0000000b0e057c10 */ /* 0x000fc600087fe4ff */
[----:B---3--:R-:W-:-:S05]  /*0310*/  IMAD.IADD R7, R2, 0x1, R7 ;  /* 0x0000000102077824 */ /* 0x008fca00078e0207 */
[----:B------:R-:W-:Y:S01]  /*0320*/  STG.E.U16 desc[UR4][R4.64], R7 ;  /* 0x0000000704007986 */ /* 0x000fe2000c101504 */
[----:B------:R-:W-:Y:S05]  /*0330*/  EXIT ;  /* 0x000000000000794d */ /* 0x000fea0003800000 */
.L_x_1:
        /* <DEDUP_REMOVED lines=12> */
.L_x_51:


//--------------------- .text.packed_bit_inject_party_2_a --------------------------
	.section	.text.packed_bit_inject_party_2_a,"ax",@progbits
	.align	128
        .global         packed_bit_inject_party_2_a
        .type           packed_bit_inject_party_2_a,@function
        .size           packed_bit_inject_party_2_a,(.L_x_52 - packed_bit_inject_party_2_a)
        .other          packed_bit_inject_party_2_a,@"STO_CUDA_ENTRY STV_DEFAULT"
packed_bit_inject_party_2_a:
.text.packed_bit_inject_party_2_a:
        /* <DEDUP_REMOVED lines=18> */
[----:B------:R-:W2:Y:S03]  /*0120*/  LDCU.128 UR8, c[0x0][0x390] ;  /* 0x00007200ff0877ac */ /* 0x000ea60008000c00 */
[----:B0-----:R-:W-:-:S05]  /*0130*/  IADD3 R2, P0, PT, R2, UR14, RZ ;  /* 0x0000000e02027c10 */ /* 0x001fca000ff1e0ff */
[----:B------:R-:W-:Y:S01]  /*0140*/  IMAD.X R3, RZ, RZ, UR15, P0 ;  /* 0x0000000fff037e24 */ /* 0x000fe200080e06ff */
[----:B--2---:R-:W-:-:S05]  /*0150*/  IADD3 R6, P1, PT, R8, UR8, RZ ;  /* 0x0000000808067c10 */ /* 0x004fca000ff3e0ff */
[----:B-1----:R-:W2:Y:S01]  /*0160*/  LDG.E.64 R2, desc[UR4][R2.64] ;  /* 0x0000000402027981 */ /* 0x002ea2000c1e1b00 */
[----:B------:R-:W-:Y:S02]  /*0170*/  IADD3.X R7, PT, PT, R10, UR9, RZ, P1, !PT ;  /* 0x000000090a077c10 */ /* 0x000fe40008ffe4ff */
[----:B------:R-:W-:-:S03]  /*0180*/  IADD3 R4, P0, PT, R8, UR10, RZ ;  /* 0x0000000a08047c10 */ /* 0x000fc6000ff1e0ff */
[----:B------:R-:W3:Y:S01]  /*0190*/  LDG.E.U16 R6, desc[UR4][R6.64] ;  /* 0x0000000406067981 */ /* 0x000ee2000c1e1500 */
[----:B------:R-:W-:-:S05]  /*01a0*/  IADD3.X R5, PT, PT, R10, UR11, RZ, P0, !PT ;  /* 0x0000000b0a057c10 */ /* 0x000fca00087fe4ff */
[----:B------:R-:W4:Y:S01]  /*01b0*/  LDG.E.U16 R4, desc[UR4][R4.64] ;  /* 0x0000000404047981 */ /* 0x000f22000c1e1500 */
[----:B------:R-:W-:-:S04]  /*01c0*/  LOP3.LUT R9, R0, 0x3f, RZ, 0xc0, !PT ;  /* 0x0000003f00097812 */ /* 0x000fc800078ec0ff */
[----:B--2---:R-:W-:-:S04]  /*01d0*/  SHF.R.U64 R0, R2, R9, R3 ;  /* 0x0000000902007219 */ /* 0x004fc80000001203 */
[----:B------:R-:W-:-:S04]  /*01e0*/  LOP3.LUT R0, R0, 0x1, RZ, 0xc0, !PT ;  /* 0x0000000100007812 */ /* 0x000fc800078ec0ff */
[----:B------:R-:W-:Y:S01]  /*01f0*/  ISETP.NE.U32.AND P0, PT, R0, 0x1, PT ;  /* 0x000000010000780c */ /* 0x000fe20003f05070 */
[----:B---3--:R-:W-:-:S03]  /*0200*/  IMAD.MOV R9, RZ, RZ, -R6 ;  /* 0x000000ffff097224 */ /* 0x008fc600078e0a06 */
[----:B------:R-:W-:Y:S02]  /*0210*/  ISETP.NE.U32.AND.EX P0, PT, RZ, RZ, PT, P0 ;  /* 0x000000ffff00720c */ /* 0x000fe40003f05100 */
[----:B------:R-:W-:Y:S02]  /*0220*/  PRMT R9, R9, 0x7710, RZ ;  /* 0x0000771009097816 */ /* 0x000fe400000000ff */
[----:B----4-:R-:W-:Y:S02]  /*0230*/  SEL R0, R4, RZ, !P0 ;  /* 0x000000ff04007207 */ /* 0x010fe40004000000 */
[----:B------:R-:W-:-:S03]  /*0240*/  IADD3 R2, P1, PT, R8, UR12, RZ ;  /* 0x0000000c08027c10 */ /* 0x000fc6000ff3e0ff */
[----:B------:R-:W-:Y:S01]  /*0250*/  IMAD.IADD R5, R0, 0x1, R9 ;  /* 0x0000000100057824 */ /* 0x000fe200078e0209 */
[----:B------:R-:W-:-:S05]  /*0260*/  IADD3.X R3, PT, PT, R10, UR13, RZ, P1, !PT ;  /* 0x0000000d0a037c10 */ /* 0x000fca0008ffe4ff */
[----:B------:R-:W-:Y:S01]  /*0270*/  STG.E.U16 desc[UR4][R2.64], R5 ;  /* 0x0000000502007986 */ /* 0x000fe2000c101504 */
[----:B------:R-:W-:Y:S05]  /*0280*/  EXIT ;  /* 0x000000000000794d */ /* 0x000fea0003800000 */
.L_x_2:
        /* <DEDUP_REMOVED lines=15> */
.L_x_52:


//--------------------- .text.packed_bit_inject_party_1_b --------------------------
	.section	.text.packed_bit_inject_party_1_b,"ax",@progbits
	.align	128
        .global         packed_bit_inject_party_1_b
        .type           packed_bit_inject_party_1_b,@function
        .size           packed_bit_inject_party_1_b,(.L_x_53 - packed_bit_inject_party_1_b)
        .other          packed_bit_inject_party_1_b,@"STO_CUDA_ENTRY STV_DEFAULT"
packed_bit_inject_party_1_b:
.text.packed_bit_inject_party_1_b:
        /* <DEDUP_REMOVED lines=13> */
[----:B------:R-:W-:Y:S01]  /*00d0*/  IMAD.SHL.U32 R10, R0, 0x2, RZ ;  /* 0x00000002000a7824 */ /* 0x000fe200078e00ff */
[----:B------:R-:W-:Y:S01]  /*00e0*/  SHF.R.U32.HI R12, RZ, 0x1f, R0 ;  /* 0x0000001fff0c7819 */ /* 0x000fe20000011600 */
[----:B------:R-:W1:Y:S01]  /*00f0*/  LDCU.64 UR4, c[0x0][0x358] ;  /* 0x00006b00ff0477ac */ /* 0x000e620008000a00 */
[----:B------:R-:W2:Y:S01]  /*0100*/  LDCU.128 UR8, c[0x0][0x3a0] ;  /* 0x00007400ff0877ac */ /* 0x000ea20008000c00 */
[----:B------:R-:W3:Y:S01]  /*0110*/  LDCU.128 UR12, c[0x0][0x380] ;  /* 0x00007000ff0c77ac */ /* 0x000ee20008000c00 */
[----:B0-----:R-:W-:-:S04]  /*0120*/  IADD3 R4, P0, PT, R10, UR18, RZ ;  /* 0x000000120a047c10 */ /* 0x001fc8000ff1e0ff */
[----:B------:R-:W-:-:S05]  /*0130*/  IADD3.X R5, PT, PT, R12, UR19, RZ, P0, !PT ;  /* 0x000000130c057c10 */ /* 0x000fca00087fe4ff */
[----:B-1----:R-:W4:Y:S01]  /*0140*/  LDG.E.U16 R4, desc[UR4][R4.64] ;  /* 0x0000000404047981 */ /* 0x002f22000c1e1500 */
[----:B--2---:R-:W-:-:S04]  /*0150*/  IADD3 R2, P0, PT, R10, UR8, RZ ;  /* 0x000000080a027c10 */ /* 0x004fc8000ff1e0ff */
[----:B------:R-:W-:-:S05]  /*0160*/  IADD3.X R3, PT, PT, R12, UR9, RZ, P0, !PT ;  /* 0x000000090c037c10 */ /* 0x000fca00087fe4ff */
[----:B------:R-:W2:Y:S01]  /*0170*/  LDG.E.U16 R2, desc[UR4][R2.64] ;  /* 0x0000000402027981 */ /* 0x000ea2000c1e1500 */
[C---:B---3--:R-:W-:Y:S02]  /*0180*/  IADD3 R6, P0, PT, R10.reuse, UR12, RZ ;  /* 0x0000000c0a067c10 */ /* 0x048fe4000ff1e0ff */
[----:B------:R-:W-:Y:S02]  /*0190*/  IADD3 R8, P1, PT, R10, UR10, RZ ;  /* 0x0000000a0a087c10 */ /* 0x000fe4000ff3e0ff */
[C---:B------:R-:W-:Y:S02]  /*01a0*/  IADD3.X R7, PT, PT, R12.reuse, UR13, RZ, P0, !PT ;  /* 0x0000000d0c077c10 */ /* 0x040fe400087fe4ff */
[----:B------:R-:W-:Y:S01]  /*01b0*/  IADD3.X R9, PT, PT, R12, UR11, RZ, P1, !PT ;  /* 0x0000000b0c097c10 */ /* 0x000fe20008ffe4ff */
[----:B----4-:R-:W-:-:S04]  /*01c0*/  IMAD.SHL.U32 R0, R4, 0x2, RZ ;  /* 0x0000000204007824 */ /* 0x010fc800078e00ff */
[----:B------:R-:W-:-:S05]  /*01d0*/  IMAD.MOV R0, RZ, RZ, -R0 ;  /* 0x000000ffff007224 */ /* 0x000fca00078e0a00 */
[----:B------:R-:W-:-:S05]  /*01e0*/  PRMT R11, R0, 0x7710, RZ ;  /* 0x00007710000b7816 */ /* 0x000fca00000000ff */
[----:B--2---:R-:W-:-:S05]  /*01f0*/  IMAD.IADD R11, R2, 0x1, R11 ;  /* 0x00000001020b7824 */ /* 0x004fca00078e020b */
[----:B------:R-:W-:Y:S04]  /*0200*/  STG.E.U16 desc[UR4][R6.64], R11 ;  /* 0x0000000b06007986 */ /* 0x000fe8000c101504 */
[----:B------:R-:W2:Y:S01]  /*0210*/  LDG.E.U16 R8, desc[UR4][R8.64] ;  /* 0x0000000408087981 */ /* 0x000ea2000c1e1500 */
[----:B------:R-:W-:-:S04]  /*0220*/  IADD3 R2, P0, PT, R10, UR16, RZ ;  /* 0x000000100a027c10 */ /* 0x000fc8000ff1e0ff */
[----:B------:R-:W-:-:S05]  /*0230*/  IADD3.X R3, PT, PT, R12, UR17, RZ, P0, !PT ;  /* 0x000000110c037c10 */ /* 0x000fca00087fe4ff */
[----:B------:R-:W3:Y:S01]  /*0240*/  LDG.E.U16 R2, desc[UR4][R2.64] ;  /* 0x0000000402027981 */ /* 0x000ee2000c1e1500 */
[----:B------:R-:W-:-:S04]  /*0250*/  IADD3 R4, P0, PT, R10, UR14, RZ ;  /* 0x0000000e0a047c10 */ /* 0x000fc8000ff1e0ff */
[----:B------:R-:W-:Y:S01]  /*0260*/  IADD3.X R5, PT, PT, R12, UR15, RZ, P0, !PT ;  /* 0x0000000f0c057c10 */ /* 0x000fe200087fe4ff */
[----:B--2---:R-:W-:-:S04]  /*0270*/  IMAD.SHL.U32 R0, R8, 0x2, RZ ;  /* 0x0000000208007824 */ /* 0x004fc800078e00ff */
[----:B------:R-:W-:-:S05]  /*0280*/  IMAD.MOV R0, RZ, RZ, -R0 ;  /* 0x000000ffff007224 */ /* 0x000fca00078e0a00 */
[----:B------:R-:W-:-:S05]  /*0290*/  PRMT R13, R0, 0x7710, RZ ;  /* 0x00007710000d7816 */ /* 0x000fca00000000ff */
[----:B---3--:R-:W-:-:S05]  /*02a0*/  IMAD.IADD R13, R2, 0x1, R13 ;  /* 0x00000001020d7824 */ /* 0x008fca00078e020d */
[----:B------:R-:W-:Y:S01]  /*02b0*/  STG.E.U16 desc[UR4][R4.64], R13 ;  /* 0x0000000d04007986 */ /* 0x000fe2000c101504 */
[----:B------:R-:W-:Y:S05]  /*02c0*/  EXIT ;  /* 0x000000000000794d */ /* 0x000fea0003800000 */
.L_x_3:
        /* <DEDUP_REMOVED lines=11> */
.L_x_53:


//--------------------- .text.packed_bit_inject_party_1_a --------------------------
	.section	.text.packed_bit_inject_party_1_a,"ax",@progbits
	.align	128
        .global         packed_bit_inject_party_1_a
        .type           packed_bit_inject_party_1_a,@function
        .size           packed_bit_inject_party_1_a,(.L_x_54 - packed_bit_inject_party_1_a)
        .other          packed_bit_inject_party_1_a,@"STO_CUDA_ENTRY STV_DEFAULT"
packed_bit_inject_party_1_a:
.text.packed_bit_inject_party_1_a:
        /* <DEDUP_REMOVED lines=16> */
[----:B------:R-:W1:Y:S01]  /*0100*/  LDCU.128 UR8, c[0x0][0x390] ;  /* 0x00007200ff0877ac */ /* 0x000e620008000c00 */
[----:B------:R-:W-:Y:S01]  /*0110*/  LOP3.LUT R4, R4, 0x1ffffff8, RZ, 0xc0, !PT ;  /* 0x1ffffff804047812 */ /* 0x000fe200078ec0ff */
[----:B------:R-:W2:Y:S03]  /*0120*/  LDCU.64 UR4, c[0x0][0x358] ;  /* 0x00006b00ff0477ac */ /* 0x000ea60008000a00 */
[C---:B0-----:R-:W-:Y:S02]  /*0130*/  IADD3 R2, P0, PT, R4.reuse, UR14, RZ ;  /* 0x0000000e04027c10 */ /* 0x041fe4000ff1e0ff */
[----:B-1----:R-:W-:-:S03]  /*0140*/  IADD3 R4, P1, PT, R4, UR8, RZ ;  /* 0x0000000804047c10 */ /* 0x002fc6000ff3e0ff */
[----:B------:R-:W-:Y:S01]  /*0150*/  IMAD.X R3, RZ, RZ, UR15, P0 ;  /* 0x0000000fff037e24 */ /* 0x000fe200080e06ff */
[----:B------:R-:W-:Y:S01]  /*0160*/  IADD3 R6, P2, PT, R8, UR10, RZ ;  /* 0x0000000a08067c10 */ /* 0x000fe2000ff5e0ff */
[----:B------:R-:W-:-:S03]  /*0170*/  IMAD.X R5, RZ, RZ, UR9, P1 ;  /* 0x00000009ff057e24 */ /* 0x000fc600088e06ff */
[----:B------:R-:W-:Y:S01]  /*0180*/  IADD3.X R7, PT, PT, R12, UR11, RZ, P2, !PT ;  /* 0x0000000b0c077c10 */ /* 0x000fe200097fe4ff */
[----:B--2---:R-:W2:Y:S04]  /*0190*/  LDG.E.64 R2, desc[UR4][R2.64] ;  /* 0x0000000402027981 */ /* 0x004ea8000c1e1b00 */
[----:B------:R-:W2:Y:S04]  /*01a0*/  LDG.E.64 R4, desc[UR4][R4.64] ;  /* 0x0000000404047981 */ /* 0x000ea8000c1e1b00 */
[----:B------:R-:W3:Y:S01]  /*01b0*/  LDG.E.U16 R6, desc[UR4][R6.64] ;  /* 0x0000000406067981 */ /* 0x000ee2000c1e1500 */
[----:B------:R-:W-:-:S02]  /*01c0*/  LOP3.LUT R0, R0, 0x3f, RZ, 0xc0, !PT ;  /* 0x0000003f00007812 */ /* 0x000fc400078ec0ff */
[----:B------:R-:W-:Y:S02]  /*01d0*/  IADD3 R8, P0, PT, R8, UR12, RZ ;  /* 0x0000000c08087c10 */ /* 0x000fe4000ff1e0ff */
[----:B--2---:R-:W-:Y:S02]  /*01e0*/  LOP3.LUT R9, R4, R2, RZ, 0x3c, !PT ;  /* 0x0000000204097212 */ /* 0x004fe400078e3cff */
[----:B------:R-:W-:Y:S01]  /*01f0*/  LOP3.LUT R10, R5, R3, RZ, 0x3c, !PT ;  /* 0x00000003050a7212 */ /* 0x000fe200078e3cff */
[----:B---3--:R-:W-:-:S03]  /*0200*/  IMAD.MOV R11, RZ, RZ, -R6 ;  /* 0x000000ffff0b7224 */ /* 0x008fc600078e0a06 */
[----:B------:R-:W-:Y:S02]  /*0210*/  SHF.R.U64 R0, R9, R0, R10 ;  /* 0x0000000009007219 */ /* 0x000fe4000000120a */
[----:B------:R-:W-:Y:S02]  /*0220*/  IADD3.X R9, PT, PT, R12, UR13, RZ, P0, !PT ;  /* 0x0000000d0c097c10 */ /* 0x000fe400087fe4ff */
[----:B------:R-:W-:Y:S02]  /*0230*/  PRMT R11, R11, 0x7710, RZ ;  /* 0x000077100b0b7816 */ /* 0x000fe400000000ff */
[----:B------:R-:W-:-:S05]  /*0240*/  LOP3.LUT R0, R0, 0x1, RZ, 0xc0, !PT ;  /* 0x0000000100007812 */ /* 0x000fca00078ec0ff */
[----:B------:R-:W-:-:S05]  /*0250*/  IMAD.IADD R3, R0, 0x1, R11 ;  /* 0x0000000100037824 */ /* 0x000fca00078e020b */
[----:B------:R-:W-:Y:S01]  /*0260*/  STG.E.U16 desc[UR4][R8.64], R3 ;  /* 0x0000000308007986 */ /* 0x000fe2000c101504 */
[----:B------:R-:W-:Y:S05]  /*0270*/  EXIT ;  /* 0x000000000000794d */ /* 0x000fea0003800000 */
.L_x_4:
        /* <DEDUP_REMOVED lines=16> */
.L_x_54:


//--------------------- .text.packed_bit_inject_party_0_b --------------------------
	.section	.text.packed_bit_inject_party_0_b,"ax",@progbits
	.align	128
        .global         packed_bit_inject_party_0_b
        .type           packed_bit_inject_party_0_b,@function
        .size           packed_bit_inject_party_0_b,(.L_x_55 - packed_bit_inject_party_0_b)
        .other          packed_bit_inject_party_0_b,@"STO_CUDA_ENTRY STV_DEFAULT"
packed_bit_inject_party_0_b:
.text.packed_bit_inject_party_0_b:
        /* <DEDUP_REMOVED lines=18> */
[----:B------:R-:W4:Y:S01]  /*0120*/  LDCU.64 UR6, c[0x0][0x3b0] ;  /* 0x00007600ff0677ac */ /* 0x000f220008000a00 */
[----:B0-----:R-:W-:-:S04]  /*0130*/  IADD3 R2, P0, PT, R12, UR18, RZ ;  /* 0x000000120c027c10 */ /* 0x001fc8000ff1e0ff */
[----:B------:R-:W-:-:S05]  /*0140*/  IADD3.X R3, PT, PT, R14, UR19, RZ, P0, !PT ;  /* 0x000000130e037c10 */ /* 0x000fca00087fe4ff */
[----:B-1----:R-:W5:Y:S01]  /*0150*/  LDG.E.U16 R2, desc[UR4][R2.64] ;  /* 0x0000000402027981 */ /* 0x002f62000c1e1500 */
[----:B--2---:R-:W-:-:S04]  /*0160*/  IADD3 R4, P0, PT, R12, UR10, RZ ;  /* 0x0000000a0c047c10 */ /* 0x004fc8000ff1e0ff */
[----:B------:R-:W-:-:S05]  /*0170*/  IADD3.X R5, PT, PT, R14, UR11, RZ, P0, !PT ;  /* 0x0000000b0e057c10 */ /* 0x000fca00087fe4ff */
[----:B------:R-:W2:Y:S01]  /*0180*/  LDG.E.U16 R4, desc[UR4][R4.64] ;  /* 0x0000000404047981 */ /* 0x000ea2000c1e1500 */
[----:B------:R-:W-:Y:S02]  /*0190*/  SHF.R.U64 R7, R0, 0x3, RZ ;  /* 0x0000000300077819 */ /* 0x000fe400000012ff */
[C---:B----4-:R-:W-:Y:S02]  /*01a0*/  IADD3 R10, P3, PT, R12.reuse, UR6, RZ ;  /* 0x000000060c0a7c10 */ /* 0x050fe4000ff7e0ff */
[----:B------:R-:W-:Y:S02]  /*01b0*/  LOP3.LUT R7, R7, 0x1ffffff8, RZ, 0xc0, !PT ;  /* 0x1ffffff807077812 */ /* 0x000fe400078ec0ff */
[----:B------:R-:W-:Y:S02]  /*01c0*/  IADD3 R8, P2, PT, R12, UR16, RZ ;  /* 0x000000100c087c10 */ /* 0x000fe4000ff5e0ff */
[C---:B------:R-:W-:Y:S02]  /*01d0*/  IADD3.X R11, PT, PT, R14.reuse, UR7, RZ, P3, !PT ;  /* 0x000000070e0b7c10 */ /* 0x040fe40009ffe4ff */
[----:B------:R-:W-:Y:S01]  /*01e0*/  IADD3.X R9, PT, PT, R14, UR17, RZ, P2, !PT ;  /* 0x000000110e097c10 */ /* 0x000fe200097fe4ff */
[----:B-----5:R-:W-:Y:S01]  /*01f0*/  IMAD.SHL.U32 R6, R2, 0x2, RZ ;  /* 0x0000000202067824 */ /* 0x020fe200078e00ff */
[----:B------:R-:W-:-:S03]  /*0200*/  IADD3 R2, P0, PT, R7, UR8, RZ ;  /* 0x0000000807027c10 */ /* 0x000fc6000ff1e0ff */
[----:B------:R-:W-:Y:S01]  /*0210*/  IMAD.MOV R13, RZ, RZ, -R6 ;  /* 0x000000ffff0d7224 */ /* 0x000fe200078e0a06 */
[----:B---3--:R-:W-:Y:S01]  /*0220*/  IADD3 R6, P1, PT, R12, UR12, RZ ;  /* 0x0000000c0c067c10 */ /* 0x008fe2000ff3e0ff */
[----:B------:R-:W-:-:S03]  /*0230*/  IMAD.X R3, RZ, RZ, UR9, P0 ;  /* 0x00000009ff037e24 */ /* 0x000fc600080e06ff */
[----:B------:R-:W-:Y:S02]  /*0240*/  PRMT R13, R13, 0x7710, RZ ;  /* 0x000077100d0d7816 */ /* 0x000fe400000000ff */
[----:B------:R-:W-:Y:S01]  /*0250*/  IADD3.X R7, PT, PT, R14, UR13, RZ, P1, !PT ;  /* 0x0000000d0e077c10 */ /* 0x000fe20008ffe4ff */
[----:B------:R-:W3:Y:S02]  /*0260*/  LDG.E.64 R2, desc[UR4][R2.64] ;  /* 0x0000000402027981 */ /* 0x000ee4000c1e1b00 */
[----:B--2---:R-:W-:-:S05]  /*0270*/  IMAD.IADD R13, R4, 0x1, R13 ;  /* 0x00000001040d7824 */ /* 0x004fca00078e020d */
[----:B------:R-:W-:Y:S04]  /*0280*/  STG.E.U16 desc[UR4][R6.64], R13 ;  /* 0x0000000d06007986 */ /* 0x000fe8000c101504 */
[----:B------:R-:W2:Y:S04]  /*0290*/  LDG.E.U16 R8, desc[UR4][R8.64] ;  /* 0x0000000408087981 */ /* 0x000ea8000c1e1500 */
[----:B------:R-:W2:Y:S01]  /*02a0*/  LDG.E.U16 R11, desc[UR4][R10.64] ;  /* 0x000000040a0b7981 */ /* 0x000ea2000c1e1500 */
[----:B------:R-:W-:Y:S02]  /*02b0*/  LOP3.LUT R5, R0, 0x3f, RZ, 0xc0, !PT ;  /* 0x0000003f00057812 */ /* 0x000fe400078ec0ff */
[----:B------:R-:W-:-:S02]  /*02c0*/  IADD3 R4, P0, PT, R12, UR14, RZ ;  /* 0x0000000e0c047c10 */ /* 0x000fc4000ff1e0ff */
[----:B---3--:R-:W-:-:S04]  /*02d0*/  SHF.R.U64 R0, R2, R5, R3 ;  /* 0x0000000502007219 */ /* 0x008fc80000001203 */
[----:B------:R-:W-:Y:S02]  /*02e0*/  LOP3.LUT R0, R0, 0x1, RZ, 0xc0, !PT ;  /* 0x0000000100007812 */ /* 0x000fe400078ec0ff */
[----:B------:R-:W-:Y:S01]  /*02f0*/  IADD3.X R5, PT, PT, R14, UR15, RZ, P0, !PT ;  /* 0x0000000f0e057c10 */ /* 0x000fe200087fe4ff */
[----:B--2---:R-:W-:-:S04]  /*0300*/  IMAD.IADD R15, R8, 0x1, R11 ;  /* 0x00000001080f7824 */ /* 0x004fc800078e020b */
[----:B------:R-:W-:-:S05]  /*0310*/  IMAD R15, R15, -0x2, R0 ;  /* 0xfffffffe0f0f7824 */ /* 0x000fca00078e0200 */
[----:B------:R-:W-:Y:S01]  /*0320*/  STG.E.U16 desc[UR4][R4.64], R15 ;  /* 0x0000000f04007986 */ /* 0x000fe2000c101504 */
[----:B------:R-:W-:Y:S05]  /*0330*/  EXIT ;  /* 0x000000000000794d */ /* 0x000fea0003800000 */
.L_x_5:
        /* <DEDUP_REMOVED lines=12> */
.L_x_55:


//--------------------- .text.packed_bit_inject_party_0_a --------------------------
	.section	.text.packed_bit_inject_party_0_a,"ax",@progbits
	.align	128
        .global         packed_bit_inject_party_0_a
        .type           packed_bit_inject_party_0_a,@function
        .size           packed_bit_inject_party_0_a,(.L_x_56 - packed_bit_inject_party_0_a)
        .other          packed_bit_inject_party_0_a,@"STO_CUDA_ENTRY STV_DEFAULT"
packed_bit_inject_party_0_a:
.text.packed_bit_inject_party_0_a:
        /* <DEDUP_REMOVED lines=41> */
.L_x_6:
        /* <DEDUP_REMOVED lines=15> */
.L_x_56:


//--------------------- .text.shared_prelifted_sub_ab --------------------------
	.section	.text.shared_prelifted_sub_ab,"ax",@progbits
	.align	128
        .global         shared_prelifted_sub_ab
        .type           shared_prelifted_sub_ab,@function
        .size           shared_prelifted_sub_ab,(.L_x_57 - shared_prelifted_sub_ab)
        .other          shared_prelifted_sub_ab,@"STO_CUDA_ENTRY STV_DEFAULT"
shared_prelifted_sub_ab:
.text.shared_prelifted_sub_ab:
[----:B------:R-:W-:Y:S01]  /*0000*/  LDC R1, c[0x0][0x37c] ;  /* 0x0000df00ff017b82 */ /* 0x000fe20000000800 */
[----:B------:R-:W0:Y:S07]  /*0010*/  S2R R3, SR_TID.X ;  /* 0x0000000000037919 */ /* 0x000e2e0000002100 */
[----:B------:R-:W0:Y:S01]  /*0020*/  S2UR UR4, SR_CTAID.X ;  /* 0x00000000000479c3 */ /* 0x000e220000002500 */
[----:B------:R-:W1:Y:S07]  /*0030*/  LDCU.64 UR6, c[0x0][0x3b8] ;  /* 0x00007700ff0677ac */ /* 0x000e6e0008000a00 */
[----:B------:R-:W0:Y:S02]  /*0040*/  LDC R0, c[0x0][0x360] ;  /* 0x0000d800ff007b82 */ /* 0x000e240000000800 */
[----:B0-----:R-:W-:-:S05]  /*0050*/  IMAD R0, R0, UR4, R3 ;  /* 0x0000000400007c24 */ /* 0x001fca000f8e0203 */
[----:B-1----:R-:W-:-:S04]  /*0060*/  ISETP.GE.U32.AND P0, PT, R0, UR6, PT ;  /* 0x0000000600007c0c */ /* 0x002fc8000bf06070 */
[----:B------:R-:W-:-:S13]  /*0070*/  ISETP.GE.U32.AND.EX P0, PT, RZ, UR7, PT, P0 ;  /* 0x00000007ff007c0c */ /* 0x000fda000bf06100 */
[----:B------:R-:W-:Y:S05]  /*0080*/  @P0 EXIT ;  /* 0x000000000000094d */ /* 0x000fea0003800000 */
[----:B------:R-:W0:Y:S01]  /*0090*/  LDCU.128 UR12, c[0x0][0x390] ;  /* 0x00007200ff0c77ac */ /* 0x000e220008000c00 */
[----:B------:R-:W-:Y:S01]  /*00a0*/  IMAD.SHL.U32 R12, R0, 0x4, RZ ;  /* 0x00000004000c7824 */ /* 0x000fe200078e00ff */
[----:B------:R-:W-:Y:S01]  /*00b0*/  SHF.R.U32.HI R0, RZ, 0x1e, R0 ;  /* 0x0000001eff007819 */ /* 0x000fe20000011600 */
[----:B------:R-:W1:Y:S01]  /*00c0*/  LDCU.128 UR8, c[0x0][0x380] ;  /* 0x00007000ff0877ac */ /* 0x000e620008000c00 */
[----:B------:R-:W2:Y:S01]  /*00d0*/  LDCU.64 UR4, c[0x0][0x358] ;  /* 0x00006b00ff0477ac */ /* 0x000ea20008000a00 */
[----:B------:R-:W3:Y:S01]  /*00e0*/  LDCU.128 UR16, c[0x0][0x3a0] ;  /* 0x00007400ff1077ac */ /* 0x000ee20008000c00 */
[----:B------:R-:W4:Y:S01]  /*00f0*/  LDCU.64 UR6, c[0x0][0x3b0] ;  /* 0x00007600ff0677ac */ /* 0x000f220008000a00 */
[C---:B0-----:R-:W-:Y:S02]  /*0100*/  IADD3 R6, P1, PT, R12.reuse, UR12, RZ ;  /* 0x0000000c0c067c10 */ /* 0x041fe4000ff3e0ff */
[----:B-1----:R-:W-:Y:S02]  /*0110*/  IADD3 R4, P0, PT, R12, UR8, RZ ;  /* 0x000000080c047c10 */ /* 0x002fe4000ff1e0ff */
[----:B------:R-:W-:-:S02]  /*0120*/  IADD3.X R7, PT, PT, R0, UR13, RZ, P1, !PT ;  /* 0x0000000d00077c10 */ /* 0x000fc40008ffe4ff */
[----:B------:R-:W-:-:S03]  /*0130*/  IADD3.X R5, PT, PT, R0, UR9, RZ, P0, !PT ;  /* 0x0000000900057c10 */ /* 0x000fc600087fe4ff */
[----:B--2---:R-:W2:Y:S04]  /*0140*/  LDG.E R6, desc[UR4][R6.64] ;  /* 0x0000000406067981 */ /* 0x004ea8000c1e1900 */
[----:B------:R-:W4:Y:S01]  /*0150*/  LDG.E R4, desc[UR4][R4.64] ;  /* 0x0000000404047981 */ /* 0x000f22000c1e1900 */
[C---:B---3--:R-:W-:Y:S02]  /*0160*/  IADD3 R2, P0, PT, R12.reuse, UR16, RZ ;  /* 0x000000100c027c10 */ /* 0x048fe4000ff1e0ff */
[----:B------:R-:W-:Y:S02]  /*0170*/  IADD3 R10, P2, PT, R12, UR14, RZ ;  /* 0x0000000e0c0a7c10 */ /* 0x000fe4000ff5e0ff */
[----:B------:R-:W-:Y:S02]  /*0180*/  IADD3.X R3, PT, PT, R0, UR17, RZ, P0, !PT ;  /* 0x0000001100037c10 */ /* 0x000fe400087fe4ff */
[----:B------:R-:W-:-:S02]  /*0190*/  IADD3 R8, P1, PT, R12, UR10, RZ ;  /* 0x0000000a0c087c10 */ /* 0x000fc4000ff3e0ff */
[----:B------:R-:W-:Y:S01]  /*01a0*/  IADD3.X R11, PT, PT, R0, UR15, RZ, P2, !PT ;  /* 0x0000000f000b7c10 */ /* 0x000fe200097fe4ff */
[----:B--2---:R-:W-:-:S04]  /*01b0*/  IMAD.U32 R9, R6, 0x10000, RZ ;  /* 0x0001000006097824 */ /* 0x004fc800078e00ff */
[----:B----4-:R-:W-:Y:S01]  /*01c0*/  IMAD R13, R4, UR6, -R9 ;  /* 0x00000006040d7c24 */ /* 0x010fe2000f8e0a09 */
[----:B------:R-:W-:-:S04]  /*01d0*/  IADD3.X R9, PT, PT, R0, UR11, RZ, P1, !PT ;  /* 0x0000000b00097c10 */ /* 0x000fc80008ffe4ff */
[----:B------:R0:W-:Y:S04]  /*01e0*/  STG.E desc[UR4][R2.64], R13 ;  /* 0x0000000d02007986 */ /* 0x0001e8000c101904 */
[----:B------:R-:W2:Y:S04]  /*01f0*/  LDG.E R10, desc[UR4][R10.64] ;  /* 0x000000040a0a7981 */ /* 0x000ea8000c1e1900 */
[----:B------:R-:W3:Y:S01]  /*0200*/  LDG.E R8, desc[UR4][R8.64] ;  /* 0x0000000408087981 */ /* 0x000ee2000c1e1900 */
[----:B------:R-:W-:Y:S01]  /*0210*/  IADD3 R4, P0, PT, R12, UR18, RZ ;  /* 0x000000120c047c10 */ /* 0x000fe2000ff1e0ff */
[----:B------:R-:W-:-:S03]  /*0220*/  UISETP.NE.AND UP0, UPT, UR7, 0x1, UPT ;  /* 0x000000010700788c */ /* 0x000fc6000bf05270 */
[----:B------:R-:W-:Y:S01]  /*0230*/  IADD3.X R5, PT, PT, R0, UR19, RZ, P0, !PT ;  /* 0x0000001300057c10 */ /* 0x000fe200087fe4ff */
[----:B--2---:R-:W-:-:S04]  /*0240*/  IMAD.U32 R7, R10, 0x10000, RZ ;  /* 0x000100000a077824 */ /* 0x004fc800078e00ff */
[----:B---3--:R-:W-:-:S05]  /*0250*/  IMAD R7, R8, UR6, -R7 ;  /* 0x0000000608077c24 */ /* 0x008fca000f8e0a07 */
[----:B------:R0:W-:Y:S01]  /*0260*/  STG.E desc[UR4][R4.64], R7 ;  /* 0x0000000704007986 */ /* 0x0001e2000c101904 */
[----:B------:R-:W-:Y:S05]  /*0270*/  BRA.U !UP0, `(.L_x_7) ;  /* 0x0000000108187547 */ /* 0x000fea000b800000 */
[----:B------:R-:W-:-:S13]  /*0280*/  ISETP.NE.AND P0, PT, RZ, UR7, PT ;  /* 0x00000007ff007c0c */ /* 0x000fda000bf05270 */
[----:B------:R-:W-:Y:S05]  /*0290*/  @P0 EXIT ;  /* 0x000000000000094d */ /* 0x000fea0003800000 */
[----:B------:R-:W0:Y:S02]  /*02a0*/  LDG.E R0, desc[UR4][R2.64] ;  /* 0x0000000402007981 */ /* 0x000e24000c1e1900 */
[----:B0-----:R-:W-:-:S05]  /*02b0*/  VIADD R5, R0, 0xffffffff ;  /* 0xffffffff00057836 */ /* 0x001fca0000000000 */
[----:B------:R-:W-:Y:S01]  /*02c0*/  STG.E desc[UR4][R2.64], R5 ;  /* 0x0000000502007986 */ /* 0x000fe2000c101904 */
[----:B------:R-:W-:Y:S05]  /*02d0*/  EXIT ;  /* 0x000000000000794d */ /* 0x000fea0003800000 */
.L_x_7:
[----:B0-----:R-:W-:-:S05]  /*02e0*/  VIADD R7, R7, 0xffffffff ;  /* 0xffffffff07077836 */ /* 0x001fca0000000000 */
[----:B------:R-:W-:Y:S01]  /*02f0*/  STG.E desc[UR4][R4.64], R7 ;  /* 0x0000000704007986 */ /* 0x000fe2000c101904 */
[----:B------:R-:W-:Y:S05]  /*0300*/  EXIT ;  /* 0x000000000000794d */ /* 0x000fea0003800000 */
.L_x_8:
        /* <DEDUP_REMOVED lines=15> */
.L_x_57:


//--------------------- .text.shared_lifted_sub   --------------------------
	.section	.text.shared_lifted_sub,"ax",@progbits
	.align	128
        .global         shared_lifted_sub
        .type           shared_lifted_sub,@function
        .size           shared_lifted_sub,(.L_x_58 - shared_lifted_sub)
        .other          shared_lifted_sub,@"STO_CUDA_ENTRY STV_DEFAULT"
shared_lifted_sub:
.text.shared_lifted_sub:
        /* <DEDUP_REMOVED lines=19> */
[----:B------:R-:W-:-:S04]  /*0130*/  IADD3.X R5, PT, PT, R0, UR9, RZ, P0, !PT ;  /* 0x0000000900057c10 */ /* 0x000fc800087fe4ff */
[----:B--2---:R-:W4:Y:S04]  /*0140*/  LDG.E R7, desc[UR4][R6.64] ;  /* 0x0000000406077981 */ /* 0x004f28000c1e1900 */
[----:B------:R-:W4:Y:S01]  /*0150*/  LDG.E R4, desc[UR4][R4.64] ;  /* 0x0000000404047981 */ /* 0x000f22000c1e1900 */
[C---:B---3--:R-:W-:Y:S02]  /*0160*/  IADD3 R2, P0, PT, R12.reuse, UR16, RZ ;  /* 0x000000100c027c10 */ /* 0x048fe4000ff1e0ff */
[C---:B------:R-:W-:Y:S02]  /*0170*/  IADD3 R10, P2, PT, R12.reuse, UR14, RZ ;  /* 0x0000000e0c0a7c10 */ /* 0x040fe4000ff5e0ff */
[----:B------:R-:W-:Y:S02]  /*0180*/  IADD3 R8, P1, PT, R12, UR10, RZ ;  /* 0x0000000a0c087c10 */ /* 0x000fe4000ff3e0ff */
[----:B------:R-:W-:-:S02]  /*0190*/  IADD3.X R3, PT, PT, R0, UR17, RZ, P0, !PT ;  /* 0x0000001100037c10 */ /* 0x000fc400087fe4ff */
[C---:B------:R-:W-:Y:S02]  /*01a0*/  IADD3.X R11, PT, PT, R0.reuse, UR15, RZ, P2, !PT ;  /* 0x0000000f000b7c10 */ /* 0x040fe400097fe4ff */
[----:B------:R-:W-:Y:S01]  /*01b0*/  IADD3.X R9, PT, PT, R0, UR11, RZ, P1, !PT ;  /* 0x0000000b00097c10 */ /* 0x000fe20008ffe4ff */
[----:B----4-:R-:W-:-:S05]  /*01c0*/  IMAD R13, R4, UR6, -R7 ;  /* 0x00000006040d7c24 */ /* 0x010fca000f8e0a07 */
[----:B------:R0:W-:Y:S04]  /*01d0*/  STG.E desc[UR4][R2.64], R13 ;  /* 0x0000000d02007986 */ /* 0x0001e8000c101904 */
[----:B------:R-:W2:Y:S04]  /*01e0*/  LDG.E R8, desc[UR4][R8.64] ;  /* 0x0000000408087981 */ /* 0x000ea8000c1e1900 */
[----:B------:R-:W2:Y:S01]  /*01f0*/  LDG.E R11, desc[UR4][R10.64] ;  /* 0x000000040a0b7981 */ /* 0x000ea2000c1e1900 */
[----:B------:R-:W-:-:S04]  /*0200*/  IADD3 R4, P0, PT, R12, UR18, RZ ;  /* 0x000000120c047c10 */ /* 0x000fc8000ff1e0ff */
[----:B------:R-:W-:Y:S01]  /*0210*/  IADD3.X R5, PT, PT, R0, UR19, RZ, P0, !PT ;  /* 0x0000001300057c10 */ /* 0x000fe200087fe4ff */
[----:B------:R-:W-:Y:S01]  /*0220*/  UISETP.NE.AND UP0, UPT, UR7, 0x1, UPT ;  /* 0x000000010700788c */ /* 0x000fe2000bf05270 */
[----:B--2---:R-:W-:-:S05]  /*0230*/  IMAD R7, R8, UR6, -R11 ;  /* 0x0000000608077c24 */ /* 0x004fca000f8e0a0b */
[----:B------:R0:W-:Y:S03]  /*0240*/  STG.E desc[UR4][R4.64], R7 ;  /* 0x0000000704007986 */ /* 0x0001e6000c101904 */
[----:B------:R-:W-:Y:S05]  /*0250*/  BRA.U !UP0, `(.L_x_9) ;  /* 0x0000000108187547 */ /* 0x000fea000b800000 */
[----:B------:R-:W-:-:S13]  /*0260*/  ISETP.NE.AND P0, PT, RZ, UR7, PT ;  /* 0x00000007ff007c0c */ /* 0x000fda000bf05270 */
[----:B------:R-:W-:Y:S05]  /*0270*/  @P0 EXIT ;  /* 0x000000000000094d */ /* 0x000fea0003800000 */
[----:B------:R-:W0:Y:S02]  /*0280*/  LDG.E R0, desc[UR4][R2.64] ;  /* 0x0000000402007981 */ /* 0x000e24000c1e1900 */
[----:B0-----:R-:W-:-:S05]  /*0290*/  VIADD R5, R0, 0xffffffff ;  /* 0xffffffff00057836 */ /* 0x001fca0000000000 */
[----:B------:R-:W-:Y:S01]  /*02a0*/  STG.E desc[UR4][R2.64], R5 ;  /* 0x0000000502007986 */ /* 0x000fe2000c101904 */
[----:B------:R-:W-:Y:S05]  /*02b0*/  EXIT ;  /* 0x000000000000794d */ /* 0x000fea0003800000 */
.L_x_9:
[----:B0-----:R-:W-:-:S05]  /*02c0*/  VIADD R7, R7, 0xffffffff ;  /* 0xffffffff07077836 */ /* 0x001fca0000000000 */
[----:B------:R-:W-:Y:S01]  /*02d0*/  STG.E desc[UR4][R4.64], R7 ;  /* 0x0000000704007986 */ /* 0x000fe2000c101904 */
[----:B------:R-:W-:Y:S05]  /*02e0*/  EXIT ;  /* 0x000000000000794d */ /* 0x000fea0003800000 */
.L_x_10:
        /* <DEDUP_REMOVED lines=9> */
.L_x_58:


//--------------------- .text.shared_finalize_lift_u16_u32_signed --------------------------
	.section	.text.shared_finalize_lift_u16_u32_signed,"ax",@progbits
	.align	128
        .global         shared_finalize_lift_u16_u32_signed
        .type           shared_finalize_lift_u16_u32_signed,@function
        .size           shared_finalize_lift_u16_u32_signed,(.L_x_59 - shared_finalize_lift_u16_u32_signed)
        .other          shared_finalize_lift_u16_u32_signed,@"STO_CUDA_ENTRY STV_DEFAULT"
shared_finalize_lift_u16_u32_signed:
.text.shared_finalize_lift_u16_u32_signed:
        /* <DEDUP_REMOVED lines=13> */
[----:B------:R-:W2:Y:S02]  /*00d0*/  LDCU.64 UR6, c[0x0][0x358] ;  /* 0x00006b00ff0677ac */ /* 0x000ea40008000a00 */
[C---:B0-----:R-:W-:Y:S02]  /*00e0*/  IADD3 R2, P1, PT, R10.reuse, UR12, RZ ;  /* 0x0000000c0a027c10 */ /* 0x041fe4000ff3e0ff */
[----:B-1----:R-:W-:Y:S02]  /*00f0*/  IADD3 R6, P0, PT, R10, UR8, RZ ;  /* 0x000000080a067c10 */ /* 0x002fe4000ff1e0ff */
[----:B------:R-:W-:-:S02]  /*0100*/  IADD3.X R3, PT, PT, R11, UR13, RZ, P1, !PT ;  /* 0x0000000d0b037c10 */ /* 0x000fc40008ffe4ff */
[----:B------:R-:W-:-:S03]  /*0110*/  IADD3.X R7, PT, PT, R11, UR9, RZ, P0, !PT ;  /* 0x000000090b077c10 */ /* 0x000fc600087fe4ff */
[----:B--2---:R-:W2:Y:S04]  /*0120*/  LDG.E R5, desc[UR6][R2.64] ;  /* 0x0000000602057981 */ /* 0x004ea8000c1e1900 */
[----:B------:R-:W2:Y:S01]  /*0130*/  LDG.E R0, desc[UR6][R6.64] ;  /* 0x0000000606007981 */ /* 0x000ea2000c1e1900 */
[----:B------:R-:W-:Y:S02]  /*0140*/  USHF.L.U32 UR8, UR4, 0x2, URZ ;  /* 0x0000000204087899 */ /* 0x000fe400080006ff */
[----:B------:R-:W-:-:S04]  /*0150*/  USHF.L.U64.HI UR4, UR4, 0x2, UR5 ;  /* 0x0000000204047899 */ /* 0x000fc80008010205 */
[----:B------:R-:W-:-:S04]  /*0160*/  IADD3 R8, P0, PT, R6, UR8, RZ ;  /* 0x0000000806087c10 */ /* 0x000fc8000ff1e0ff */
[----:B------:R-:W-:Y:S01]  /*0170*/  IADD3.X R9, PT, PT, R7, UR4, RZ, P0, !PT ;  /* 0x0000000407097c10 */ /* 0x000fe200087fe4ff */
[----:B--2---:R-:W-:-:S05]  /*0180*/  IMAD R13, R0, -0x10000, R5 ;  /* 0xffff0000000d7824 */ /* 0x004fca00078e0205 */
[----:B------:R0:W-:Y:S04]  /*0190*/  STG.E desc[UR6][R2.64], R13 ;  /* 0x0000000d02007986 */ /* 0x0001e8000c101906 */
[----:B------:R-:W2:Y:S01]  /*01a0*/  LDG.E R8, desc[UR6][R8.64] ;  /* 0x0000000608087981 */ /* 0x000ea2000c1e1900 */
[C---:B------:R-:W-:Y:S02]  /*01b0*/  IADD3 R4, P1, PT, R10.reuse, UR14, RZ ;  /* 0x0000000e0a047c10 */ /* 0x040fe4000ff3e0ff */
[----:B------:R-:W-:Y:S02]  /*01c0*/  IADD3 R10, P0, PT, R10, UR10, RZ ;  /* 0x0000000a0a0a7c10 */ /* 0x000fe4000ff1e0ff */
[C---:B------:R-:W-:Y:S02]  /*01d0*/  IADD3.X R5, PT, PT, R11.reuse, UR15, RZ, P1, !PT ;  /* 0x0000000f0b057c10 */ /* 0x040fe40008ffe4ff */
[----:B------:R-:W-:Y:S01]  /*01e0*/  IADD3.X R11, PT, PT, R11, UR11, RZ, P0, !PT ;  /* 0x0000000b0b0b7c10 */ /* 0x000fe200087fe4ff */
[----:B--2---:R-:W-:-:S05]  /*01f0*/  IMAD R15, R8, -0x20000, R13 ;  /* 0xfffe0000080f7824 */ /* 0x004fca00078e020d */
[----:B------:R0:W-:Y:S04]  /*0200*/  STG.E desc[UR6][R2.64], R15 ;  /* 0x0000000f02007986 */ /* 0x0001e8000c101906 */
[----:B------:R-:W2:Y:S04]  /*0210*/  LDG.E R0, desc[UR6][R10.64] ;  /* 0x000000060a007981 */ /* 0x000ea8000c1e1900 */
[----:B------:R-:W2:Y:S01]  /*0220*/  LDG.E R17, desc[UR6][R4.64] ;  /* 0x0000000604117981 */ /* 0x000ea2000c1e1900 */
[----:B------:R-:W-:-:S04]  /*0230*/  IADD3 R6, P0, PT, R10, UR8, RZ ;  /* 0x000000080a067c10 */ /* 0x000fc8000ff1e0ff */
[----:B------:R-:W-:Y:S01]  /*0240*/  IADD3.X R7, PT, PT, R11, UR4, RZ, P0, !PT ;  /* 0x000000040b077c10 */ /* 0x000fe200087fe4ff */
[----:B------:R-:W1:Y:S01]  /*0250*/  LDCU UR4, c[0x0][0x3a0] ;  /* 0x00007400ff0477ac */ /* 0x000e620008000800 */
[----:B--2---:R-:W-:-:S05]  /*0260*/  IMAD R17, R0, -0x10000, R17 ;  /* 0xffff000000117824 */ /* 0x004fca00078e0211 */
[----:B------:R0:W-:Y:S04]  /*0270*/  STG.E desc[UR6][R4.64], R17 ;  /* 0x0000001104007986 */ /* 0x0001e8000c101906 */
[----:B------:R-:W2:Y:S01]  /*0280*/  LDG.E R6, desc[UR6][R6.64] ;  /* 0x0000000606067981 */ /* 0x000ea2000c1e1900 */
[----:B-1----:R-:W-:Y:S01]  /*0290*/  UISETP.NE.AND UP0, UPT, UR4, 0x1, UPT ;  /* 0x000000010400788c */ /* 0x002fe2000bf05270 */
[----:B--2---:R-:W-:-:S05]  /*02a0*/  IMAD R9, R6, -0x20000, R17 ;  /* 0xfffe000006097824 */ /* 0x004fca00078e0211 */
        /* <DEDUP_REMOVED lines=8> */
.L_x_11:
[----:B0-----:R-:W-:-:S05]  /*0330*/  VIADD R9, R9, 0xffff8000 ;  /* 0xffff800009097836 */ /* 0x001fca0000000000 */
[----:B------:R-:W-:Y:S01]  /*0340*/  STG.E desc[UR6][R4.64], R9 ;  /* 0x0000000904007986 */ /* 0x000fe2000c101906 */
[----:B------:R-:W-:Y:S05]  /*0350*/  EXIT ;  /* 0x000000000000794d */ /* 0x000fea0003800000 */
.L_x_12:
        /* <DEDUP_REMOVED lines=10> */
.L_x_59:


//--------------------- .text.shared_pre_lift_u16_u32_signed --------------------------
	.section	.text.shared_pre_lift_u16_u32_signed,"ax",@progbits
	.align	128
        .global         shared_pre_lift_u16_u32_signed
        .type           shared_pre_lift_u16_u32_signed,@function
        .size           shared_pre_lift_u16_u32_signed,(.L_x_60 - shared_pre_lift_u16_u32_signed)
        .other          shared_pre_lift_u16_u32_signed,@"STO_CUDA_ENTRY STV_DEFAULT"
shared_pre_lift_u16_u32_signed:
.text.shared_pre_lift_u16_u32_signed:
        /* <DEDUP_REMOVED lines=9> */
[----:B------:R-:W0:Y:S01]  /*0090*/  LDCU UR6, c[0x0][0x390] ;  /* 0x00007200ff0677ac */ /* 0x000e220008000800 */
[----:B------:R-:W1:Y:S01]  /*00a0*/  LDCU.64 UR4, c[0x0][0x358] ;  /* 0x00006b00ff0477ac */ /* 0x000e620008000a00 */
[----:B0-----:R-:W-:-:S09]  /*00b0*/  UISETP.NE.AND UP0, UPT, UR6, 0x1, UPT ;  /* 0x000000010600788c */ /* 0x001fd2000bf05270 */
[----:B-1----:R-:W-:Y:S05]  /*00c0*/  BRA.U !UP0, `(.L_x_13) ;  /* 0x0000000108247547 */ /* 0x002fea000b800000 */
[----:B------:R-:W-:-:S13]  /*00d0*/  ISETP.NE.AND P0, PT, RZ, UR6, PT ;  /* 0x00000006ff007c0c */ /* 0x000fda000bf05270 */
[----:B------:R-:W-:Y:S05]  /*00e0*/  @P0 EXIT ;  /* 0x000000000000094d */ /* 0x000fea0003800000 */
[----:B------:R-:W0:Y:S02]  /*00f0*/  LDCU.64 UR6, c[0x0][0x380] ;  /* 0x00007000ff0677ac */ /* 0x000e240008000a00 */
[----:B0-----:R-:W-:-:S04]  /*0100*/  LEA R2, P0, R0, UR6, 0x1 ;  /* 0x0000000600027c11 */ /* 0x001fc8000f8008ff */
[----:B------:R-:W-:-:S05]  /*0110*/  LEA.HI.X R3, R0, UR7, RZ, 0x1, P0 ;  /* 0x0000000700037c11 */ /* 0x000fca00080f0cff */
[----:B------:R-:W2:Y:S02]  /*0120*/  LDG.E.U16 R0, desc[UR4][R2.64] ;  /* 0x0000000402007981 */ /* 0x000ea4000c1e1500 */
[----:B--2---:R-:W-:-:S05]  /*0130*/  LOP3.LUT R5, R0, 0x8000, RZ, 0x3c, !PT ;  /* 0x0000800000057812 */ /* 0x004fca00078e3cff */
[----:B------:R-:W-:Y:S01]  /*0140*/  STG.E.U16 desc[UR4][R2.64], R5 ;  /* 0x0000000502007986 */ /* 0x000fe2000c101504 */
[----:B------:R-:W-:Y:S05]  /*0150*/  EXIT ;  /* 0x000000000000794d */ /* 0x000fea0003800000 */
.L_x_13:
[----:B------:R-:W0:Y:S02]  /*0160*/  LDCU.64 UR6, c[0x0][0x388] ;  /* 0x00007100ff0677ac */ /* 0x000e240008000a00 */
[----:B0-----:R-:W-:-:S04]  /*0170*/  LEA R2, P0, R0, UR6, 0x1 ;  /* 0x0000000600027c11 */ /* 0x001fc8000f8008ff */
[----:B------:R-:W-:-:S05]  /*0180*/  LEA.HI.X R3, R0, UR7, RZ, 0x1, P0 ;  /* 0x0000000700037c11 */ /* 0x000fca00080f0cff */
[----:B------:R-:W2:Y:S02]  /*0190*/  LDG.E.U16 R0, desc[UR4][R2.64] ;  /* 0x0000000402007981 */ /* 0x000ea4000c1e1500 */
[----:B--2---:R-:W-:-:S05]  /*01a0*/  LOP3.LUT R5, R0, 0x8000, RZ, 0x3c, !PT ;  /* 0x0000800000057812 */ /* 0x004fca00078e3cff */
[----:B------:R-:W-:Y:S01]  /*01b0*/  STG.E.U16 desc[UR4][R2.64], R5 ;  /* 0x0000000502007986 */ /* 0x000fe2000c101504 */
[----:B------:R-:W-:Y:S05]  /*01c0*/  EXIT ;  /* 0x000000000000794d */ /* 0x000fea0003800000 */
.L_x_14:
        /* <DEDUP_REMOVED lines=11> */
.L_x_60:


//--------------------- .text.shared_finalize_lift --------------------------
	.section	.text.shared_finalize_lift,"ax",@progbits
	.align	128
        .global         shared_finalize_lift
        .type           shared_finalize_lift,@function
        .size           shared_finalize_lift,(.L_x_61 - shared_finalize_lift)
        .other          shared_finalize_lift,@"STO_CUDA_ENTRY STV_DEFAULT"
shared_finalize_lift:
.text.shared_finalize_lift:
        /* <DEDUP_REMOVED lines=10> */
[C---:B------:R-:W-:Y:S01]  /*00a0*/  IMAD.SHL.U32 R0, R2.reuse, 0x4, RZ ;  /* 0x0000000402007824 */ /* 0x040fe200078e00ff */
[--C-:B------:R-:W-:Y:S01]  /*00b0*/  SHF.R.U32.HI R16, RZ, 0x1e, R2.reuse ;  /* 0x0000001eff107819 */ /* 0x100fe20000011602 */
[----:B------:R-:W-:Y:S01]  /*00c0*/  IMAD.SHL.U32 R3, R2, 0x2, RZ ;  /* 0x0000000202037824 */ /* 0x000fe200078e00ff */
[----:B------:R-:W1:Y:S01]  /*00d0*/  LDCU.128 UR20, c[0x0][0x3a0] ;  /* 0x00007400ff1477ac */ /* 0x000e620008000c00 */
[----:B------:R-:W-:Y:S01]  /*00e0*/  SHF.R.U32.HI R2, RZ, 0x1f, R2 ;  /* 0x0000001fff027819 */ /* 0x000fe20000011602 */
[----:B------:R-:W2:Y:S01]  /*00f0*/  LDCU.64 UR4, c[0x0][0x358] ;  /* 0x00006b00ff0477ac */ /* 0x000ea20008000a00 */
[----:B------:R-:W-:Y:S02]  /*0100*/  USHF.L.U32 UR6, UR8, 0x1, URZ ;  /* 0x0000000108067899 */ /* 0x000fe400080006ff */
[----:B------:R-:W-:Y:S01]  /*0110*/  USHF.L.U64.HI UR7, UR8, 0x1, UR9 ;  /* 0x0000000108077899 */ /* 0x000fe20008010209 */
[----:B------:R-:W3:Y:S01]  /*0120*/  LDCU.128 UR24, c[0x0][0x3b0] ;  /* 0x00007600ff1877ac */ /* 0x000ee20008000c00 */
[----:B0-----:R-:W-:Y:S01]  /*0130*/  IADD3 R6, P0, PT, R0, UR12, RZ ;  /* 0x0000000c00067c10 */ /* 0x001fe2000ff1e0ff */
[----:B------:R-:W0:Y:S01]  /*0140*/  LDCU.128 UR16, c[0x0][0x390] ;  /* 0x00007200ff1077ac */ /* 0x000e220008000c00 */
[----:B-1----:R-:W-:-:S02]  /*0150*/  IADD3 R4, P1, PT, R3, UR20, RZ ;  /* 0x0000001403047c10 */ /* 0x002fc4000ff3e0ff */
[----:B------:R-:W-:Y:S02]  /*0160*/  IADD3.X R7, PT, PT, R16, UR13, RZ, P0, !PT ;  /* 0x0000000d10077c10 */ /* 0x000fe400087fe4ff */
[----:B------:R-:W-:-:S03]  /*0170*/  IADD3.X R5, PT, PT, R2, UR21, RZ, P1, !PT ;  /* 0x0000001502057c10 */ /* 0x000fc60008ffe4ff */
[----:B--2---:R-:W2:Y:S04]  /*0180*/  LDG.E R11, desc[UR4][R6.64] ;  /* 0x00000004060b7981 */ /* 0x004ea8000c1e1900 */
[----:B------:R-:W2:Y:S01]  /*0190*/  LDG.E.U16 R10, desc[UR4][R4.64] ;  /* 0x00000004040a7981 */ /* 0x000ea2000c1e1500 */
[----:B------:R-:W-:-:S04]  /*01a0*/  IADD3 R8, P0, PT, R4, UR6, RZ ;  /* 0x0000000604087c10 */ /* 0x000fc8000ff1e0ff */
[----:B------:R-:W-:Y:S01]  /*01b0*/  IADD3.X R9, PT, PT, R5, UR7, RZ, P0, !PT ;  /* 0x0000000705097c10 */ /* 0x000fe200087fe4ff */
[----:B--2---:R-:W-:-:S05]  /*01c0*/  IMAD R15, R10, -0x10000, R11 ;  /* 0xffff00000a0f7824 */ /* 0x004fca00078e020b */
[----:B------:R1:W-:Y:S04]  /*01d0*/  STG.E desc[UR4][R6.64], R15 ;  /* 0x0000000f06007986 */ /* 0x0003e8000c101904 */
[----:B------:R-:W2:Y:S01]  /*01e0*/  LDG.E.U16 R8, desc[UR4][R8.64] ;  /* 0x0000000408087981 */ /* 0x000ea2000c1e1500 */
[----:B---3--:R-:W-:-:S04]  /*01f0*/  IADD3 R10, P0, PT, R3, UR24, RZ ;  /* 0x00000018030a7c10 */ /* 0x008fc8000ff1e0ff */
[----:B------:R-:W-:Y:S01]  /*0200*/  IADD3.X R11, PT, PT, R2, UR25, RZ, P0, !PT ;  /* 0x00000019020b7c10 */ /* 0x000fe200087fe4ff */
[----:B--2---:R-:W-:-:S05]  /*0210*/  IMAD R17, R8, -0x20000, R15 ;  /* 0xfffe000008117824 */ /* 0x004fca00078e020f */
[----:B------:R2:W-:Y:S04]  /*0220*/  STG.E desc[UR4][R6.64], R17 ;  /* 0x0000001106007986 */ /* 0x0005e8000c101904 */
[----:B------:R-:W3:Y:S01]  /*0230*/  LDG.E.U16 R10, desc[UR4][R10.64] ;  /* 0x000000040a0a7981 */ /* 0x000ee2000c1e1500 */
[C---:B0-----:R-:W-:Y:S02]  /*0240*/  IADD3 R12, P0, PT, R0.reuse, UR16, RZ ;  /* 0x00000010000c7c10 */ /* 0x041fe4000ff1e0ff */
[----:B------:R-:W-:Y:S02]  /*0250*/  IADD3 R4, P1, PT, R0, UR14, RZ ;  /* 0x0000000e00047c10 */ /* 0x000fe4000ff3e0ff */
[----:B------:R-:W-:Y:S02]  /*0260*/  IADD3 R14, P2, PT, R3, UR22, RZ ;  /* 0x00000016030e7c10 */ /* 0x000fe4000ff5e0ff */
[----:B------:R-:W-:-:S02]  /*0270*/  IADD3.X R13, PT, PT, R16, UR17, RZ, P0, !PT ;  /* 0x00000011100d7c10 */ /* 0x000fc400087fe4ff */
[----:B------:R-:W-:Y:S02]  /*0280*/  IADD3.X R5, PT, PT, R16, UR15, RZ, P1, !PT ;  /* 0x0000000f10057c10 */ /* 0x000fe40008ffe4ff */
[----:B-1----:R-:W-:Y:S01]  /*0290*/  IADD3.X R15, PT, PT, R2, UR23, RZ, P2, !PT ;  /* 0x00000017020f7c10 */ /* 0x002fe200097fe4ff */
[----:B---3--:R-:W-:-:S05]  /*02a0*/  IMAD.U32 R19, R10, 0x10000, RZ ;  /* 0x000100000a137824 */ /* 0x008fca00078e00ff */
[----:B------:R0:W-:Y:S04]  /*02b0*/  STG.E desc[UR4][R12.64], R19 ;  /* 0x000000130c007986 */ /* 0x0001e8000c101904 */
[----:B------:R-:W3:Y:S04]  /*02c0*/  LDG.E.U16 R8, desc[UR4][R14.64] ;  /* 0x000000040e087981 */ /* 0x000ee8000c1e1500 */
[----:B------:R-:W3:Y:S01]  /*02d0*/  LDG.E R9, desc[UR4][R4.64] ;  /* 0x0000000404097981 */ /* 0x000ee2000c1e1900 */
[----:B--2---:R-:W-:-:S04]  /*02e0*/  IADD3 R6, P0, PT, R14, UR6, RZ ;  /* 0x000000060e067c10 */ /* 0x004fc8000ff1e0ff */
[----:B------:R-:W-:Y:S01]  /*02f0*/  IADD3.X R7, PT, PT, R15, UR7, RZ, P0, !PT ;  /* 0x000000070f077c10 */ /* 0x000fe200087fe4ff */
[----:B---3--:R-:W-:-:S05]  /*0300*/  IMAD R11, R8, -0x10000, R9 ;  /* 0xffff0000080b7824 */ /* 0x008fca00078e0209 */
[----:B------:R-:W-:Y:S04]  /*0310*/  STG.E desc[UR4][R4.64], R11 ;  /* 0x0000000b04007986 */ /* 0x000fe8000c101904 */
[----:B------:R-:W2:Y:S01]  /*0320*/  LDG.E.U16 R6, desc[UR4][R6.64] ;  /* 0x0000000406067981 */ /* 0x000ea2000c1e1500 */
[----:B------:R-:W-:-:S04]  /*0330*/  IADD3 R8, P0, PT, R3, UR26, RZ ;  /* 0x0000001a03087c10 */ /* 0x000fc8000ff1e0ff */
[----:B------:R-:W-:Y:S01]  /*0340*/  IADD3.X R9, PT, PT, R2, UR27, RZ, P0, !PT ;  /* 0x0000001b02097c10 */ /* 0x000fe200087fe4ff */
[----:B--2---:R-:W-:-:S05]  /*0350*/  IMAD R17, R6, -0x20000, R11 ;  /* 0xfffe000006117824 */ /* 0x004fca00078e020b */
[----:B------:R-:W-:Y:S04]  /*0360*/  STG.E desc[UR4][R4.64], R17 ;  /* 0x0000001104007986 */ /* 0x000fe8000c101904 */
[----:B------:R-:W0:Y:S01]  /*0370*/  LDG.E.U16 R8, desc[UR4][R8.64] ;  /* 0x0000000408087981 */ /* 0x000e22000c1e1500 */
[----:B------:R-:W-:-:S04]  /*0380*/  IADD3 R2, P0, PT, R0, UR18, RZ ;  /* 0x0000001200027c10 */ /* 0x000fc8000ff1e0ff */
[----:B------:R-:W-:Y:S01]  /*0390*/  IADD3.X R3, PT, PT, R16, UR19, RZ, P0, !PT ;  /* 0x0000001310037c10 */ /* 0x000fe200087fe4ff */
[----:B0-----:R-:W-:-:S05]  /*03a0*/  IMAD.U32 R13, R8, 0x10000, RZ ;  /* 0x00010000080d7824 */ /* 0x001fca00078e00ff */
[----:B------:R-:W-:Y:S01]  /*03b0*/  STG.E desc[UR4][R2.64], R13 ;  /* 0x0000000d02007986 */ /* 0x000fe2000c101904 */
[----:B------:R-:W-:Y:S05]  /*03c0*/  EXIT ;  /* 0x000000000000794d */ /* 0x000fea0003800000 */
.L_x_15:
        /* <DEDUP_REMOVED lines=11> */
.L_x_61:


//--------------------- .text.shared_lift_mul_sub --------------------------
	.section	.text.shared_lift_mul_sub,"ax",@progbits
	.align	128
        .global         shared_lift_mul_sub
        .type           shared_lift_mul_sub,@function
        .size           shared_lift_mul_sub,(.L_x_62 - shared_lift_mul_sub)
        .other          shared_lift_mul_sub,@"STO_CUDA_ENTRY STV_DEFAULT"
shared_lift_mul_sub:
.text.shared_lift_mul_sub:
        /* <DEDUP_REMOVED lines=16> */
[----:B------:R-:W3:Y:S01]  /*0100*/  LDCU.128 UR16, c[0x0][0x3a0] ;  /* 0x00007400ff1077ac */ /* 0x000ee20008000c00 */
[----:B0-----:R-:W-:Y:S02]  /*0110*/  IADD3 R2, P0, PT, R12, UR8, RZ ;  /* 0x000000080c027c10 */ /* 0x001fe4000ff1e0ff */
[----:B-1----:R-:W-:-:S02]  /*0120*/  IADD3 R4, P1, PT, R6, UR12, RZ ;  /* 0x0000000c06047c10 */ /* 0x002fc4000ff3e0ff */
[----:B------:R-:W-:Y:S02]  /*0130*/  IADD3.X R3, PT, PT, R13, UR9, RZ, P0, !PT ;  /* 0x000000090d037c10 */ /* 0x000fe400087fe4ff */
[----:B------:R-:W-:Y:S01]  /*0140*/  IADD3.X R5, PT, PT, R0, UR13, RZ, P1, !PT ;  /* 0x0000000d00057c10 */ /* 0x000fe20008ffe4ff */
[----:B------:R-:W-:Y:S02]  /*0150*/  USHF.L.U32 UR8, UR4, 0x1, URZ ;  /* 0x0000000104087899 */ /* 0x000fe400080006ff */
[----:B--2---:R-:W2:Y:S01]  /*0160*/  LDG.E R10, desc[UR6][R2.64] ;  /* 0x00000006020a7981 */ /* 0x004ea2000c1e1900 */
[----:B------:R-:W0:Y:S03]  /*0170*/  LDCU.64 UR12, c[0x0][0x3b0] ;  /* 0x00007600ff0c77ac */ /* 0x000e260008000a00 */
[----:B------:R-:W2:Y:S01]  /*0180*/  LDG.E.U16 R7, desc[UR6][R4.64] ;  /* 0x0000000604077981 */ /* 0x000ea2000c1e1500 */
[----:B------:R-:W-:Y:S01]  /*0190*/  USHF.L.U64.HI UR4, UR4, 0x1, UR5 ;  /* 0x0000000104047899 */ /* 0x000fe20008010205 */
[----:B------:R-:W-:-:S05]  /*01a0*/  IADD3 R8, P0, PT, R4, UR8, RZ ;  /* 0x0000000804087c10 */ /* 0x000fca000ff1e0ff */
        /* <DEDUP_REMOVED lines=9> */
[----:B------:R-:W-:Y:S02]  /*0240*/  IADD3 R4, P0, PT, R12, UR10, RZ ;  /* 0x0000000a0c047c10 */ /* 0x000fe4000ff1e0ff */
[----:B------:R-:W-:Y:S02]  /*0250*/  IADD3 R12, P1, PT, R6, UR14, RZ ;  /* 0x0000000e060c7c10 */ /* 0x000fe4000ff3e0ff */
[----:B------:R-:W-:Y:S02]  /*0260*/  IADD3.X R5, PT, PT, R13, UR11, RZ, P0, !PT ;  /* 0x0000000b0d057c10 */ /* 0x000fe400087fe4ff */
[----:B------:R-:W-:Y:S01]  /*0270*/  IADD3.X R13, PT, PT, R0, UR15, RZ, P1, !PT ;  /* 0x0000000f000d7c10 */ /* 0x000fe20008ffe4ff */
[----:B---3--:R-:W-:-:S04]  /*0280*/  IMAD.U32 R14, R10, 0x10000, RZ ;  /* 0x000100000a0e7824 */ /* 0x008fc800078e00ff */
[----:B0-----:R-:W-:-:S05]  /*0290*/  IMAD R17, R15, UR12, -R14 ;  /* 0x0000000c0f117c24 */ /* 0x001fca000f8e0a0e */
[----:B------:R0:W-:Y:S04]  /*02a0*/  STG.E desc[UR6][R2.64], R17 ;  /* 0x0000001102007986 */ /* 0x0001e8000c101906 */
[----:B-1----:R-:W3:Y:S04]  /*02b0*/  LDG.E.U16 R7, desc[UR6][R12.64] ;  /* 0x000000060c077981 */ /* 0x002ee8000c1e1500 */
[----:B------:R-:W3:Y:S01]  /*02c0*/  LDG.E R14, desc[UR6][R4.64] ;  /* 0x00000006040e7981 */ /* 0x000ee2000c1e1900 */
[----:B------:R-:W-:-:S04]  /*02d0*/  IADD3 R8, P0, PT, R12, UR8, RZ ;  /* 0x000000080c087c10 */ /* 0x000fc8000ff1e0ff */
[----:B------:R-:W-:Y:S01]  /*02e0*/  IADD3.X R9, PT, PT, R13, UR4, RZ, P0, !PT ;  /* 0x000000040d097c10 */ /* 0x000fe200087fe4ff */
[----:B---3--:R-:W-:-:S05]  /*02f0*/  IMAD R11, R7, -0x10000, R14 ;  /* 0xffff0000070b7824 */ /* 0x008fca00078e020e */
[----:B------:R0:W-:Y:S04]  /*0300*/  STG.E desc[UR6][R4.64], R11 ;  /* 0x0000000b04007986 */ /* 0x0001e8000c101906 */
[----:B------:R-:W2:Y:S01]  /*0310*/  LDG.E.U16 R8, desc[UR6][R8.64] ;  /* 0x0000000608087981 */ /* 0x000ea2000c1e1500 */
[----:B------:R-:W-:-:S04]  /*0320*/  IADD3 R6, P0, PT, R6, UR18, RZ ;  /* 0x0000001206067c10 */ /* 0x000fc8000ff1e0ff */
[----:B------:R-:W-:Y:S01]  /*0330*/  IADD3.X R7, PT, PT, R0, UR19, RZ, P0, !PT ;  /* 0x0000001300077c10 */ /* 0x000fe200087fe4ff */
[----:B--2---:R-:W-:-:S05]  /*0340*/  IMAD R15, R8, -0x20000, R11 ;  /* 0xfffe0000080f7824 */ /* 0x004fca00078e020b */
[----:B------:R0:W-:Y:S04]  /*0350*/  STG.E desc[UR6][R4.64], R15 ;  /* 0x0000000f04007986 */ /* 0x0001e8000c101906 */
[----:B------:R-:W2:Y:S01]  /*0360*/  LDG.E.U16 R6, desc[UR6][R6.64] ;  /* 0x0000000606067981 */ /* 0x000ea2000c1e1500 */
[----:B------:R-:W-:Y:S01]  /*0370*/  UISETP.NE.AND UP0, UPT, UR13, 0x1, UPT ;  /* 0x000000010d00788c */ /* 0x000fe2000bf05270 */
[----:B--2---:R-:W-:-:S04]  /*0380*/  IMAD.U32 R0, R6, 0x10000, RZ ;  /* 0x0001000006007824 */ /* 0x004fc800078e00ff */
[----:B------:R-:W-:-:S05]  /*0390*/  IMAD R13, R15, UR12, -R0 ;  /* 0x0000000c0f0d7c24 */ /* 0x000fca000f8e0a00 */
        /* <DEDUP_REMOVED lines=8> */
.L_x_16:
[----:B0-----:R-:W-:-:S05]  /*0420*/  VIADD R13, R13, 0xffffffff ;  /* 0xffffffff0d0d7836 */ /* 0x001fca0000000000 */
[----:B------:R-:W-:Y:S01]  /*0430*/  STG.E desc[UR6][R4.64], R13 ;  /* 0x0000000d04007986 */ /* 0x000fe2000c101906 */
[----:B------:R-:W-:Y:S05]  /*0440*/  EXIT ;  /* 0x000000000000794d */ /* 0x000fea0003800000 */
.L_x_17:
        /* <DEDUP_REMOVED lines=11> */
.L_x_62:


//--------------------- .text.lift_split          --------------------------
	.section	.text.lift_split,"ax",@progbits
	.align	128
        .global         lift_split
        .type           lift_split,@function
        .size           lift_split,(.L_x_63 - lift_split)
        .other          lift_split,@"STO_CUDA_ENTRY STV_DEFAULT"
lift_split:
.text.lift_split:
[----:B------:R-:W-:Y:S01]  /*0000*/  LDC R1, c[0x0][0x37c] ;  /* 0x0000df00ff017b82 */ /* 0x000fe20000000800 */
[----:B------:R-:W0:Y:S07]  /*0010*/  S2R R3, SR_TID.X ;  /* 0x0000000000037919 */ /* 0x000e2e0000002100 */
[----:B------:R-:W0:Y:S01]  /*0020*/  S2UR UR4, SR_CTAID.X ;  /* 0x00000000000479c3 */ /* 0x000e220000002500 */
[----:B------:R-:W1:Y:S01]  /*0030*/  LDCU.64 UR8, c[0x0][0x3d0] ;  /* 0x00007a00ff0877ac */ /* 0x000e620008000a00 */
[----:B------:R-:W-:Y:S06]  /*0040*/  BSSY.RECONVERGENT B0, `(.L_x_18) ;  /* 0x000001c000007945 */ /* 0x000fec0003800200 */
[----:B------:R-:W0:Y:S01]  /*0050*/  LDC R0, c[0x0][0x360] ;  /* 0x0000d800ff007b82 */ /* 0x000e220000000800 */
[----:B-1----:R-:W-:Y:S01]  /*0060*/  USHF.L.U32 UR5, UR8, 0x6, URZ ;  /* 0x0000000608057899 */ /* 0x002fe200080006ff */
[----:B0-----:R-:W-:Y:S01]  /*0070*/  IMAD R0, R0, UR4, R3 ;  /* 0x0000000400007c24 */ /* 0x001fe2000f8e0203 */
[----:B------:R-:W-:-:S04]  /*0080*/  USHF.L.U64.HI UR4, UR8, 0x6, UR9 ;  /* 0x0000000608047899 */ /* 0x000fc80008010209 */
[----:B------:R-:W-:Y:S02]  /*0090*/  ISETP.LT.U32.AND P0, PT, R0, UR5, PT ;  /* 0x0000000500007c0c */ /* 0x000fe4000bf01070 */
[----:B------:R-:W-:-:S05]  /*00a0*/  IMAD.U32 R2, RZ, RZ, UR4 ;  /* 0x00000004ff027e24 */ /* 0x000fca000f8e00ff */
[----:B------:R-:W-:Y:S01]  /*00b0*/  ISETP.GT.U32.AND.EX P0, PT, R2, RZ, PT, P0 ;  /* 0x000000ff0200720c */ /* 0x000fe20003f04100 */
[----:B------:R-:W0:-:S12]  /*00c0*/  LDCU.64 UR4, c[0x0][0x358] ;  /* 0x00006b00ff0477ac */ /* 0x000e180008000a00 */
[----:B------:R-:W-:Y:S05]  /*00d0*/  @!P0 BRA `(.L_x_19) ;  /* 0x0000000000488947 */ /* 0x000fea0003800000 */
[----:B------:R-:W1:Y:S01]  /*00e0*/  LDCU.128 UR12, c[0x0][0x380] ;  /* 0x00007000ff0c77ac */ /* 0x000e620008000c00 */
[----:B------:R-:W-:Y:S01]  /*00f0*/  IMAD.SHL.U32 R6, R0, 0x2, RZ ;  /* 0x0000000200067824 */ /* 0x000fe200078e00ff */
[----:B------:R-:W-:Y:S01]  /*0100*/  SHF.R.U32.HI R5, RZ, 0x1f, R0 ;  /* 0x0000001fff057819 */ /* 0x000fe20000011600 */
[----:B------:R-:W2:Y:S03]  /*0110*/  LDCU.128 UR16, c[0x0][0x390] ;  /* 0x00007200ff1077ac */ /* 0x000ea60008000c00 */
[----:B-1----:R-:W-:-:S04]  /*0120*/  IADD3 R2, P0, PT, R6, UR12, RZ ;  /* 0x0000000c06027c10 */ /* 0x002fc8000ff1e0ff */
[----:B------:R-:W-:-:S06]  /*0130*/  IADD3.X R3, PT, PT, R5, UR13, RZ, P0, !PT ;  /* 0x0000000d05037c10 */ /* 0x000fcc00087fe4ff */
[----:B0-----:R-:W3:Y:S01]  /*0140*/  LDG.E.U16 R3, desc[UR4][R2.64] ;  /* 0x0000000402037981 */ /* 0x001ee2000c1e1500 */
[----:B------:R-:W-:Y:S01]  /*0150*/  IMAD.SHL.U32 R8, R0, 0x4, RZ ;  /* 0x0000000400087824 */ /* 0x000fe200078e00ff */
[----:B------:R-:W-:Y:S02]  /*0160*/  IADD3 R6, P1, PT, R6, UR14, RZ ;  /* 0x0000000e06067c10 */ /* 0x000fe4000ff3e0ff */
[----:B------:R-:W-:Y:S02]  /*0170*/  SHF.R.U32.HI R9, RZ, 0x1e, R0 ;  /* 0x0000001eff097819 */ /* 0x000fe40000011600 */
[----:B--2---:R-:W-:Y:S02]  /*0180*/  IADD3 R4, P0, PT, R8, UR16, RZ ;  /* 0x0000001008047c10 */ /* 0x004fe4000ff1e0ff */
[----:B------:R-:W-:Y:S02]  /*0190*/  IADD3.X R7, PT, PT, R5, UR15, RZ, P1, !PT ;  /* 0x0000000f05077c10 */ /* 0x000fe40008ffe4ff */
[----:B------:R-:W-:-:S05]  /*01a0*/  IADD3.X R5, PT, PT, R9, UR17, RZ, P0, !PT ;  /* 0x0000001109057c10 */ /* 0x000fca00087fe4ff */
[----:B---3--:R1:W-:Y:S04]  /*01b0*/  STG.E desc[UR4][R4.64], R3 ;  /* 0x0000000304007986 */ /* 0x0083e8000c101904 */
[----:B------:R-:W2:Y:S01]  /*01c0*/  LDG.E.U16 R7, desc[UR4][R6.64] ;  /* 0x0000000406077981 */ /* 0x000ea2000c1e1500 */
[----:B------:R-:W-:-:S04]  /*01d0*/  IADD3 R8, P0, PT, R8, UR18, RZ ;  /* 0x0000001208087c10 */ /* 0x000fc8000ff1e0ff */
[----:B------:R-:W-:-:S05]  /*01e0*/  IADD3.X R9, PT, PT, R9, UR19, RZ, P0, !PT ;  /* 0x0000001309097c10 */ /* 0x000fca00087fe4ff */
[----:B--2---:R1:W-:Y:S04]  /*01f0*/  STG.E desc[UR4][R8.64], R7 ;  /* 0x0000000708007986 */ /* 0x0043e8000c101904 */
.L_x_19:
[----:B0-----:R-:W-:Y:S05]  /*0200*/  BSYNC.RECONVERGENT B0 ;  /* 0x0000000000007941 */ /* 0x001fea0003800200 */
.L_x_18:
[----:B------:R-:W-:Y:S02]  /*0210*/  USHF.L.U64.HI UR7, UR8, 0x4, UR9 ;  /* 0x0000000408077899 */ /* 0x000fe40008010209 */
[----:B------:R-:W-:-:S04]  /*0220*/  USHF.L.U32 UR6, UR8, 0x4, URZ ;  /* 0x0000000408067899 */ /* 0x000fc800080006ff */
[----:B------:R-:W-:Y:S02]  /*0230*/  IMAD.U32 R2, RZ, RZ, UR7 ;  /* 0x00000007ff027e24 */ /* 0x000fe4000f8e00ff */
[----:B------:R-:W-:-:S04]  /*0240*/  ISETP.LT.U32.AND P0, PT, R0, UR6, PT ;  /* 0x0000000600007c0c */ /* 0x000fc8000bf01070 */
[----:B------:R-:W-:-:S13]  /*0250*/  ISETP.GT.U32.AND.EX P0, PT, R2, RZ, PT, P0 ;  /* 0x000000ff0200720c */ /* 0x000fda0003f04100 */
[----:B------:R-:W-:Y:S05]  /*0260*/  @!P0 EXIT ;  /* 0x000000000000894d */ /* 0x000fea0003800000 */
[----:B------:R-:W0:Y:S01]  /*0270*/  LDCU.128 UR8, c[0x0][0x3a0] ;  /* 0x00007400ff0877ac */ /* 0x000e220008000c00 */
[----:B------:R-:W-:Y:S01]  /*0280*/  IMAD.SHL.U32 R12, R0, 0x8, RZ ;  /* 0x00000008000c7824 */ /* 0x000fe200078e00ff */
[----:B------:R-:W-:Y:S01]  /*0290*/  SHF.R.U32.HI R0, RZ, 0x1d, R0 ;  /* 0x0000001dff007819 */ /* 0x000fe20000011600 */
[----:B------:R-:W2:Y:S01]  /*02a0*/  LDCU UR6, c[0x0][0x3d8] ;  /* 0x00007b00ff0677ac */ /* 0x000ea20008000800 */
[----:B------:R-:W3:Y:S02]  /*02b0*/  LDCU.128 UR12, c[0x0][0x3c0] ;  /* 0x00007800ff0c77ac */ /* 0x000ee40008000c00 */
[C---:B0-----:R-:W-:Y:S02]  /*02c0*/  IADD3 R2, P0, PT, R12.reuse, UR8, RZ ;  /* 0x000000080c027c10 */ /* 0x041fe4000ff1e0ff */
[----:B-1----:R-:W-:Y:S02]  /*02d0*/  IADD3 R4, P1, PT, R12, UR10, RZ ;  /* 0x0000000a0c047c10 */ /* 0x002fe4000ff3e0ff */
[----:B------:R-:W-:-:S02]  /*02e0*/  IADD3.X R3, PT, PT, R0, UR9, RZ, P0, !PT ;  /* 0x0000000900037c10 */ /* 0x000fc400087fe4ff */
[----:B------:R-:W-:Y:S01]  /*02f0*/  IADD3.X R5, PT, PT, R0, UR11, RZ, P1, !PT ;  /* 0x0000000b00057c10 */ /* 0x000fe20008ffe4ff */
[----:B------:R-:W0:Y:S02]  /*0300*/  LDCU.128 UR8, c[0x0][0x3b0] ;  /* 0x00007600ff0877ac */ /* 0x000e240008000c00 */
[----:B------:R1:W5:Y:S04]  /*0310*/  LDG.E.64 R14, desc[UR4][R2.64] ;  /* 0x00000004020e7981 */ /* 0x000368000c1e1b00 */
[----:B------:R1:W5:Y:S01]  /*0320*/  LDG.E.64 R16, desc[UR4][R4.64] ;  /* 0x0000000404107981 */ /* 0x000362000c1e1b00 */
[----:B--2---:R-:W-:Y:S01]  /*0330*/  UISETP.NE.AND UP0, UPT, UR6, 0x2, UPT ;  /* 0x000000020600788c */ /* 0x004fe2000bf05270 */
[----:B---3--:R-:W-:-:S04]  /*0340*/  IADD3 R10, P2, PT, R12, UR12, RZ ;  /* 0x0000000c0c0a7c10 */ /* 0x008fc8000ff5e0ff */
[----:B------:R-:W-:Y:S02]  /*0350*/  IADD3.X R11, PT, PT, R0, UR13, RZ, P2, !PT ;  /* 0x0000000d000b7c10 */ /* 0x000fe400097fe4ff */
[C---:B0-----:R-:W-:Y:S02]  /*0360*/  IADD3 R6, P0, PT, R12.reuse, UR8, RZ ;  /* 0x000000080c067c10 */ /* 0x041fe4000ff1e0ff */
[C---:B------:R-:W-:Y:S02]  /*0370*/  IADD3 R8, P1, PT, R12.reuse, UR10, RZ ;  /* 0x0000000a0c087c10 */ /* 0x040fe4000ff3e0ff */
[----:B------:R-:W-:Y:S02]  /*0380*/  IADD3 R12, P3, PT, R12, UR14, RZ ;  /* 0x0000000e0c0c7c10 */ /* 0x000fe4000ff7e0ff */
[C---:B------:R-:W-:Y:S02]  /*0390*/  IADD3.X R7, PT, PT, R0.reuse, UR9, RZ, P0, !PT ;  /* 0x0000000900077c10 */ /* 0x040fe400087fe4ff */
[----:B------:R-:W-:-:S02]  /*03a0*/  IADD3.X R9, PT, PT, R0, UR11, RZ, P1, !PT ;  /* 0x0000000b00097c10 */ /* 0x000fc40008ffe4ff */
[----:B------:R-:W-:Y:S01]  /*03b0*/  IADD3.X R13, PT, PT, R0, UR15, RZ, P3, !PT ;  /* 0x0000000f000d7c10 */ /* 0x000fe20009ffe4ff */
[----:B-1----:R-:W-:Y:S06]  /*03c0*/  BRA.U !UP0, `(.L_x_20) ;  /* 0x0000000108447547 */ /* 0x002fec000b800000 */
[----:B------:R-:W-:-:S09]  /*03d0*/  UISETP.NE.AND UP0, UPT, UR6, 0x1, UPT ;  /* 0x000000010600788c */ /* 0x000fd2000bf05270 */
[----:B------:R-:W-:Y:S05]  /*03e0*/  BRA.U !UP0, `(.L_x_21) ;  /* 0x0000000108207547 */ /* 0x000fea000b800000 */
[----:B------:R-:W-:-:S13]  /*03f0*/  ISETP.NE.AND P0, PT, RZ, UR6, PT ;  /* 0x00000006ff007c0c */ /* 0x000fda000bf05270 */
[----:B------:R-:W-:Y:S05]  /*0400*/  @P0 EXIT ;  /* 0x000000000000094d */ /* 0x000fea0003800000 */
[----:B------:R-:W-:Y:S04]  /*0410*/  STG.E.64 desc[UR4][R4.64], RZ ;  /* 0x000000ff04007986 */ /* 0x000fe8000c101b04 */
[----:B------:R-:W-:Y:S04]  /*0420*/  STG.E.64 desc[UR4][R6.64], RZ ;  /* 0x000000ff06007986 */ /* 0x000fe8000c101b04 */
[----:B------:R-:W-:Y:S04]  /*0430*/  STG.E.64 desc[UR4][R8.64], RZ ;  /* 0x000000ff08007986 */ /* 0x000fe8000c101b04 */
[----:B------:R-:W-:Y:S04]  /*0440*/  STG.E.64 desc[UR4][R10.64], RZ ;  /* 0x000000ff0a007986 */ /* 0x000fe8000c101b04 */
[----:B-----5:R-:W-:Y:S01]  /*0450*/  STG.E.64 desc[UR4][R12.64], R16 ;  /* 0x000000100c007986 */ /* 0x020fe2000c101b04 */
[----:B------:R-:W-:Y:S05]  /*0460*/  EXIT ;  /* 0x000000000000794d */ /* 0x000fea0003800000 */
.L_x_21:
[----:B------:R-:W-:Y:S04]  /*0470*/  STG.E.64 desc[UR4][R2.64], RZ ;  /* 0x000000ff02007986 */ /* 0x000fe8000c101b04 */
[----:B-----5:R-:W-:Y:S04]  /*0480*/  STG.E.64 desc[UR4][R4.64], R16 ;  /* 0x0000001004007986 */ /* 0x020fe8000c101b04 */
[----:B------:R-:W-:Y:S04]  /*0490*/  STG.E.64 desc[UR4][R6.64], R14 ;  /* 0x0000000e06007986 */ /* 0x000fe8000c101b04 */
[----:B------:R-:W-:Y:S04]  /*04a0*/  STG.E.64 desc[UR4][R8.64], RZ ;  /* 0x000000ff08007986 */ /* 0x000fe8000c101b04 */
[----:B------:R-:W-:Y:S04]  /*04b0*/  STG.E.64 desc[UR4][R10.64], RZ ;  /* 0x000000ff0a007986 */ /* 0x000fe8000c101b04 */
[----:B------:R-:W-:Y:S01]  /*04c0*/  STG.E.64 desc[UR4][R12.64], RZ ;  /* 0x000000ff0c007986 */ /* 0x000fe2000c101b04 */
[----:B------:R-:W-:Y:S05]  /*04d0*/  EXIT ;  /* 0x000000000000794d */ /* 0x000fea0003800000 */
.L_x_20:
[----:B------:R-:W-:Y:S04]  /*04e0*/  STG.E.64 desc[UR4][R2.64], RZ ;  /* 0x000000ff02007986 */ /* 0x000fe8000c101b04 */
[----:B------:R-:W-:Y:S04]  /*04f0*/  STG.E.64 desc[UR4][R4.64], RZ ;  /* 0x000000ff04007986 */ /* 0x000fe8000c101b04 */
[----:B------:R-:W-:Y:S04]  /*0500*/  STG.E.64 desc[UR4][R6.64], RZ ;  /* 0x000000ff06007986 */ /* 0x000fe8000c101b04 */
[----:B-----5:R-:W-:Y:S04]  /*0510*/  STG.E.64 desc[UR4][R8.64], R16 ;  /* 0x0000001008007986 */ /* 0x020fe8000c101b04 */
[----:B------:R-:W-:Y:S04]  /*0520*/  STG.E.64 desc[UR4][R10.64], R14 ;  /* 0x0000000e0a007986 */ /* 0x000fe8000c101b04 */
[----:B------:R-:W-:Y:S01]  /*0530*/  STG.E.64 desc[UR4][R12.64], RZ ;  /* 0x000000ff0c007986 */ /* 0x000fe2000c101b04 */
[----:B------:R-:W-:Y:S05]  /*0540*/  EXIT ;  /* 0x000000000000794d */ /* 0x000fea0003800000 */
.L_x_22:
        /* <DEDUP_REMOVED lines=11> */
.L_x_63:


//--------------------- .text.split_for_arithmetic_xor --------------------------
	.section	.text.split_for_arithmetic_xor,"ax",@progbits
	.align	128
        .global         split_for_arithmetic_xor
        .type           split_for_arithmetic_xor,@function
        .size           split_for_arithmetic_xor,(.L_x_64 - split_for_arithmetic_xor)
        .other          split_for_arithmetic_xor,@"STO_CUDA_ENTRY STV_DEFAULT"
split_for_arithmetic_xor:
.text.split_for_arithmetic_xor:
        /* <DEDUP_REMOVED lines=13> */
[----:B------:R-:W-:Y:S01]  /*00d0*/  SHF.R.U64 R14, R0, 0x3, RZ ;  /* 0x00000003000e7819 */ /* 0x000fe200000012ff */
[----:B------:R-:W1:Y:S03]  /*00e0*/  LDCU.64 UR4, c[0x0][0x358] ;  /* 0x00006b00ff0477ac */ /* 0x000e660008000a00 */
[----:B------:R-:W-:Y:S01]  /*00f0*/  LOP3.LUT R14, R14, 0x1ffffff8, RZ, 0xc0, !PT ;  /* 0x1ffffff80e0e7812 */ /* 0x000fe200078ec0ff */
[----:B------:R-:W2:Y:S01]  /*0100*/  LDCU UR6, c[0x0][0x3c8] ;  /* 0x00007900ff0677ac */ /* 0x000ea20008000800 */
[----:B------:R-:W3:Y:S01]  /*0110*/  LDCU.128 UR12, c[0x0][0x390] ;  /* 0x00007200ff0c77ac */ /* 0x000ee20008000c00 */
[----:B------:R-:W4:Y:S01]  /*0120*/  LDCU.128 UR16, c[0x0][0x3a0] ;  /* 0x00007400ff1077ac */ /* 0x000f220008000c00 */
[C---:B0-----:R-:W-:Y:S02]  /*0130*/  IADD3 R12, P0, PT, R14.reuse, UR8, RZ ;  /* 0x000000080e0c7c10 */ /* 0x041fe4000ff1e0ff */
[----:B------:R-:W-:-:S03]  /*0140*/  IADD3 R14, P1, PT, R14, UR10, RZ ;  /* 0x0000000a0e0e7c10 */ /* 0x000fc6000ff3e0ff */
[----:B------:R-:W-:Y:S02]  /*0150*/  IMAD.X R13, RZ, RZ, UR9, P0 ;  /* 0x00000009ff0d7e24 */ /* 0x000fe400080e06ff */
[----:B------:R-:W-:Y:S01]  /*0160*/  IMAD.X R15, RZ, RZ, UR11, P1 ;  /* 0x0000000bff0f7e24 */ /* 0x000fe200088e06ff */
[----:B------:R-:W0:Y:S03]  /*0170*/  LDCU.128 UR8, c[0x0][0x380] ;  /* 0x00007000ff0877ac */ /* 0x000e260008000c00 */
[----:B-1----:R-:W5:Y:S04]  /*0180*/  LDG.E.64 R12, desc[UR4][R12.64] ;  /* 0x000000040c0c7981 */ /* 0x002f68000c1e1b00 */
[----:B------:R-:W5:Y:S01]  /*0190*/  LDG.E.64 R14, desc[UR4][R14.64] ;  /* 0x000000040e0e7981 */ /* 0x000f62000c1e1b00 */
[----:B------:R-:W-:Y:S01]  /*01a0*/  IMAD.SHL.U32 R16, R0, 0x4, RZ ;  /* 0x0000000400107824 */ /* 0x000fe200078e00ff */
[----:B--2---:R-:W-:Y:S01]  /*01b0*/  UISETP.NE.AND UP0, UPT, UR6, 0x2, UPT ;  /* 0x000000020600788c */ /* 0x004fe2000bf05270 */
[----:B------:R-:W-:-:S02]  /*01c0*/  SHF.R.U32.HI R17, RZ, 0x1e, R0 ;  /* 0x0000001eff117819 */ /* 0x000fc40000011600 */
[----:B------:R-:W-:Y:S02]  /*01d0*/  LOP3.LUT R19, R0, 0x3f, RZ, 0xc0, !PT ;  /* 0x0000003f00137812 */ /* 0x000fe400078ec0ff */
[C---:B----4-:R-:W-:Y:S02]  /*01e0*/  IADD3 R10, P2, PT, R16.reuse, UR16, RZ ;  /* 0x00000010100a7c10 */ /* 0x050fe4000ff5e0ff */
[C---:B0-----:R-:W-:Y:S02]  /*01f0*/  IADD3 R2, P0, PT, R16.reuse, UR8, RZ ;  /* 0x0000000810027c10 */ /* 0x041fe4000ff1e0ff */
[----:B------:R-:W-:Y:S02]  /*0200*/  IADD3 R4, P1, PT, R16, UR10, RZ ;  /* 0x0000000a10047c10 */ /* 0x000fe4000ff3e0ff */
[C---:B------:R-:W-:Y:S02]  /*0210*/  IADD3.X R3, PT, PT, R17.reuse, UR9, RZ, P0, !PT ;  /* 0x0000000911037c10 */ /* 0x040fe400087fe4ff */
[----:B------:R-:W-:-:S02]  /*0220*/  IADD3.X R5, PT, PT, R17, UR11, RZ, P1, !PT ;  /* 0x0000000b11057c10 */ /* 0x000fc40008ffe4ff */
[C---:B---3--:R-:W-:Y:S02]  /*0230*/  IADD3 R6, P0, PT, R16.reuse, UR12, RZ ;  /* 0x0000000c10067c10 */ /* 0x048fe4000ff1e0ff */
[C---:B------:R-:W-:Y:S02]  /*0240*/  IADD3 R8, P1, PT, R16.reuse, UR14, RZ ;  /* 0x0000000e10087c10 */ /* 0x040fe4000ff3e0ff */
[----:B------:R-:W-:Y:S02]  /*0250*/  IADD3 R16, P3, PT, R16, UR18, RZ ;  /* 0x0000001210107c10 */ /* 0x000fe4000ff7e0ff */
[C---:B------:R-:W-:Y:S02]  /*0260*/  IADD3.X R7, PT, PT, R17.reuse, UR13, RZ, P0, !PT ;  /* 0x0000000d11077c10 */ /* 0x040fe400087fe4ff */
[C---:B------:R-:W-:Y:S02]  /*0270*/  IADD3.X R9, PT, PT, R17.reuse, UR15, RZ, P1, !PT ;  /* 0x0000000f11097c10 */ /* 0x040fe40008ffe4ff */
[----:B------:R-:W-:-:S02]  /*0280*/  IADD3.X R11, PT, PT, R17, UR17, RZ, P2, !PT ;  /* 0x00000011110b7c10 */ /* 0x000fc400097fe4ff */
[----:B------:R-:W-:Y:S02]  /*0290*/  IADD3.X R17, PT, PT, R17, UR19, RZ, P3, !PT ;  /* 0x0000001311117c10 */ /* 0x000fe40009ffe4ff */
[-C--:B-----5:R-:W-:Y:S02]  /*02a0*/  SHF.R.U64 R13, R12, R19.reuse, R13 ;  /* 0x000000130c0d7219 */ /* 0x0a0fe4000000120d */
[----:B------:R-:W-:Y:S02]  /*02b0*/  SHF.R.U64 R15, R14, R19, R15 ;  /* 0x000000130e0f7219 */ /* 0x000fe4000000120f */
[----:B------:R-:W-:Y:S02]  /*02c0*/  LOP3.LUT R13, R13, 0x1, RZ, 0xc0, !PT ;  /* 0x000000010d0d7812 */ /* 0x000fe400078ec0ff */
[----:B------:R-:W-:Y:S01]  /*02d0*/  LOP3.LUT R15, R15, 0x1, RZ, 0xc0, !PT ;  /* 0x000000010f0f7812 */ /* 0x000fe200078ec0ff */
[----:B------:R-:W-:Y:S06]  /*02e0*/  BRA.U !UP0, `(.L_x_23) ;  /* 0x0000000108487547 */ /* 0x000fec000b800000 */
[----:B------:R-:W-:-:S09]  /*02f0*/  UISETP.NE.AND UP0, UPT, UR6, 0x1, UPT ;  /* 0x000000010600788c */ /* 0x000fd2000bf05270 */
[----:B------:R-:W-:Y:S05]  /*0300*/  BRA.U !UP0, `(.L_x_24) ;  /* 0x0000000108247547 */ /* 0x000fea000b800000 */
[----:B------:R-:W-:-:S13]  /*0310*/  ISETP.NE.AND P0, PT, RZ, UR6, PT ;  /* 0x00000006ff007c0c */ /* 0x000fda000bf05270 */
[----:B------:R-:W-:Y:S05]  /*0320*/  @P0 EXIT ;  /* 0x000000000000094d */ /* 0x000fea0003800000 */
[----:B------:R-:W-:Y:S04]  /*0330*/  STG.E desc[UR4][R2.64], R13 ;  /* 0x0000000d02007986 */ /* 0x000fe8000c101904 */
[----:B------:R-:W-:Y:S04]  /*0340*/  STG.E desc[UR4][R4.64], RZ ;  /* 0x000000ff04007986 */ /* 0x000fe8000c101904 */
[----:B------:R-:W-:Y:S04]  /*0350*/  STG.E desc[UR4][R6.64], RZ ;  /* 0x000000ff06007986 */ /* 0x000fe8000c101904 */
[----:B------:R-:W-:Y:S04]  /*0360*/  STG.E desc[UR4][R8.64], RZ ;  /* 0x000000ff08007986 */ /* 0x000fe8000c101904 */
[----:B------:R-:W-:Y:S04]  /*0370*/  STG.E desc[UR4][R10.64], RZ ;  /* 0x000000ff0a007986 */ /* 0x000fe8000c101904 */
[----:B------:R-:W-:Y:S01]  /*0380*/  STG.E desc[UR4][R16.64], R15 ;  /* 0x0000000f10007986 */ /* 0x000fe2000c101904 */
[----:B------:R-:W-:Y:S05]  /*0390*/  EXIT ;  /* 0x000000000000794d */ /* 0x000fea0003800000 */
.L_x_24:
[----:B------:R-:W-:Y:S04]  /*03a0*/  STG.E desc[UR4][R2.64], RZ ;  /* 0x000000ff02007986 */ /* 0x000fe8000c101904 */
[----:B------:R-:W-:Y:S04]  /*03b0*/  STG.E desc[UR4][R4.64], R15 ;  /* 0x0000000f04007986 */ /* 0x000fe8000c101904 */
[----:B------:R-:W-:Y:S04]  /*03c0*/  STG.E desc[UR4][R6.64], R13 ;  /* 0x0000000d06007986 */ /* 0x000fe8000c101904 */
[----:B------:R-:W-:Y:S04]  /*03d0*/  STG.E desc[UR4][R8.64], RZ ;  /* 0x000000ff08007986 */ /* 0x000fe8000c101904 */
[----:B------:R-:W-:Y:S04]  /*03e0*/  STG.E desc[UR4][R10.64], RZ ;  /* 0x000000ff0a007986 */ /* 0x000fe8000c101904 */
[----:B------:R-:W-:Y:S01]  /*03f0*/  STG.E desc[UR4][R16.64], RZ ;  /* 0x000000ff10007986 */ /* 0x000fe2000c101904 */
[----:B------:R-:W-:Y:S05]  /*0400*/  EXIT ;  /* 0x000000000000794d */ /* 0x000fea0003800000 */
.L_x_23:
[----:B------:R-:W-:Y:S04]  /*0410*/  STG.E desc[UR4][R2.64], RZ ;  /* 0x000000ff02007986 */ /* 0x000fe8000c101904 */
[----:B------:R-:W-:Y:S04]  /*0420*/  STG.E desc[UR4][R4.64], RZ ;  /* 0x000000ff04007986 */ /* 0x000fe8000c101904 */
[----:B------:R-:W-:Y:S04]  /*0430*/  STG.E desc[UR4][R6.64], RZ ;  /* 0x000000ff06007986 */ /* 0x000fe8000c101904 */
[----:B------:R-:W-:Y:S04]  /*0440*/  STG.E desc[UR4][R8.64], R15 ;  /* 0x0000000f08007986 */ /* 0x000fe8000c101904 */
[----:B------:R-:W-:Y:S04]  /*0450*/  STG.E desc[UR4][R10.64], R13 ;  /* 0x0000000d0a007986 */ /* 0x000fe8000c101904 */
[----:B------:R-:W-:Y:S01]  /*0460*/  STG.E desc[UR4][R16.64], RZ ;  /* 0x000000ff10007986 */ /* 0x000fe2000c101904 */
[----:B------:R-:W-:Y:S05]  /*0470*/  EXIT ;  /* 0x000000000000794d */ /* 0x000fea0003800000 */
.L_x_25:
        /* <DEDUP_REMOVED lines=16> */
.L_x_64:


//--------------------- .text.split               --------------------------
	.section	.text.split,"ax",@progbits
	.align	128
        .global         split
        .type           split,@function
        .size           split,(.L_x_65 - split)
        .other          split,@"STO_CUDA_ENTRY STV_DEFAULT"
split:
.text.split:
        /* <DEDUP_REMOVED lines=12> */
[----:B------:R-:W1:Y:S01]  /*00c0*/  LDCU.64 UR4, c[0x0][0x358] ;  /* 0x00006b00ff0477ac */ /* 0x000e620008000a00 */
[----:B------:R-:W2:Y:S01]  /*00d0*/  LDCU UR6, c[0x0][0x3b8] ;  /* 0x00007700ff0677ac */ /* 0x000ea20008000800 */
[----:B------:R-:W3:Y:S01]  /*00e0*/  LDCU.128 UR12, c[0x0][0x3a0] ;  /* 0x00007400ff0c77ac */ /* 0x000ee20008000c00 */
[C---:B0-----:R-:W-:Y:S02]  /*00f0*/  IADD3 R2, P0, PT, R12.reuse, UR8, RZ ;  /* 0x000000080c027c10 */ /* 0x041fe4000ff1e0ff */
[----:B------:R-:W-:Y:S02]  /*0100*/  IADD3 R4, P1, PT, R12, UR10, RZ ;  /* 0x0000000a0c047c10 */ /* 0x000fe4000ff3e0ff */
[----:B------:R-:W-:-:S02]  /*0110*/  IADD3.X R3, PT, PT, R0, UR9, RZ, P0, !PT ;  /* 0x0000000900037c10 */ /* 0x000fc400087fe4ff */
[----:B------:R-:W-:Y:S01]  /*0120*/  IADD3.X R5, PT, PT, R0, UR11, RZ, P1, !PT ;  /* 0x0000000b00057c10 */ /* 0x000fe20008ffe4ff */
[----:B------:R-:W0:Y:S02]  /*0130*/  LDCU.128 UR8, c[0x0][0x390] ;  /* 0x00007200ff0877ac */ /* 0x000e240008000c00 */
[----:B-1----:R1:W5:Y:S04]  /*0140*/  LDG.E.64 R14, desc[UR4][R2.64] ;  /* 0x00000004020e7981 */ /* 0x002368000c1e1b00 */
        /* <DEDUP_REMOVED lines=21> */
.L_x_27:
[----:B------:R-:W-:Y:S04]  /*02a0*/  STG.E.64 desc[UR4][R2.64], RZ ;  /* 0x000000ff02007986 */ /* 0x000fe8000c101b04 */
[----:B-----5:R-:W-:Y:S04]  /*02b0*/  STG.E.64 desc[UR4][R4.64], R16 ;  /* 0x0000001004007986 */ /* 0x020fe8000c101b04 */
[----:B------:R-:W-:Y:S04]  /*02c0*/  STG.E.64 desc[UR4][R6.64], R14 ;  /* 0x0000000e06007986 */ /* 0x000fe8000c101b04 */
[----:B------:R-:W-:Y:S04]  /*02d0*/  STG.E.64 desc[UR4][R8.64], RZ ;  /* 0x000000ff08007986 */ /* 0x000fe8000c101b04 */
[----:B------:R-:W-:Y:S04]  /*02e0*/  STG.E.64 desc[UR4][R10.64], RZ ;  /* 0x000000ff0a007986 */ /* 0x000fe8000c101b04 */
[----:B------:R-:W-:Y:S01]  /*02f0*/  STG.E.64 desc[UR4][R12.64], RZ ;  /* 0x000000ff0c007986 */ /* 0x000fe2000c101b04 */
[----:B------:R-:W-:Y:S05]  /*0300*/  EXIT ;  /* 0x000000000000794d */ /* 0x000fea0003800000 */
.L_x_26:
[----:B------:R-:W-:Y:S04]  /*0310*/  STG.E.64 desc[UR4][R2.64], RZ ;  /* 0x000000ff02007986 */ /* 0x000fe8000c101b04 */
[----:B------:R-:W-:Y:S04]  /*0320*/  STG.E.64 desc[UR4][R4.64], RZ ;  /* 0x000000ff04007986 */ /* 0x000fe8000c101b04 */
[----:B------:R-:W-:Y:S04]  /*0330*/  STG.E.64 desc[UR4][R6.64], RZ ;  /* 0x000000ff06007986 */ /* 0x000fe8000c101b04 */
[----:B-----5:R-:W-:Y:S04]  /*0340*/  STG.E.64 desc[UR4][R8.64], R16 ;  /* 0x0000001008007986 */ /* 0x020fe8000c101b04 */
[----:B------:R-:W-:Y:S04]  /*0350*/  STG.E.64 desc[UR4][R10.64], R14 ;  /* 0x0000000e0a007986 */ /* 0x000fe8000c101b04 */
[----:B------:R-:W-:Y:S01]  /*0360*/  STG.E.64 desc[UR4][R12.64], RZ ;  /* 0x000000ff0c007986 */ /* 0x000fe2000c101b04 */
[----:B------:R-:W-:Y:S05]  /*0370*/  EXIT ;  /* 0x000000000000794d */ /* 0x000fea0003800000 */
.L_x_28:
        /* <DEDUP_REMOVED lines=16> */
.L_x_65:


//--------------------- .text.shared_u32_transpose_pack_u64 --------------------------
	.section	.text.shared_u32_transpose_pack_u64,"ax",@progbits
	.align	128
        .global         shared_u32_transpose_pack_u64
        .type           shared_u32_transpose_pack_u64,@function
        .size           shared_u32_transpose_pack_u64,(.L_x_66 - shared_u32_transpose_pack_u64)
        .other          shared_u32_transpose_pack_u64,@"STO_CUDA_ENTRY STV_DEFAULT"
shared_u32_transpose_pack_u64:
.text.shared_u32_transpose_pack_u64:
[----:B------:R-:W0:Y:S01]  /*0000*/  LDC R1, c[0x0][0x37c] ;  /* 0x0000df00ff017b82 */ /* 0x000e220000000800 */
[----:B------:R-:W1:Y:S01]  /*0010*/  S2R R0, SR_TID.X ;  /* 0x0000000000007919 */ /* 0x000e620000002100 */
[----:B------:R-:W2:Y:S06]  /*0020*/  LDCU UR5, c[0x0][0x3a0] ;  /* 0x00007400ff0577ac */ /* 0x000eac0008000800 */
[----:B------:R-:W1:Y:S01]  /*0030*/  S2UR UR4, SR_CTAID.X ;  /* 0x00000000000479c3 */ /* 0x000e620000002500 */
[----:B0-----:R-:W-:Y:S01]  /*0040*/  VIADD R1, R1, 0xffffff00 ;  /* 0xffffff0001017836 */ /* 0x001fe20000000000 */
[----:B------:R-:W0:Y:S06]  /*0050*/  LDCU.64 UR36, c[0x0][0x380] ;  /* 0x00007000ff2477ac */ /* 0x000e2c0008000a00 */
[----:B------:R-:W1:Y:S01]  /*0060*/  LDC R17, c[0x0][0x360] ;  /* 0x0000d800ff117b82 */ /* 0x000e620000000800 */
[----:B--2---:R-:W-:Y:S01]  /*0070*/  ULOP3.LUT UP0, URZ, UR5, 0x3f, URZ, 0xc0, !UPT ;  /* 0x0000003f05ff7892 */ /* 0x004fe2000f80c0ff */
[----:B-1----:R-:W-:-:S08]  /*0080*/  IMAD R17, R17, UR4, R0 ;  /* 0x0000000411117c24 */ /* 0x002fd0000f8e0200 */
[----:B0-----:R-:W-:Y:S05]  /*0090*/  BRA.U !UP0, `(.L_x_29) ;  /* 0x0000000108407547 */ /* 0x001fea000b800000 */
[----:B------:R-:W-:Y:S01]  /*00a0*/  MOV R0, 0x30 ;  /* 0x0000003000007802 */ /* 0x000fe20000000f00 */
[----:B------:R-:W0:Y:S01]  /*00b0*/  LDCU.64 UR4, c[0x4][0x10] ;  /* 0x01000200ff0477ac */ /* 0x000e220008000a00 */
[----:B------:R-:W-:Y:S02]  /*00c0*/  IMAD.MOV.U32 R8, RZ, RZ, 0x9c ;  /* 0x0000009cff087424 */ /* 0x000fe400078e00ff */
[----:B------:R1:W2:Y:S01]  /*00d0*/  LDC.64 R2, c[0x4][R0] ;  /* 0x0100000000027b82 */ /* 0x0002a20000000a00 */
[----:B------:R-:W3:Y:S01]  /*00e0*/  LDCU.64 UR6, c[0x4][0x18] ;  /* 0x01000300ff0677ac */ /* 0x000ee20008000a00 */
[----:B------:R-:W-:Y:S02]  /*00f0*/  IMAD.MOV.U32 R12, RZ, RZ, 0x1 ;  /* 0x00000001ff0c7424 */ /* 0x000fe400078e00ff */
[----:B------:R-:W-:Y:S01]  /*0100*/  IMAD.MOV.U32 R13, RZ, RZ, RZ ;  /* 0x000000ffff0d7224 */ /* 0x000fe200078e00ff */
[----:B------:R-:W4:Y:S01]  /*0110*/  LDCU.64 UR8, c[0x4][0x8] ;  /* 0x01000100ff0877ac */ /* 0x000f220008000a00 */
[----:B0-----:R-:W-:-:S02]  /*0120*/  IMAD.U32 R4, RZ, RZ, UR4 ;  /* 0x00000004ff047e24 */ /* 0x001fc4000f8e00ff */
[----:B------:R-:W-:Y:S02]  /*0130*/  IMAD.U32 R5, RZ, RZ, UR5 ;  /* 0x00000005ff057e24 */ /* 0x000fe4000f8e00ff */
[----:B---3--:R-:W-:Y:S02]  /*0140*/  IMAD.U32 R6, RZ, RZ, UR6 ;  /* 0x00000006ff067e24 */ /* 0x008fe4000f8e00ff */
[----:B------:R-:W-:Y:S02]  /*0150*/  IMAD.U32 R7, RZ, RZ, UR7 ;  /* 0x00000007ff077e24 */ /* 0x000fe4000f8e00ff */
[----:B----4-:R-:W-:Y:S02]  /*0160*/  IMAD.U32 R10, RZ, RZ, UR8 ;  /* 0x00000008ff0a7e24 */ /* 0x010fe4000f8e00ff */
[----:B-1----:R-:W-:-:S07]  /*0170*/  IMAD.U32 R11, RZ, RZ, UR9 ;  /* 0x00000009ff0b7e24 */ /* 0x002fce000f8e00ff */
[----:B------:R-:W-:-:S07]  /*0180*/  LEPC R20, `(.L_x_29) ;  /* 0x000000001014794e */ /* 0x000fce0000000000 */
[----:B--2---:R-:W-:Y:S05]  /*0190*/  CALL.ABS.NOINC R2 ;  /* 0x0000000002007343 */ /* 0x004fea0003c00000 */
.L_x_29:
[----:B------:R-:W0:Y:S02]  /*01a0*/  LDCU.64 UR4, c[0x0][0x3a8] ;  /* 0x00007500ff0477ac */ /* 0x000e240008000a00 */
[----:B0-----:R-:W-:-:S04]  /*01b0*/  UISETP.GE.U32.AND UP0, UPT, UR4, 0x21, UPT ;  /* 0x000000210400788c */ /* 0x001fc8000bf06070 */
[----:B------:R-:W-:-:S09]  /*01c0*/  UISETP.GE.U32.AND.EX UP0, UPT, UR5, URZ, UPT, UP0 ;  /* 0x000000ff0500728c */ /* 0x000fd2000bf06100 */
[----:B------:R-:W-:Y:S05]  /*01d0*/  BRA.U !UP0, `(.L_x_30) ;  /* 0x0000000108407547 */ /* 0x000fea000b800000 */
        /* <DEDUP_REMOVED lines=16> */
.L_x_30:
[----:B------:R-:W0:Y:S08]  /*02e0*/  LDC.64 R8, c[0x0][0x3a0] ;  /* 0x0000e800ff087b82 */ /* 0x000e300000000a00 */
[----:B------:R-:W1:Y:S01]  /*02f0*/  LDC.64 R10, c[0x0][0x358] ;  /* 0x0000d600ff0a7b82 */ /* 0x000e620000000a00 */
[--C-:B0-----:R-:W-:Y:S02]  /*0300*/  SHF.R.U64 R0, R8, 0x6, R9.reuse ;  /* 0x0000000608007819 */ /* 0x101fe40000001209 */
[----:B------:R-:W-:-:S02]  /*0310*/  SHF.R.U32.HI R9, RZ, 0x6, R9 ;  /* 0x00000006ff097819 */ /* 0x000fc40000011609 */
[----:B------:R-:W-:-:S04]  /*0320*/  ISETP.GE.U32.AND P0, PT, R17, R0, PT ;  /* 0x000000001100720c */ /* 0x000fc80003f06070 */
[----:B------:R-:W-:-:S13]  /*0330*/  ISETP.GE.U32.AND.EX P0, PT, RZ, R9, PT, P0 ;  /* 0x00000009ff00720c */ /* 0x000fda0003f06100 */
[----:B-1----:R-:W-:Y:S05]  /*0340*/  @P0 BRA `(.L_x_31) ;  /* 0x0000003c00580947 */ /* 0x002fea0003800000 */
[----:B------:R-:W0:Y:S01]  /*0350*/  S2R R3, SR_TID.X ;  /* 0x0000000000037919 */ /* 0x000e220000002100 */
[----:B------:R-:W0:Y:S01]  /*0360*/  S2UR UR4, SR_CTAID.X ;  /* 0x00000000000479c3 */ /* 0x000e220000002500 */
[C---:B------:R-:W-:Y:S02]  /*0370*/  R2UR UR6, R10.reuse ;  /* 0x000000000a0672ca */ /* 0x040fe400000e0000 */
[C---:B------:R-:W-:Y:S02]  /*0380*/  R2UR UR7, R11.reuse ;  /* 0x000000000b0772ca */ /* 0x040fe400000e0000 */
[C---:B------:R-:W-:Y:S02]  /*0390*/  R2UR UR8, R10.reuse ;  /* 0x000000000a0872ca */ /* 0x040fe400000e0000 */
[----:B------:R-:W-:Y:S01]  /*03a0*/  R2UR UR9, R11 ;  /* 0x000000000b0972ca */ /* 0x000fe200000e0000 */
[----:B------:R-:W0:Y:S01]  /*03b0*/  LDC R16, c[0x0][0x360] ;  /* 0x0000d800ff107b82 */ /* 0x000e220000000800 */
[----:B------:R-:W-:-:S02]  /*03c0*/  R2UR UR10, R10 ;  /* 0x000000000a0a72ca */ /* 0x000fc400000e0000 */
[----:B------:R-:W-:-:S05]  /*03d0*/  R2UR UR11, R11 ;  /* 0x000000000b0b72ca */ /* 0x000fca00000e0000 */
[----:B------:R-:W1:Y:S01]  /*03e0*/  LDC.64 R4, c[0x0][0x390] ;  /* 0x0000e400ff047b82 */ /* 0x000e620000000a00 */
[C---:B------:R-:W-:Y:S02]  /*03f0*/  R2UR UR5, R11.reuse ;  /* 0x000000000b0572ca */ /* 0x040fe400000e0000 */
[----:B------:R-:W-:Y:S02]  /*0400*/  R2UR UR12, R10 ;  /* 0x000000000a0c72ca */ /* 0x000fe400000e0000 */
[----:B------:R-:W-:Y:S01]  /*0410*/  R2UR UR13, R11 ;  /* 0x000000000b0d72ca */ /* 0x000fe200000e0000 */
[----:B0-----:R-:W-:Y:S01]  /*0420*/  IMAD R16, R16, UR4, R3 ;  /* 0x0000000410107c24 */ /* 0x001fe2000f8e0203 */
[----:B------:R-:W-:-:S03]  /*0430*/  R2UR UR4, R10 ;  /* 0x000000000a0472ca */ /* 0x000fc600000e0000 */
[----:B-1----:R-:W-:-:S05]  /*0440*/  IMAD.WIDE.U32 R4, R16, 0x100, R4 ;  /* 0x0000010010047825 */ /* 0x002fca00078e0004 */
[----:B------:R-:W2:Y:S04]  /*0450*/  LDG.E R30, desc[UR6][R4.64] ;  /* 0x00000006041e7981 */ /* 0x000ea8000c1e1900 */
[----:B------:R-:W2:Y:S04]  /*0460*/  LDG.E R29, desc[UR8][R4.64+0x80] ;  /* 0x00008008041d7981 */ /* 0x000ea8000c1e1900 */
[----:B------:R-:W3:Y:S04]  /*0470*/  LDG.E R8, desc[UR10][R4.64+0x40] ;  /* 0x0000400a04087981 */ /* 0x000ee8000c1e1900 */
[----:B------:R-:W4:Y:S04]  /*0480*/  LDG.E R7, desc[UR4][R4.64+0x20] ;  /* 0x0000200404077981 */ /* 0x000f28000c1e1900 */
[----:B------:R-:W4:Y:S04]  /*0490*/  LDG.E R14, desc[UR6][R4.64+0xa0] ;  /* 0x0000a006040e7981 */ /* 0x000f28000c1e1900 */
[----:B------:R-:W5:Y:S04]  /*04a0*/  LDG.E R75, desc[UR8][R4.64+0xc0] ;  /* 0x0000c008044b7981 */ /* 0x000f68000c1e1900 */
[----:B------:R-:W5:Y:S04]  /*04b0*/  LDG.E R13, desc[UR10][R4.64+0x60] ;  /* 0x0000600a040d7981 */ /* 0x000f68000c1e1900 */
[----:B------:R-:W5:Y:S01]  /*04c0*/  LDG.E R2, desc[UR12][R4.64+0xe0] ;  /* 0x0000e00c04027981 */ /* 0x000f62000c1e1900 */
[----:B------:R-:W-:-:S02]  /*04d0*/  R2UR UR14, R10 ;  /* 0x000000000a0e72ca */ /* 0x000fc400000e0000 */
[C---:B------:R-:W-:Y:S01]  /*04e0*/  R2UR UR15, R11.reuse ;  /* 0x000000000b0f72ca */ /* 0x040fe200000e0000 */
[----:B------:R-:W5:Y:S01]  /*04f0*/  LDG.E R25, desc[UR4][R4.64+0x4] ;  /* 0x0000040404197981 */ /* 0x000f62000c1e1900 */
[C---:B------:R-:W-:Y:S02]  /*0500*/  R2UR UR16, R10.reuse ;  /* 0x000000000a1072ca */ /* 0x040fe400000e0000 */
[----:B------:R-:W-:Y:S01]  /*0510*/  R2UR UR17, R11 ;  /* 0x000000000b1172ca */ /* 0x000fe200000e0000 */
[----:B------:R-:W5:Y:S04]  /*0520*/  LDG.E R36, desc[UR6][R4.64+0x84] ;  /* 0x0000840604247981 */ /* 0x000f68000c1e1900 */
[----:B------:R-:W5:Y:S04]  /*0530*/  LDG.E R28, desc[UR8][R4.64+0x24] ;  /* 0x00002408041c7981 */ /* 0x000f68000c1e1900 */
[----:B------:R-:W5:Y:S04]  /*0540*/  LDG.E R15, desc[UR10][R4.64+0xa4] ;  /* 0x0000a40a040f7981 */ /* 0x000f68000c1e1900 */
[----:B------:R-:W5:Y:S04]  /*0550*/  LDG.E R67, desc[UR12][R4.64+0x44] ;  /* 0x0000440c04437981 */ /* 0x000f68000c1e1900 */
[----:B------:R-:W5:Y:S04]  /*0560*/  LDG.E R70, desc[UR14][R4.64+0xc4] ;  /* 0x0000c40e04467981 */ /* 0x000f68000c1e1900 */
[----:B------:R-:W5:Y:S04]  /*0570*/  LDG.E R71, desc[UR16][R4.64+0x64] ;  /* 0x0000641004477981 */ /* 0x000f68000c1e1900 */
[----:B------:R-:W5:Y:S04]  /*0580*/  LDG.E R74, desc[UR6][R4.64+0xe4] ;  /* 0x0000e406044a7981 */ /* 0x000f68000c1e1900 */
[----:B------:R-:W5:Y:S04]  /*0590*/  LDG.E R33, desc[UR4][R4.64+0x8] ;  /* 0x0000080404217981 */ /* 0x000f68000c1e1900 */
[----:B------:R-:W5:Y:S01]  /*05a0*/  LDG.E R22, desc[UR6][R4.64+0x88] ;  /* 0x0000880604167981 */ /* 0x000f62000c1e1900 */
[----:B------:R-:W-:-:S02]  /*05b0*/  R2UR UR18, R10 ;  /* 0x000000000a1272ca */ /* 0x000fc400000e0000 */
        /* <DEDUP_REMOVED lines=36> */
[----:B--2---:R-:W-:-:S02]  /*0800*/  SHF.R.U64 R35, R30, 0x10, R29 ;  /* 0x000000101e237819 */ /* 0x004fc4000000121d */
[----:B------:R-:W-:Y:S02]  /*0810*/  SHF.R.U32.HI R40, RZ, 0x10, R29 ;  /* 0x00000010ff287819 */ /* 0x000fe4000001161d */
[----:B---3--:R-:W-:Y:S02]  /*0820*/  LOP3.LUT R35, R35, R8, RZ, 0x3c, !PT ;  /* 0x0000000823237212 */ /* 0x008fe400078e3cff */
[----:B----4-:R-:W-:-:S03]  /*0830*/  SHF.R.U64 R34, R7, 0x10, R14 ;  /* 0x0000001007227819 */ /* 0x010fc6000000120e */
[C---:B------:R-:W-:Y:S01]  /*0840*/  IMAD.U32 R23, R35.reuse, 0x10000, RZ ;  /* 0x0001000023177824 */ /* 0x040fe200078e00ff */
[----:B-----5:R-:W-:Y:S02]  /*0850*/  LOP3.LUT R40, R40, R75, RZ, 0x3c, !PT ;  /* 0x0000004b28287212 */ /* 0x020fe400078e3cff */
[----:B------:R-:W-:Y:S02]  /*0860*/  SHF.R.U32.HI R37, RZ, 0x10, R14 ;  /* 0x00000010ff257819 */ /* 0x000fe4000001160e */
[----:B------:R-:W-:Y:S02]  /*0870*/  LOP3.LUT R34, R34, R13, RZ, 0x3c, !PT ;  /* 0x0000000d22227212 */ /* 0x000fe400078e3cff */
[----:B------:R-:W-:Y:S02]  /*0880*/  SHF.L.U64.HI R38, R35, 0x10, R40 ;  /* 0x0000001023267819 */ /* 0x000fe40000010228 */
[----:B------:R-:W-:Y:S01]  /*0890*/  LOP3.LUT R37, R37, R2, RZ, 0x3c, !PT ;  /* 0x0000000225257212 */ /* 0x000fe200078e3cff */
[----:B------:R-:W-:Y:S01]  /*08a0*/  IMAD.U32 R32, R34, 0x10000, RZ ;  /* 0x0001000022207824 */ /* 0x000fe200078e00ff */
[----:B------:R-:W-:-:S02]  /*08b0*/  LOP3.LUT R30, R30, 0xffff0000, R23, 0x78, !PT ;  /* 0xffff00001e1e7812 */ /* 0x000fc400078e7817 */
[----:B------:R-:W-:Y:S01]  /*08c0*/  LOP3.LUT R29, R29, 0xffff0000, R38, 0x78, !PT ;  /* 0xffff00001d1d7812 */ /* 0x000fe200078e7826 */
[----:B------:R-:W2:Y:S01]  /*08d0*/  LDG.E R23, desc[UR6][R4.64+0x98] ;  /* 0x0000980604177981 */ /* 0x000ea2000c1e1900 */
[----:B------:R-:W-:Y:S02]  /*08e0*/  LOP3.LUT R8, R8, 0xffff, R35, 0x78, !PT ;  /* 0x0000ffff08087812 */ /* 0x000fe400078e7823 */
[----:B------:R-:W-:Y:S02]  /*08f0*/  SHF.L.U64.HI R45, R34, 0x10, R37 ;  /* 0x00000010222d7819 */ /* 0x000fe40000010225 */
[----:B------:R-:W-:Y:S02]  /*0900*/  LOP3.LUT R35, R7, 0xffff0000, R32, 0x78, !PT ;  /* 0xffff000007237812 */ /* 0x000fe400078e7820 */
[----:B------:R-:W-:Y:S02]  /*0910*/  SHF.R.U64 R38, R30, 0x8, R29 ;  /* 0x000000081e267819 */ /* 0x000fe4000000121d */
[----:B------:R-:W-:-:S02]  /*0920*/  LOP3.LUT R45, R14, 0xffff0000, R45, 0x78, !PT ;  /* 0xffff00000e2d7812 */ /* 0x000fc400078e782d */
[----:B------:R-:W2:Y:S01]  /*0930*/  LDG.E R14, desc[UR4][R4.64+0x18] ;  /* 0x00001804040e7981 */ /* 0x000ea2000c1e1900 */
[----:B------:R-:W-:Y:S02]  /*0940*/  LOP3.LUT R38, R38, R35, RZ, 0x3c, !PT ;  /* 0x0000002326267212 */ /* 0x000fe400078e3cff */
[----:B------:R-:W-:-:S03]  /*0950*/  SHF.R.U32.HI R32, RZ, 0x8, R29 ;  /* 0x00000008ff207819 */ /* 0x000fc6000001161d */
[----:B------:R-:W-:Y:S01]  /*0960*/  IMAD.SHL.U32 R7, R38, 0x100, RZ ;  /* 0x0000010026077824 */ /* 0x000fe200078e00ff */
[----:B------:R-:W-:Y:S02]  /*0970*/  LOP3.LUT R13, R13, 0xffff, R34, 0x78, !PT ;  /* 0x0000ffff0d0d7812 */ /* 0x000fe400078e7822 */
[----:B------:R-:W-:Y:S02]  /*0980*/  LOP3.LUT R2, R2, 0xffff, R37, 0x78, !PT ;  /* 0x0000ffff02027812 */ /* 0x000fe400078e7825 */
[----:B------:R-:W-:Y:S02]  /*0990*/  LOP3.LUT R30, R30, 0xff00ff00, R7, 0x78, !PT ;  /* 0xff00ff001e1e7812 */ /* 0x000fe400078e7807 */
[--C-:B------:R-:W-:Y:S02]  /*09a0*/  SHF.R.U64 R34, R25, 0x10, R36.reuse ;  /* 0x0000001019227819 */ /* 0x100fe40000001224 */
[----:B------:R-:W-:Y:S02]  /*09b0*/  SHF.R.U32.HI R37, RZ, 0x10, R36 ;  /* 0x00000010ff257819 */ /* 0x000fe40000011624 */
[----:B------:R-:W-:-:S02]  /*09c0*/  LOP3.LUT R7, R32, R45, RZ, 0x3c, !PT ;  /* 0x0000002d20077212 */ /* 0x000fc400078e3cff */
[----:B------:R-:W-:Y:S02]  /*09d0*/  SHF.R.U64 R32, R28, 0x10, R15 ;  /* 0x000000101c207819 */ /* 0x000fe4000000120f */
[----:B------:R-:W-:Y:S02]  /*09e0*/  LOP3.LUT R34, R34, R67, RZ, 0x3c, !PT ;  /* 0x0000004322227212 */ /* 0x000fe400078e3cff */
[----:B------:R-:W-:Y:S02]  /*09f0*/  LOP3.LUT R37, R37, R70, RZ, 0x3c, !PT ;  /* 0x0000004625257212 */ /* 0x000fe400078e3cff */
[----:B------:R-:W-:Y:S02]  /*0a00*/  LOP3.LUT R48, R35, 0xff00ff, R38, 0x78, !PT ;  /* 0x00ff00ff23307812 */ /* 0x000fe400078e7826 */
[--C-:B------:R-:W-:Y:S02]  /*0a10*/  LOP3.LUT R45, R45, 0xff00ff, R7.reuse, 0x78, !PT ;  /* 0x00ff00ff2d2d7812 */ /* 0x100fe400078e7807 */
[----:B------:R-:W-:-:S02]  /*0a20*/  SHF.L.U64.HI R38, R38, 0x8, R7 ;  /* 0x0000000826267819 */ /* 0x000fc40000010207 */
[----:B------:R-:W3:Y:S01]  /*0a30*/  LDG.E R7, desc[UR6][R4.64+0xb8] ;  /* 0x0000b80604077981 */ /* 0x000ee2000c1e1900 */
[----:B------:R-:W-:Y:S02]  /*0a40*/  LOP3.LUT R32, R32, R71, RZ, 0x3c, !PT ;  /* 0x0000004720207212 */ /* 0x000fe400078e3cff */
[----:B------:R-:W-:Y:S01]  /*0a50*/  LOP3.LUT R75, R75, 0xffff, R40, 0x78, !PT ;  /* 0x0000ffff4b4b7812 */ /* 0x000fe200078e7828 */
[C---:B------:R-:W-:Y:S01]  /*0a60*/  IMAD.U32 R40, R34.reuse, 0x10000, RZ ;  /* 0x0001000022287824 */ /* 0x040fe200078e00ff */
[----:B------:R-:W-:Y:S01]  /*0a70*/  SHF.L.U64.HI R39, R34, 0x10, R37 ;  /* 0x0000001022277819 */ /* 0x000fe20000010225 */
[----:B------:R-:W-:-:S03]  /*0a80*/  IMAD.U32 R35, R32, 0x10000, RZ ;  /* 0x0001000020237824 */ /* 0x000fc600078e00ff */
[----:B------:R-:W-:Y:S02]  /*0a90*/  LOP3.LUT R36, R36, 0xffff0000, R39, 0x78, !PT ;  /* 0xffff000024247812 */ /* 0x000fe400078e7827 */
[----:B------:R-:W-:Y:S02]  /*0aa0*/  SHF.R.U32.HI R39, RZ, 0x10, R15 ;  /* 0x00000010ff277819 */ /* 0x000fe4000001160f */
[----:B------:R-:W-:Y:S02]  /*0ab0*/  LOP3.LUT R25, R25, 0xffff0000, R40, 0x78, !PT ;  /* 0xffff000019197812 */ /* 0x000fe400078e7828 */
[----:B------:R-:W-:Y:S02]  /*0ac0*/  LOP3.LUT R28, R28, 0xffff0000, R35, 0x78, !PT ;  /* 0xffff00001c1c7812 */ /* 0x000fe400078e7823 */
[----:B------:R-:W-:Y:S02]  /*0ad0*/  LOP3.LUT R39, R39, R74, RZ, 0x3c, !PT ;  /* 0x0000004a27277212 */ /* 0x000fe400078e3cff */
[----:B------:R-:W-:-:S02]  /*0ae0*/  SHF.R.U64 R35, R25, 0x8, R36 ;  /* 0x0000000819237819 */ /* 0x000fc40000001224 */
[----:B------:R-:W-:Y:S02]  /*0af0*/  SHF.L.U64.HI R40, R32, 0x10, R39 ;  /* 0x0000001020287819 */ /* 0x000fe40000010227 */
[----:B------:R-:W-:Y:S02]  /*0b00*/  LOP3.LUT R35, R35, R28, RZ, 0x3c, !PT ;  /* 0x0000001c23237212 */ /* 0x000fe400078e3cff */
[----:B------:R-:W-:Y:S02]  /*0b10*/  LOP3.LUT R40, R15, 0xffff0000, R40, 0x78, !PT ;  /* 0xffff00000f287812 */ /* 0x000fe400078e7828 */
[----:B------:R-:W-:Y:S01]  /*0b20*/  LOP3.LUT R67, R67, 0xffff, R34, 0x78, !PT ;  /* 0x0000ffff43437812 */ /* 0x000fe200078e7822 */
[----:B------:R-:W-:Y:S01]  /*0b30*/  IMAD.SHL.U32 R34, R35, 0x100, RZ ;  /* 0x0000010023227824 */ /* 0x000fe200078e00ff */
[----:B------:R-:W-:Y:S02]  /*0b40*/  SHF.R.U32.HI R15, RZ, 0x8, R36 ;  /* 0x00000008ff0f7819 */ /* 0x000fe40000011624 */
[----:B------:R-:W-:-:S02]  /*0b50*/  SHF.R.U64 R49, R33, 0x10, R22 ;  /* 0x0000001021317819 */ /* 0x000fc40000001216 */
[----:B------:R-:W-:Y:S02]  /*0b60*/  LOP3.LUT R71, R71, 0xffff, R32, 0x78, !PT ;  /* 0x0000ffff47477812 */ /* 0x000fe400078e7820 */
[----:B------:R-:W-:Y:S02]  /*0b70*/  LOP3.LUT R29, R29, 0xff00ff00, R38, 0x78, !PT ;  /* 0xff00ff001d1d7812 */ /* 0x000fe400078e7826 */
[----:B------:R-:W-:Y:S02]  /*0b80*/  LOP3.LUT R32, R15, R40, RZ, 0x3c, !PT ;  /* 0x000000280f207212 */ /* 0x000fe400078e3cff */
[----:B------:R-:W-:Y:S02]  /*0b90*/  SHF.R.U32.HI R38, RZ, 0x10, R22 ;  /* 0x00000010ff267819 */ /* 0x000fe40000011616 */
[----:B------:R-:W-:Y:S02]  /*0ba0*/  LOP3.LUT R25, R25, 0xff00ff00, R34, 0x78, !PT ;  /* 0xff00ff0019197812 */ /* 0x000fe400078e7822 */
[----:B------:R-:W-:-:S02]  /*0bb0*/  LOP3.LUT R49, R49, R62, RZ, 0x3c, !PT ;  /* 0x0000003e31317212 */ /* 0x000fc400078e3cff */
[----:B------:R-:W-:Y:S02]  /*0bc0*/  LOP3.LUT R15, R28, 0xff00ff, R35, 0x78, !PT ;  /* 0x00ff00ff1c0f7812 */ /* 0x000fe400078e7823 */
[----:B------:R-:W-:Y:S02]  /*0bd0*/  SHF.R.U64 R34, R27, 0x10, R18 ;  /* 0x000000101b227819 */ /* 0x000fe40000001212 */
[--C-:B------:R-:W-:Y:S02]  /*0be0*/  LOP3.LUT R40, R40, 0xff00ff, R32.reuse, 0x78, !PT ;  /* 0x00ff00ff28287812 */ /* 0x100fe400078e7820 */
[----:B------:R-:W-:Y:S02]  /*0bf0*/  SHF.L.U64.HI R35, R35, 0x8, R32 ;  /* 0x0000000823237819 */ /* 0x000fe40000010220 */
[----:B------:R-:W-:Y:S01]  /*0c00*/  LOP3.LUT R32, R38, R65, RZ, 0x3c, !PT ;  /* 0x0000004126207212 */ /* 0x000fe200078e3cff */
[----:B------:R-:W-:Y:S01]  /*0c10*/  IMAD.U32 R28, R49, 0x10000, RZ ;  /* 0x00010000311c7824 */ /* 0x000fe200078e00ff */
[----:B------:R-:W-:-:S02]  /*0c20*/  LOP3.LUT R34, R34, R73, RZ, 0x3c, !PT ;  /* 0x0000004922227212 */ /* 0x000fc400078e3cff */
[----:B------:R-:W-:Y:S02]  /*0c30*/  LOP3.LUT R74, R74, 0xffff, R39, 0x78, !PT ;  /* 0x0000ffff4a4a7812 */ /* 0x000fe400078e7827 */
[----:B------:R-:W-:Y:S01]  /*0c40*/  SHF.L.U64.HI R39, R49, 0x10, R32 ;  /* 0x0000001031277819 */ /* 0x000fe20000010220 */
[----:B------:R-:W-:Y:S01]  /*0c50*/  IMAD.U32 R38, R34, 0x10000, RZ ;  /* 0x0001000022267824 */ /* 0x000fe200078e00ff */
[----:B------:R-:W-:Y:S02]  /*0c60*/  LOP3.LUT R70, R70, 0xffff, R37, 0x78, !PT ;  /* 0x0000ffff46467812 */ /* 0x000fe400078e7825 */
[----:B------:R-:W-:Y:S02]  /*0c70*/  LOP3.LUT R36, R36, 0xff00ff00, R35, 0x78, !PT ;  /* 0xff00ff0024247812 */ /* 0x000fe400078e7823 */
[----:B------:R-:W-:Y:S02]  /*0c80*/  SHF.R.U32.HI R37, RZ, 0x10, R18 ;  /* 0x00000010ff257819 */ /* 0x000fe40000011612 */
[----:B------:R-:W-:-:S02]  /*0c90*/  LOP3.LUT R35, R33, 0xffff0000, R28, 0x78, !PT ;  /* 0xffff000021237812 */ /* 0x000fc400078e781c */
[----:B------:R-:W-:Y:S02]  /*0ca0*/  LOP3.LUT R28, R22, 0xffff0000, R39, 0x78, !PT ;  /* 0xffff0000161c7812 */ /* 0x000fe400078e7827 */
[----:B------:R-:W-:Y:S02]  /*0cb0*/  LOP3.LUT R33, R37, R64, RZ, 0x3c, !PT ;  /* 0x0000004025217212 */ /* 0x000fe400078e3cff */
[----:B------:R-:W-:Y:S02]  /*0cc0*/  LOP3.LUT R22, R27, 0xffff0000, R38, 0x78, !PT ;  /* 0xffff00001b167812 */ /* 0x000fe400078e7826 */
[----:B------:R-:W-:Y:S02]  /*0cd0*/  SHF.R.U64 R37, R35, 0x8, R28 ;  /* 0x0000000823257819 */ /* 0x000fe4000000121c */
[----:B------:R-:W-:Y:S02]  /*0ce0*/  SHF.L.U64.HI R39, R34, 0x10, R33 ;  /* 0x0000001022277819 */ /* 0x000fe40000010221 */
[----:B------:R-:W-:-:S02]  /*0cf0*/  LOP3.LUT R37, R37, R22, RZ, 0x3c, !PT ;  /* 0x0000001625257212 */ /* 0x000fc400078e3cff */
[----:B------:R-:W-:Y:S02]  /*0d00*/  LOP3.LUT R65, R65, 0xffff, R32, 0x78, !PT ;  /* 0x0000ffff41417812 */ /* 0x000fe400078e7820 */
[----:B------:R-:W-:Y:S02]  /*0d10*/  LOP3.LUT R73, R73, 0xffff, R34, 0x78, !PT ;  /* 0x0000ffff49497812 */ /* 0x000fe400078e7822 */
[----:B------:R-:W-:Y:S02]  /*0d20*/  LOP3.LUT R39, R18, 0xffff0000, R39, 0x78, !PT ;  /* 0xffff000012277812 */ /* 0x000fe400078e7827 */
[----:B------:R-:W-:Y:S02]  /*0d30*/  SHF.R.U32.HI R34, RZ, 0x8, R28 ;  /* 0x00000008ff227819 */ /* 0x000fe4000001161c */
[----:B------:R-:W-:Y:S01]  /*0d40*/  SHF.R.U64 R32, R24, 0x10, R21 ;  /* 0x0000001018207819 */ /* 0x000fe20000001215 */
[----:B------:R-:W-:Y:S01]  /*0d50*/  IMAD.SHL.U32 R18, R37, 0x100, RZ ;  /* 0x0000010025127824 */ /* 0x000fe200078e00ff */
[----:B------:R-:W-:-:S02]  /*0d60*/  LOP3.LUT R34, R34, R39, RZ, 0x3c, !PT ;  /* 0x0000002722227212 */ /* 0x000fc400078e3cff */
[----:B------:R-:W-:Y:S02]  /*0d70*/  LOP3.LUT R32, R32, R43, RZ, 0x3c, !PT ;  /* 0x0000002b20207212 */ /* 0x000fe400078e3cff */
[----:B------:R-:W-:Y:S02]  /*0d80*/  LOP3.LUT R27, R35, 0xff00ff00, R18, 0x78, !PT ;  /* 0xff00ff00231b7812 */ /* 0x000fe400078e7812 */
[----:B------:R-:W-:Y:S02]  /*0d90*/  LOP3.LUT R22, R22, 0xff00ff, R37, 0x78, !PT ;  /* 0x00ff00ff16167812 */ /* 0x000fe400078e7825 */
[--C-:B------:R-:W-:Y:S01]  /*0da0*/  SHF.L.U64.HI R35, R37, 0x8, R34.reuse ;  /* 0x0000000825237819 */ /* 0x100fe20000010222 */
[----:B------:R-:W-:Y:S01]  /*0db0*/  IMAD.U32 R37, R32, 0x10000, RZ ;  /* 0x0001000020257824 */ /* 0x000fe200078e00ff */
[----:B------:R-:W-:Y:S02]  /*0dc0*/  LOP3.LUT R64, R64, 0xffff, R33, 0x78, !PT ;  /* 0x0000ffff40407812 */ /* 0x000fe400078e7821 */
[----:B------:R-:W-:-:S02]  /*0dd0*/  LOP3.LUT R33, R39, 0xff00ff, R34, 0x78, !PT ;  /* 0x00ff00ff27217812 */ /* 0x000fc400078e7822 */
[----:B------:R-:W-:Y:S01]  /*0de0*/  LOP3.LUT R18, R28, 0xff00ff00, R35, 0x78, !PT ;  /* 0xff00ff001c127812 */ /* 0x000fe200078e7823 */
[----:B------:R-:W4:Y:S01]  /*0df0*/  LDG.E R34, desc[UR6][R4.64+0x9c] ;  /* 0x00009c0604227981 */ /* 0x000f22000c1e1900 */
[----:B------:R-:W-:Y:S02]  /*0e00*/  LOP3.LUT R35, R24, 0xffff0000, R37, 0x78, !PT ;  /* 0xffff000018237812 */ /* 0x000fe400078e7825 */
[----:B------:R-:W-:Y:S02]  /*0e10*/  SHF.R.U32.HI R39, RZ, 0x10, R21 ;  /* 0x00000010ff277819 */ /* 0x000fe40000011615 */
[----:B------:R-:W-:Y:S02]  /*0e20*/  SHF.R.U64 R24, R31, 0x10, R20 ;  /* 0x000000101f187819 */ /* 0x000fe40000001214 */
[----:B------:R-:W-:Y:S02]  /*0e30*/  LOP3.LUT R39, R39, R46, RZ, 0x3c, !PT ;  /* 0x0000002e27277212 */ /* 0x000fe400078e3cff */
[----:B------:R-:W-:-:S02]  /*0e40*/  LOP3.LUT R24, R24, R57, RZ, 0x3c, !PT ;  /* 0x0000003918187212 */ /* 0x000fc400078e3cff */
[----:B------:R-:W-:Y:S02]  /*0e50*/  SHF.L.U64.HI R28, R32, 0x10, R39 ;  /* 0x00000010201c7819 */ /* 0x000fe40000010227 */
[----:B------:R-:W-:Y:S01]  /*0e60*/  LOP3.LUT R43, R43, 0xffff, R32, 0x78, !PT ;  /* 0x0000ffff2b2b7812 */ /* 0x000fe200078e7820 */
[----:B------:R-:W-:Y:S01]  /*0e70*/  IMAD.U32 R32, R24, 0x10000, RZ ;  /* 0x0001000018207824 */ /* 0x000fe200078e00ff */
[----:B------:R-:W-:Y:S02]  /*0e80*/  SHF.R.U32.HI R37, RZ, 0x10, R20 ;  /* 0x00000010ff257819 */ /* 0x000fe40000011614 */
[----:B------:R-:W-:Y:S02]  /*0e90*/  LOP3.LUT R62, R62, 0xffff, R49, 0x78, !PT ;  /* 0x0000ffff3e3e7812 */ /* 0x000fe400078e7831 */
[----:B------:R-:W-:Y:S01]  /*0ea0*/  LOP3.LUT R28, R21, 0xffff0000, R28, 0x78, !PT ;  /* 0xffff0000151c7812 */ /* 0x000fe200078e781c */
[----:B------:R-:W4:Y:S01]  /*0eb0*/  LDG.E R49, desc[UR4][R4.64+0x1c] ;  /* 0x00001c0404317981 */ /* 0x000f22000c1e1900 */
[----:B------:R-:W-:-:S02]  /*0ec0*/  LOP3.LUT R21, R37, R42, RZ, 0x3c, !PT ;  /* 0x0000002a25157212 */ /* 0x000fc400078e3cff */
[----:B------:R-:W-:Y:S02]  /*0ed0*/  LOP3.LUT R31, R31, 0xffff0000, R32, 0x78, !PT ;  /* 0xffff00001f1f7812 */ /* 0x000fe400078e7820 */
[----:B------:R-:W-:Y:S01]  /*0ee0*/  SHF.R.U64 R38, R35, 0x8, R28 ;  /* 0x0000000823267819 */ /* 0x000fe2000000121c */
[----:B------:R-:W5:Y:S01]  /*0ef0*/  LDG.E R32, desc[UR8][R4.64+0x5c] ;  /* 0x00005c0804207981 */ /* 0x000f62000c1e1900 */
[--C-:B------:R-:W-:Y:S02]  /*0f00*/  LOP3.LUT R42, R42, 0xffff, R21.reuse, 0x78, !PT ;  /* 0x0000ffff2a2a7812 */ /* 0x100fe400078e7815 */
[----:B------:R-:W-:Y:S02]  /*0f10*/  SHF.L.U64.HI R21, R24, 0x10, R21 ;  /* 0x0000001018157819 */ /* 0x000fe40000010215 */
[----:B------:R-:W-:Y:S02]  /*0f20*/  LOP3.LUT R57, R57, 0xffff, R24, 0x78, !PT ;  /* 0x0000ffff39397812 */ /* 0x000fe400078e7818 */
[----:B------:R-:W-:-:S02]  /*0f30*/  LOP3.LUT R24, R38, R31, RZ, 0x3c, !PT ;  /* 0x0000001f26187212 */ /* 0x000fc400078e3cff */
[----:B------:R-:W-:Y:S02]  /*0f40*/  LOP3.LUT R46, R46, 0xffff, R39, 0x78, !PT ;  /* 0x0000ffff2e2e7812 */ /* 0x000fe400078e7827 */
[----:B------:R-:W-:Y:S02]  /*0f50*/  LOP3.LUT R38, R20, 0xffff0000, R21, 0x78, !PT ;  /* 0xffff000014267812 */ /* 0x000fe400078e7815 */
[----:B------:R-:W-:Y:S01]  /*0f60*/  SHF.R.U32.HI R39, RZ, 0x8, R28 ;  /* 0x00000008ff277819 */ /* 0x000fe2000001161c */
[----:B------:R-:W-:-:S03]  /*0f70*/  IMAD.SHL.U32 R20, R24, 0x100, RZ ;  /* 0x0000010018147824 */ /* 0x000fc600078e00ff */
[----:B------:R-:W-:Y:S02]  /*0f80*/  LOP3.LUT R39, R39, R38, RZ, 0x3c, !PT ;  /* 0x0000002627277212 */ /* 0x000fe400078e3cff */
[----:B------:R-:W-:Y:S02]  /*0f90*/  LOP3.LUT R21, R35, 0xff00ff00, R20, 0x78, !PT ;  /* 0xff00ff0023157812 */ /* 0x000fe400078e7814 */
[----:B------:R-:W-:Y:S01]  /*0fa0*/  SHF.L.U64.HI R37, R24, 0x8, R39 ;  /* 0x0000000818257819 */ /* 0x000fe20000010227 */
[----:B------:R-:W5:Y:S03]  /*0fb0*/  LDG.E R35, desc[UR10][R4.64+0xdc] ;  /* 0x0000dc0a04237981 */ /* 0x000f66000c1e1900 */
[----:B------:R-:W-:Y:S02]  /*0fc0*/  LOP3.LUT R20, R28, 0xff00ff00, R37, 0x78, !PT ;  /* 0xff00ff001c147812 */ /* 0x000fe400078e7825 */
[----:B------:R-:W5:Y:S01]  /*0fd0*/  LDG.E R37, desc[UR4][R4.64+0x3c] ;  /* 0x00003c0404257981 */ /* 0x000f62000c1e1900 */
[----:B------:R-:W-:-:S03]  /*0fe0*/  LOP3.LUT R31, R31, 0xff00ff, R24, 0x78, !PT ;  /* 0x00ff00ff1f1f7812 */ /* 0x000fc600078e7818 */
[----:B------:R-:W5:Y:S01]  /*0ff0*/  LDG.E R28, desc[UR6][R4.64+0xbc] ;  /* 0x0000bc06041c7981 */ /* 0x000f62000c1e1900 */
[----:B------:R-:W-:-:S03]  /*1000*/  LOP3.LUT R24, R38, 0xff00ff, R39, 0x78, !PT ;  /* 0x00ff00ff26187812 */ /* 0x000fc600078e7827 */
[----:B------:R-:W5:Y:S04]  /*1010*/  LDG.E R38, desc[UR8][R4.64+0x7c] ;  /* 0x00007c0804267981 */ /* 0x000f68000c1e1900 */
[----:B------:R0:W5:Y:S01]  /*1020*/  LDG.E R39, desc[UR10][R4.64+0xfc] ;  /* 0x0000fc0a04277981 */ /* 0x000162000c1e1900 */
[----:B------:R-:W-:-:S04]  /*1030*/  SHF.R.U64 R56, R54, 0x10, R17 ;  /* 0x0000001036387819 */ /* 0x000fc80000001211 */
[----:B------:R-:W-:Y:S02]  /*1040*/  LOP3.LUT R56, R56, R69, RZ, 0x3c, !PT ;  /* 0x0000004538387212 */ /* 0x000fe400078e3cff */
[----:B------:R-:W-:-:S03]  /*1050*/  SHF.R.U32.HI R77, RZ, 0x10, R17 ;  /* 0x00000010ff4d7819 */ /* 0x000fc60000011611 */
[----:B------:R-:W-:Y:S01]  /*1060*/  IMAD.U32 R55, R56, 0x10000, RZ ;  /* 0x0001000038377824 */ /* 0x000fe200078e00ff */
[----:B------:R-:W-:-:S04]  /*1070*/  LOP3.LUT R77, R77, R66, RZ, 0x3c, !PT ;  /* 0x000000424d4d7212 */ /* 0x000fc800078e3cff */
[----:B------:R-:W-:Y:S02]  /*1080*/  LOP3.LUT R55, R54, 0xffff0000, R55, 0x78, !PT ;  /* 0xffff000036377812 */ /* 0x000fe400078e7837 */
[----:B------:R-:W-:-:S04]  /*1090*/  SHF.L.U64.HI R54, R56, 0x10, R77 ;  /* 0x0000001038367819 */ /* 0x000fc8000001024d */
[----:B------:R-:W-:Y:S02]  /*10a0*/  LOP3.LUT R54, R17, 0xffff0000, R54, 0x78, !PT ;  /* 0xffff000011367812 */ /* 0x000fe400078e7836 */
[----:B------:R-:W-:-:S04]  /*10b0*/  SHF.R.U64 R17, R26, 0x10, R3 ;  /* 0x000000101a117819 */ /* 0x000fc80000001203 */
[----:B------:R-:W-:Y:S02]  /*10c0*/  LOP3.LUT R17, R17, R68, RZ, 0x3c, !PT ;  /* 0x0000004411117212 */ /* 0x000fe400078e3cff */
[----:B------:R-:W-:Y:S02]  /*10d0*/  LOP3.LUT R69, R69, 0xffff, R56, 0x78, !PT ;  /* 0x0000ffff45457812 */ /* 0x000fe400078e7838 */
[----:B------:R-:W-:Y:S01]  /*10e0*/  SHF.R.U32.HI R56, RZ, 0x10, R3 ;  /* 0x00000010ff387819 */ /* 0x000fe20000011603 */
[----:B0-----:R-:W-:-:S03]  /*10f0*/  IMAD.U32 R5, R17, 0x10000, RZ ;  /* 0x0001000011057824 */ /* 0x001fc600078e00ff */
[----:B------:R-:W-:Y:S02]  /*1100*/  LOP3.LUT R56, R56, R63, RZ, 0x3c, !PT ;  /* 0x0000003f38387212 */ /* 0x000fe400078e3cff */
[----:B------:R-:W-:Y:S02]  /*1110*/  LOP3.LUT R26, R26, 0xffff0000, R5, 0x78, !PT ;  /* 0xffff00001a1a7812 */ /* 0x000fe400078e7805 */
[----:B------:R-:W-:Y:S02]  /*1120*/  SHF.R.U64 R5, R55, 0x8, R54 ;  /* 0x0000000837057819 */ /* 0x000fe40000001236 */
[----:B------:R-:W-:Y:S02]  /*1130*/  SHF.L.U64.HI R4, R17, 0x10, R56 ;  /* 0x0000001011047819 */ /* 0x000fe40000010238 */
[----:B------:R-:W-:Y:S02]  /*1140*/  LOP3.LUT R5, R5, R26, RZ, 0x3c, !PT ;  /* 0x0000001a05057212 */ /* 0x000fe400078e3cff */
[----:B------:R-:W-:-:S02]  /*1150*/  LOP3.LUT R66, R66, 0xffff, R77, 0x78, !PT ;  /* 0x0000ffff42427812 */ /* 0x000fc400078e784d */
[----:B------:R-:W-:Y:S02]  /*1160*/  LOP3.LUT R63, R63, 0xffff, R56, 0x78, !PT ;  /* 0x0000ffff3f3f7812 */ /* 0x000fe400078e7838 */
[----:B------:R-:W-:Y:S02]  /*1170*/  LOP3.LUT R77, R3, 0xffff0000, R4, 0x78, !PT ;  /* 0xffff0000034d7812 */ /* 0x000fe400078e7804 */
[----:B------:R-:W-:Y:S01]  /*1180*/  SHF.R.U32.HI R56, RZ, 0x8, R54 ;  /* 0x00000008ff387819 */ /* 0x000fe20000011636 */
[----:B------:R-:W-:-:S03]  /*1190*/  IMAD.SHL.U32 R4, R5, 0x100, RZ ;  /* 0x0000010005047824 */ /* 0x000fc600078e00ff */
[----:B------:R-:W-:Y:S02]  /*11a0*/  LOP3.LUT R56, R56, R77, RZ, 0x3c, !PT ;  /* 0x0000004d38387212 */ /* 0x000fe400078e3cff */
[----:B------:R-:W-:Y:S02]  /*11b0*/  LOP3.LUT R68, R68, 0xffff, R17, 0x78, !PT ;  /* 0x0000ffff44447812 */ /* 0x000fe400078e7811 */
[----:B------:R-:W-:Y:S02]  /*11c0*/  LOP3.LUT R3, R26, 0xff00ff, R5, 0x78, !PT ;  /* 0x00ff00ff1a037812 */ /* 0x000fe400078e7805 */
[----:B------:R-:W-:Y:S02]  /*11d0*/  LOP3.LUT R17, R55, 0xff00ff00, R4, 0x78, !PT ;  /* 0xff00ff0037117812 */ /* 0x000fe400078e7804 */
[--C-:B------:R-:W-:Y:S02]  /*11e0*/  SHF.L.U64.HI R5, R5, 0x8, R56.reuse ;  /* 0x0000000805057819 */ /* 0x100fe40000010238 */
[----:B------:R-:W-:-:S02]  /*11f0*/  LOP3.LUT R4, R77, 0xff00ff, R56, 0x78, !PT ;  /* 0x00ff00ff4d047812 */ /* 0x000fc400078e7838 */
[----:B------:R-:W-:Y:S02]  /*1200*/  SHF.R.U64 R56, R30, 0x4, R29 ;  /* 0x000000041e387819 */ /* 0x000fe4000000121d */
[----:B------:R-:W-:Y:S02]  /*1210*/  LOP3.LUT R26, R54, 0xff00ff00, R5, 0x78, !PT ;  /* 0xff00ff00361a7812 */ /* 0x000fe400078e7805 */
[----:B------:R-:W-:Y:S02]  /*1220*/  SHF.R.U32.HI R55, RZ, 0x4, R29 ;  /* 0x00000004ff377819 */ /* 0x000fe4000001161d */
[----:B------:R-:W-:Y:S02]  /*1230*/  LOP3.LUT R56, R56, R17, RZ, 0x3c, !PT ;  /* 0x0000001138387212 */ /* 0x000fe400078e3cff */
[----:B------:R-:W-:Y:S02]  /*1240*/  LOP3.LUT R55, R55, R26, RZ, 0x3c, !PT ;  /* 0x0000001a37377212 */ /* 0x000fe400078e3cff */
[----:B------:R-:W-:Y:S01]  /*1250*/  SHF.R.U64 R54, R51, 0x10, R12 ;  /* 0x0000001033367819 */ /* 0x000fe2000000120c */
[----:B------:R-:W-:Y:S01]  /*1260*/  IMAD.SHL.U32 R5, R56, 0x10, RZ ;  /* 0x0000001038057824 */ /* 0x000fe200078e00ff */
[----:B------:R-:W-:-:S02]  /*1270*/  LOP3.LUT R17, R17, 0xf0f0f0f, R56, 0x78, !PT ;  /* 0x0f0f0f0f11117812 */ /* 0x000fc400078e7838 */
[--C-:B------:R-:W-:Y:S02]  /*1280*/  SHF.L.U64.HI R56, R56, 0x4, R55.reuse ;  /* 0x0000000438387819 */ /* 0x100fe40000010237 */
[----:B------:R-:W-:Y:S02]  /*1290*/  LOP3.LUT R54, R54, R53, RZ, 0x3c, !PT ;  /* 0x0000003536367212 */ /* 0x000fe400078e3cff */
[----:B------:R-:W-:Y:S02]  /*12a0*/  LOP3.LUT R26, R26, 0xf0f0f0f, R55, 0x78, !PT ;  /* 0x0f0f0f0f1a1a7812 */ /* 0x000fe400078e7837 */
[----:B------:R-:W-:Y:S01]  /*12b0*/  LOP3.LUT R29, R29, 0xf0f0f0f0, R56, 0x78, !PT ;  /* 0xf0f0f0f01d1d7812 */ /* 0x000fe200078e7838 */
[----:B------:R-:W-:Y:S01]  /*12c0*/  IMAD.U32 R56, R54, 0x10000, RZ ;  /* 0x0001000036387824 */ /* 0x000fe200078e00ff */
[----:B------:R-:W-:Y:S02]  /*12d0*/  SHF.R.U32.HI R55, RZ, 0x10, R12 ;  /* 0x00000010ff377819 */ /* 0x000fe4000001160c */
[----:B------:R-:W-:-:S02]  /*12e0*/  LOP3.LUT R30, R30, 0xf0f0f0f0, R5, 0x78, !PT ;  /* 0xf0f0f0f01e1e7812 */ /* 0x000fc400078e7805 */
[----:B------:R-:W-:Y:S02]  /*12f0*/  LOP3.LUT R55, R55, R60, RZ, 0x3c, !PT ;  /* 0x0000003c37377212 */ /* 0x000fe400078e3cff */
[----:B------:R-:W-:Y:S02]  /*1300*/  LOP3.LUT R5, R51, 0xffff0000, R56, 0x78, !PT ;  /* 0xffff000033057812 */ /* 0x000fe400078e7838 */
[----:B------:R-:W-:Y:S02]  /*1310*/  LOP3.LUT R51, R53, 0xffff, R54, 0x78, !PT ;  /* 0x0000ffff35337812 */ /* 0x000fe400078e7836 */
[----:B------:R-:W-:Y:S02]  /*1320*/  SHF.L.U64.HI R53, R54, 0x10, R55 ;  /* 0x0000001036357819 */ /* 0x000fe40000010237 */
[----:B------:R-:W-:Y:S02]  /*1330*/  SHF.R.U64 R56, R19, 0x10, R6 ;  /* 0x0000001013387819 */ /* 0x000fe40000001206 */
[----:B------:R-:W-:-:S02]  /*1340*/  LOP3.LUT R54, R12, 0xffff0000, R53, 0x78, !PT ;  /* 0xffff00000c367812 */ /* 0x000fc400078e7835 */
[----:B------:R-:W-:Y:S02]  /*1350*/  LOP3.LUT R56, R56, R47, RZ, 0x3c, !PT ;  /* 0x0000002f38387212 */ /* 0x000fe400078e3cff */
[----:B------:R-:W-:-:S03]  /*1360*/  SHF.R.U32.HI R53, RZ, 0x10, R6 ;  /* 0x00000010ff357819 */ /* 0x000fc60000011606 */
[----:B------:R-:W-:Y:S01]  /*1370*/  IMAD.U32 R12, R56, 0x10000, RZ ;  /* 0x00010000380c7824 */ /* 0x000fe200078e00ff */
[----:B------:R-:W-:Y:S02]  /*1380*/  LOP3.LUT R53, R53, R52, RZ, 0x3c, !PT ;  /* 0x0000003435357212 */ /* 0x000fe400078e3cff */
[----:B------:R-:W-:Y:S02]  /*1390*/  LOP3.LUT R47, R47, 0xffff, R56, 0x78, !PT ;  /* 0x0000ffff2f2f7812 */ /* 0x000fe400078e7838 */
[--C-:B------:R-:W-:Y:S02]  /*13a0*/  LOP3.LUT R52, R52, 0xffff, R53.reuse, 0x78, !PT ;  /* 0x0000ffff34347812 */ /* 0x100fe400078e7835 */
[----:B------:R-:W-:Y:S02]  /*13b0*/  SHF.L.U64.HI R53, R56, 0x10, R53 ;  /* 0x0000001038357819 */ /* 0x000fe40000010235 */
[----:B------:R-:W-:Y:S02]  /*13c0*/  LOP3.LUT R19, R19, 0xffff0000, R12, 0x78, !PT ;  /* 0xffff000013137812 */ /* 0x000fe400078e780c */
[----:B------:R-:W-:-:S04]  /*13d0*/  SHF.R.U64 R56, R5, 0x8, R54 ;  /* 0x0000000805387819 */ /* 0x000fc80000001236 */
[----:B------:R-:W-:Y:S02]  /*13e0*/  LOP3.LUT R56, R56, R19, RZ, 0x3c, !PT ;  /* 0x0000001338387212 */ /* 0x000fe400078e3cff */
[----:B------:R-:W-:Y:S02]  /*13f0*/  LOP3.LUT R6, R6, 0xffff0000, R53, 0x78, !PT ;  /* 0xffff000006067812 */ /* 0x000fe400078e7835 */
[----:B------:R-:W-:Y:S01]  /*1400*/  SHF.R.U32.HI R53, RZ, 0x8, R54 ;  /* 0x00000008ff357819 */ /* 0x000fe20000011636 */
[----:B------:R-:W-:-:S03]  /*1410*/  IMAD.SHL.U32 R12, R56, 0x100, RZ ;  /* 0x00000100380c7824 */ /* 0x000fc600078e00ff */
[----:B------:R-:W-:Y:S02]  /*1420*/  LOP3.LUT R53, R53, R6, RZ, 0x3c, !PT ;  /* 0x0000000635357212 */ /* 0x000fe400078e3cff */
[----:B------:R-:W-:Y:S02]  /*1430*/  LOP3.LUT R12, R5, 0xff00ff00, R12, 0x78, !PT ;  /* 0xff00ff00050c7812 */ /* 0x000fe400078e780c */
[----:B------:R-:W-:Y:S02]  /*1440*/  LOP3.LUT R5, R19, 0xff00ff, R56, 0x78, !PT ;  /* 0x00ff00ff13057812 */ /* 0x000fe400078e7838 */
[--C-:B------:R-:W-:Y:S02]  /*1450*/  SHF.L.U64.HI R19, R56, 0x8, R53.reuse ;  /* 0x0000000838137819 */ /* 0x100fe40000010235 */
[----:B------:R-:W-:Y:S02]  /*1460*/  LOP3.LUT R6, R6, 0xff00ff, R53, 0x78, !PT ;  /* 0x00ff00ff06067812 */ /* 0x000fe400078e7835 */
[----:B------:R-:W-:-:S02]  /*1470*/  SHF.R.U64 R53, R25, 0x4, R36 ;  /* 0x0000000419357819 */ /* 0x000fc40000001224 */
[----:B------:R-:W-:Y:S02]  /*1480*/  LOP3.LUT R19, R54, 0xff00ff00, R19, 0x78, !PT ;  /* 0xff00ff0036137812 */ /* 0x000fe400078e7813 */
[----:B------:R-:W-:Y:S02]  /*1490*/  SHF.R.U32.HI R56, RZ, 0x4, R36 ;  /* 0x00000004ff387819 */ /* 0x000fe40000011624 */
[----:B------:R-:W-:Y:S02]  /*14a0*/  LOP3.LUT R53, R53, R12, RZ, 0x3c, !PT ;  /* 0x0000000c35357212 */ /* 0x000fe400078e3cff */
[----:B------:R-:W-:Y:S02]  /*14b0*/  LOP3.LUT R60, R60, 0xffff, R55, 0x78, !PT ;  /* 0x0000ffff3c3c7812 */ /* 0x000fe400078e7837 */
[----:B------:R-:W-:Y:S02]  /*14c0*/  LOP3.LUT R56, R56, R19, RZ, 0x3c, !PT ;  /* 0x0000001338387212 */ /* 0x000fe400078e3cff */
[----:B--2---:R-:W-:Y:S01]  /*14d0*/  SHF.R.U64 R55, R14, 0x10, R23 ;  /* 0x000000100e377819 */ /* 0x004fe20000001217 */
[----:B------:R-:W-:Y:S01]  /*14e0*/  IMAD.SHL.U32 R54, R53, 0x10, RZ ;  /* 0x0000001035367824 */ /* 0x000fe200078e00ff */
[----:B------:R-:W-:-:S02]  /*14f0*/  LOP3.LUT R12, R12, 0xf0f0f0f, R53, 0x78, !PT ;  /* 0x0f0f0f0f0c0c7812 */ /* 0x000fc400078e7835 */
[----:B------:R-:W-:Y:S02]  /*1500*/  SHF.L.U64.HI R53, R53, 0x4, R56 ;  /* 0x0000000435357819 */ /* 0x000fe40000010238 */
[----:B------:R-:W-:Y:S02]  /*1510*/  LOP3.LUT R55, R55, R50, RZ, 0x3c, !PT ;  /* 0x0000003237377212 */ /* 0x000fe400078e3cff */
[----:B------:R-:W-:Y:S02]  /*1520*/  LOP3.LUT R25, R25, 0xf0f0f0f0, R54, 0x78, !PT ;  /* 0xf0f0f0f019197812 */ /* 0x000fe400078e7836 */
[----:B------:R-:W-:Y:S01]  /*1530*/  LOP3.LUT R36, R36, 0xf0f0f0f0, R53, 0x78, !PT ;  /* 0xf0f0f0f024247812 */ /* 0x000fe200078e7835 */
[----:B------:R-:W-:Y:S01]  /*1540*/  IMAD.U32 R53, R55, 0x10000, RZ ;  /* 0x0001000037357824 */ /* 0x000fe200078e00ff */
[----:B------:R-:W-:-:S04]  /*1550*/  SHF.R.U32.HI R54, RZ, 0x10, R23 ;  /* 0x00000010ff367819 */ /* 0x000fc80000011617 */
[----:B------:R-:W-:Y:S02]  /*1560*/  LOP3.LUT R54, R54, R41, RZ, 0x3c, !PT ;  /* 0x0000002936367212 */ /* 0x000fe400078e3cff */
[----:B------:R-:W-:Y:S02]  /*1570*/  LOP3.LUT R53, R14, 0xffff0000, R53, 0x78, !PT ;  /* 0xffff00000e357812 */ /* 0x000fe400078e7835 */
[----:B------:R-:W-:Y:S02]  /*1580*/  LOP3.LUT R14, R50, 0xffff, R55, 0x78, !PT ;  /* 0x0000ffff320e7812 */ /* 0x000fe400078e7837 */
[--C-:B------:R-:W-:Y:S02]  /*1590*/  LOP3.LUT R41, R41, 0xffff, R54.reuse, 0x78, !PT ;  /* 0x0000ffff29297812 */ /* 0x100fe400078e7836 */
[----:B------:R-:W-:Y:S02]  /*15a0*/  SHF.L.U64.HI R50, R55, 0x10, R54 ;  /* 0x0000001037327819 */ /* 0x000fe40000010236 */
[----:B---3--:R-:W-:-:S04]  /*15b0*/  SHF.R.U64 R54, R44, 0x10, R7 ;  /* 0x000000102c367819 */ /* 0x008fc80000001207 */
[----:B------:R-:W-:Y:S02]  /*15c0*/  LOP3.LUT R54, R54, R59, RZ, 0x3c, !PT ;  /* 0x0000003b36367212 */ /* 0x000fe400078e3cff */
[----:B------:R-:W-:Y:S02]  /*15d0*/  LOP3.LUT R50, R23, 0xffff0000, R50, 0x78, !PT ;  /* 0xffff000017327812 */ /* 0x000fe400078e7832 */
[----:B------:R-:W-:Y:S01]  /*15e0*/  LOP3.LUT R19, R19, 0xf0f0f0f, R56, 0x78, !PT ;  /* 0x0f0f0f0f13137812 */ /* 0x000fe200078e7838 */
[----:B------:R-:W-:Y:S01]  /*15f0*/  IMAD.U32 R23, R54, 0x10000, RZ ;  /* 0x0001000036177824 */ /* 0x000fe200078e00ff */
[----:B------:R-:W-:Y:S02]  /*1600*/  SHF.R.U32.HI R56, RZ, 0x10, R7 ;  /* 0x00000010ff387819 */ /* 0x000fe40000011607 */
[----:B------:R-:W-:Y:S02]  /*1610*/  SHF.R.U64 R55, R53, 0x8, R50 ;  /* 0x0000000835377819 */ /* 0x000fe40000001232 */
[----:B------:R-:W-:-:S02]  /*1620*/  LOP3.LUT R44, R44, 0xffff0000, R23, 0x78, !PT ;  /* 0xffff00002c2c7812 */ /* 0x000fc400078e7817 */
[----:B------:R-:W-:Y:S02]  /*1630*/  LOP3.LUT R23, R56, R61, RZ, 0x3c, !PT ;  /* 0x0000003d38177212 */ /* 0x000fe400078e3cff */
[----:B------:R-:W-:Y:S02]  /*1640*/  LOP3.LUT R59, R59, 0xffff, R54, 0x78, !PT ;  /* 0x0000ffff3b3b7812 */ /* 0x000fe400078e7836 */
[--C-:B------:R-:W-:Y:S02]  /*1650*/  SHF.L.U64.HI R54, R54, 0x10, R23.reuse ;  /* 0x0000001036367819 */ /* 0x100fe40000010217 */
[----:B------:R-:W-:Y:S02]  /*1660*/  LOP3.LUT R55, R55, R44, RZ, 0x3c, !PT ;  /* 0x0000002c37377212 */ /* 0x000fe400078e3cff */
[----:B------:R-:W-:Y:S02]  /*1670*/  LOP3.LUT R61, R61, 0xffff, R23, 0x78, !PT ;  /* 0x0000ffff3d3d7812 */ /* 0x000fe400078e7817 */
[----:B------:R-:W-:Y:S01]  /*1680*/  LOP3.LUT R23, R7, 0xffff0000, R54, 0x78, !PT ;  /* 0xffff000007177812 */ /* 0x000fe200078e7836 */
[----:B------:R-:W-:-:S05]  /*1690*/  IMAD.SHL.U32 R54, R55, 0x100, RZ ;  /* 0x0000010037367824 */ /* 0x000fca00078e00ff */
[----:B------:R-:W-:Y:S02]  /*16a0*/  LOP3.LUT R53, R53, 0xff00ff00, R54, 0x78, !PT ;  /* 0xff00ff0035357812 */ /* 0x000fe400078e7836 */
[----:B------:R-:W-:-:S04]  /*16b0*/  SHF.R.U32.HI R54, RZ, 0x8, R50 ;  /* 0x00000008ff367819 */ /* 0x000fc80000011632 */
[----:B------:R-:W-:Y:S02]  /*16c0*/  LOP3.LUT R54, R54, R23, RZ, 0x3c, !PT ;  /* 0x0000001736367212 */ /* 0x000fe400078e3cff */
[----:B------:R-:W-:Y:S02]  /*16d0*/  LOP3.LUT R7, R44, 0xff00ff, R55, 0x78, !PT ;  /* 0x00ff00ff2c077812 */ /* 0x000fe400078e7837 */
[--C-:B------:R-:W-:Y:S02]  /*16e0*/  SHF.L.U64.HI R55, R55, 0x8, R54.reuse ;  /* 0x0000000837377819 */ /* 0x100fe40000010236 */
[----:B------:R-:W-:Y:S02]  /*16f0*/  LOP3.LUT R23, R23, 0xff00ff, R54, 0x78, !PT ;  /* 0x00ff00ff17177812 */ /* 0x000fe400078e7836 */
[----:B------:R-:W-:Y:S02]  /*1700*/  LOP3.LUT R54, R50, 0xff00ff00, R55, 0x78, !PT ;  /* 0xff00ff0032367812 */ /* 0x000fe400078e7837 */
[----:B------:R-:W-:-:S04]  /*1710*/  SHF.R.U64 R50, R27, 0x4, R18 ;  /* 0x000000041b327819 */ /* 0x000fc80000001212 */
[----:B------:R-:W-:Y:S02]  /*1720*/  LOP3.LUT R50, R50, R53, RZ, 0x3c, !PT ;  /* 0x0000003532327212 */ /* 0x000fe400078e3cff */
[----:B------:R-:W-:-:S03]  /*1730*/  SHF.R.U32.HI R77, RZ, 0x4, R18 ;  /* 0x00000004ff4d7819 */ /* 0x000fc60000011612 */
[----:B------:R-:W-:Y:S01]  /*1740*/  IMAD.SHL.U32 R44, R50, 0x10, RZ ;  /* 0x00000010322c7824 */ /* 0x000fe200078e00ff */
[----:B------:R-:W-:-:S04]  /*1750*/  LOP3.LUT R77, R77, R54, RZ, 0x3c, !PT ;  /* 0x000000364d4d7212 */ /* 0x000fc800078e3cff */
[----:B------:R-:W-:Y:S02]  /*1760*/  LOP3.LUT R27, R27, 0xf0f0f0f0, R44, 0x78, !PT ;  /* 0xf0f0f0f01b1b7812 */ /* 0x000fe400078e782c */
[----:B------:R-:W-:Y:S02]  /*1770*/  SHF.R.U64 R44, R30, 0x2, R29 ;  /* 0x000000021e2c7819 */ /* 0x000fe4000000121d */
[----:B------:R-:W-:Y:S02]  /*1780*/  SHF.L.U64.HI R55, R50, 0x4, R77 ;  /* 0x0000000432377819 */ /* 0x000fe4000001024d */
[----:B------:R-:W-:Y:S02]  /*1790*/  LOP3.LUT R44, R44, R27, RZ, 0x3c, !PT ;  /* 0x0000001b2c2c7212 */ /* 0x000fe400078e3cff */
[----:B------:R-:W-:Y:S02]  /*17a0*/  LOP3.LUT R53, R53, 0xf0f0f0f, R50, 0x78, !PT ;  /* 0x0f0f0f0f35357812 */ /* 0x000fe400078e7832 */
[----:B------:R-:W-:Y:S01]  /*17b0*/  LOP3.LUT R50, R18, 0xf0f0f0f0, R55, 0x78, !PT ;  /* 0xf0f0f0f012327812 */ /* 0x000fe200078e7837 */
[----:B------:R-:W-:Y:S01]  /*17c0*/  IMAD.SHL.U32 R55, R44, 0x4, RZ ;  /* 0x000000042c377824 */ /* 0x000fe200078e00ff */
[----:B------:R-:W-:-:S02]  /*17d0*/  LOP3.LUT R54, R54, 0xf0f0f0f, R77, 0x78, !PT ;  /* 0x0f0f0f0f36367812 */ /* 0x000fc400078e784d */
[----:B------:R-:W-:Y:S02]  /*17e0*/  SHF.R.U32.HI R77, RZ, 0x2, R29 ;  /* 0x00000002ff4d7819 */ /* 0x000fe4000001161d */
[----:B------:R-:W-:Y:S02]  /*17f0*/  LOP3.LUT R18, R30, 0xcccccccc, R55, 0x78, !PT ;  /* 0xcccccccc1e127812 */ /* 0x000fe400078e7837 */
[----:B------:R-:W-:Y:S02]  /*1800*/  LOP3.LUT R77, R77, R50, RZ, 0x3c, !PT ;  /* 0x000000324d4d7212 */ /* 0x000fe400078e3cff */
[----:B----4-:R-:W-:Y:S02]  /*1810*/  SHF.R.U64 R55, R49, 0x10, R34 ;  /* 0x0000001031377819 */ /* 0x010fe40000001222 */
[----:B------:R-:W-:Y:S02]  /*1820*/  LOP3.LUT R27, R27, 0x33333333, R44, 0x78, !PT ;  /* 0x333333331b1b7812 */ /* 0x000fe400078e782c */
[----:B------:R-:W-:-:S02]  /*1830*/  SHF.L.U64.HI R44, R44, 0x2, R77 ;  /* 0x000000022c2c7819 */ /* 0x000fc4000001024d */
[----:B-----5:R-:W-:Y:S02]  /*1840*/  LOP3.LUT R55, R55, R32, RZ, 0x3c, !PT ;  /* 0x0000002037377212 */ /* 0x020fe400078e3cff */
[----:B------:R-:W-:-:S03]  /*1850*/  LOP3.LUT R29, R29, 0xcccccccc, R44, 0x78, !PT ;  /* 0xcccccccc1d1d7812 */ /* 0x000fc600078e782c */
[----:B------:R-:W-:-:S05]  /*1860*/  IMAD.U32 R44, R55, 0x10000, RZ ;  /* 0x00010000372c7824 */ /* 0x000fca00078e00ff */
[----:B------:R-:W-:Y:S02]  /*1870*/  LOP3.LUT R49, R49, 0xffff0000, R44, 0x78, !PT ;  /* 0xffff000031317812 */ /* 0x000fe400078e782c */
[----:B------:R-:W-:-:S04]  /*1880*/  SHF.R.U32.HI R44, RZ, 0x10, R34 ;  /* 0x00000010ff2c7819 */ /* 0x000fc80000011622 */
[----:B------:R-:W-:Y:S02]  /*1890*/  LOP3.LUT R44, R44, R35, RZ, 0x3c, !PT ;  /* 0x000000232c2c7212 */ /* 0x000fe400078e3cff */
[----:B------:R-:W-:Y:S02]  /*18a0*/  LOP3.LUT R30, R50, 0x33333333, R77, 0x78, !PT ;  /* 0x33333333321e7812 */ /* 0x000fe400078e784d */
[----:B------:R-:W-:Y:S02]  /*18b0*/  LOP3.LUT R32, R32, 0xffff, R55, 0x78, !PT ;  /* 0x0000ffff20207812 */ /* 0x000fe400078e7837 */
[----:B------:R-:W-:Y:S02]  /*18c0*/  SHF.L.U64.HI R77, R55, 0x10, R44 ;  /* 0x00000010374d7819 */ /* 0x000fe4000001022c */
[--C-:B------:R-:W-:Y:S02]  /*18d0*/  SHF.R.U64 R55, R37, 0x10, R28.reuse ;  /* 0x0000001025377819 */ /* 0x100fe4000000121c */
[----:B------:R-:W-:-:S02]  /*18e0*/  SHF.R.U32.HI R56, RZ, 0x10, R28 ;  /* 0x00000010ff387819 */ /* 0x000fc4000001161c */
[----:B------:R-:W-:Y:S02]  /*18f0*/  LOP3.LUT R55, R55, R38, RZ, 0x3c, !PT ;  /* 0x0000002637377212 */ /* 0x000fe400078e3cff */
[----:B------:R-:W-:Y:S02]  /*1900*/  LOP3.LUT R35, R35, 0xffff, R44, 0x78, !PT ;  /* 0x0000ffff23237812 */ /* 0x000fe400078e782c */
[----:B------:R-:W-:Y:S01]  /*1910*/  LOP3.LUT R56, R56, R39, RZ, 0x3c, !PT ;  /* 0x0000002738387212 */ /* 0x000fe200078e3cff */
[C---:B------:R-:W-:Y:S01]  /*1920*/  IMAD.U32 R44, R55.reuse, 0x10000, RZ ;  /* 0x00010000372c7824 */ /* 0x040fe200078e00ff */
[----:B------:R-:W-:Y:S02]  /*1930*/  LOP3.LUT R50, R34, 0xffff0000, R77, 0x78, !PT ;  /* 0xffff000022327812 */ /* 0x000fe400078e784d */
[----:B------:R-:W-:Y:S02]  /*1940*/  LOP3.LUT R34, R38, 0xffff, R55, 0x78, !PT ;  /* 0x0000ffff26227812 */ /* 0x000fe400078e7837 */
[----:B------:R-:W-:-:S02]  /*1950*/  SHF.L.U64.HI R77, R55, 0x10, R56 ;  /* 0x00000010374d7819 */ /* 0x000fc40000010238 */
[----:B------:R-:W-:Y:S02]  /*1960*/  LOP3.LUT R44, R37, 0xffff0000, R44, 0x78, !PT ;  /* 0xffff0000252c7812 */ /* 0x000fe400078e782c */
[--C-:B------:R-:W-:Y:S02]  /*1970*/  SHF.R.U64 R55, R49, 0x8, R50.reuse ;  /* 0x0000000831377819 */ /* 0x100fe40000001232 */
[----:B------:R-:W-:Y:S02]  /*1980*/  LOP3.LUT R77, R28, 0xffff0000, R77, 0x78, !PT ;  /* 0xffff00001c4d7812 */ /* 0x000fe400078e784d */
[----:B------:R-:W-:Y:S02]  /*1990*/  LOP3.LUT R55, R55, R44, RZ, 0x3c, !PT ;  /* 0x0000002c37377212 */ /* 0x000fe400078e3cff */
[----:B------:R-:W-:-:S03]  /*19a0*/  SHF.R.U32.HI R38, RZ, 0x8, R50 ;  /* 0x00000008ff267819 */ /* 0x000fc60000011632 */
[----:B------:R-:W-:Y:S01]  /*19b0*/  IMAD.SHL.U32 R28, R55, 0x100, RZ ;  /* 0x00000100371c7824 */ /* 0x000fe200078e00ff */
[----:B------:R-:W-:Y:S02]  /*19c0*/  LOP3.LUT R38, R38, R77, RZ, 0x3c, !PT ;  /* 0x0000004d26267212 */ /* 0x000fe400078e3cff */
[----:B------:R-:W-:Y:S02]  /*19d0*/  LOP3.LUT R37, R39, 0xffff, R56, 0x78, !PT ;  /* 0x0000ffff27257812 */ /* 0x000fe400078e7838 */
[----:B------:R-:W-:Y:S02]  /*19e0*/  LOP3.LUT R39, R44, 0xff00ff, R55, 0x78, !PT ;  /* 0x00ff00ff2c277812 */ /* 0x000fe400078e7837 */
[----:B------:R-:W-:Y:S02]  /*19f0*/  SHF.L.U64.HI R55, R55, 0x8, R38 ;  /* 0x0000000837377819 */ /* 0x000fe40000010226 */
[----:B------:R-:W-:Y:S02]  /*1a00*/  LOP3.LUT R28, R49, 0xff00ff00, R28, 0x78, !PT ;  /* 0xff00ff00311c7812 */ /* 0x000fe400078e781c */
[----:B------:R-:W-:-:S02]  /*1a10*/  SHF.R.U64 R49, R21, 0x4, R20 ;  /* 0x0000000415317819 */ /* 0x000fc40000001214 */
[----:B------:R-:W-:Y:S02]  /*1a20*/  LOP3.LUT R55, R50, 0xff00ff00, R55, 0x78, !PT ;  /* 0xff00ff0032377812 */ /* 0x000fe400078e7837 */
[----:B------:R-:W-:Y:S02]  /*1a30*/  SHF.R.U32.HI R50, RZ, 0x4, R20 ;  /* 0x00000004ff327819 */ /* 0x000fe40000011614 */
[----:B------:R-:W-:Y:S02]  /*1a40*/  LOP3.LUT R49, R49, R28, RZ, 0x3c, !PT ;  /* 0x0000001c31317212 */ /* 0x000fe400078e3cff */
[----:B------:R-:W-:Y:S02]  /*1a50*/  LOP3.LUT R50, R50, R55, RZ, 0x3c, !PT ;  /* 0x0000003732327212 */ /* 0x000fe400078e3cff */
[----:B------:R-:W-:Y:S01]  /*1a60*/  LOP3.LUT R44, R77, 0xff00ff, R38, 0x78, !PT ;  /* 0x00ff00ff4d2c7812 */ /* 0x000fe200078e7826 */
[----:B------:R-:W-:Y:S01]  /*1a70*/  IMAD.SHL.U32 R38, R49, 0x10, RZ ;  /* 0x0000001031267824 */ /* 0x000fe200078e00ff */
[----:B------:R-:W-:-:S02]  /*1a80*/  LOP3.LUT R28, R28, 0xf0f0f0f, R49, 0x78, !PT ;  /* 0x0f0f0f0f1c1c7812 */ /* 0x000fc400078e7831 */
[----:B------:R-:W-:Y:S02]  /*1a90*/  SHF.L.U64.HI R49, R49, 0x4, R50 ;  /* 0x0000000431317819 */ /* 0x000fe40000010232 */
[----:B------:R-:W-:Y:S02]  /*1aa0*/  LOP3.LUT R21, R21, 0xf0f0f0f0, R38, 0x78, !PT ;  /* 0xf0f0f0f015157812 */ /* 0x000fe400078e7826 */
[----:B------:R-:W-:Y:S02]  /*1ab0*/  LOP3.LUT R38, R20, 0xf0f0f0f0, R49, 0x78, !PT ;  /* 0xf0f0f0f014267812 */ /* 0x000fe400078e7831 */
[--C-:B------:R-:W-:Y:S02]  /*1ac0*/  SHF.R.U64 R58, R25, 0x2, R36.reuse ;  /* 0x00000002193a7819 */ /* 0x100fe40000001224 */
[----:B------:R-:W-:Y:S02]  /*1ad0*/  SHF.R.U32.HI R49, RZ, 0x2, R36 ;  /* 0x00000002ff317819 */ /* 0x000fe40000011624 */
[----:B------:R-:W-:-:S02]  /*1ae0*/  LOP3.LUT R58, R58, R21, RZ, 0x3c, !PT ;  /* 0x000000153a3a7212 */ /* 0x000fc400078e3cff */
[----:B------:R-:W-:Y:S02]  /*1af0*/  LOP3.LUT R49, R49, R38, RZ, 0x3c, !PT ;  /* 0x0000002631317212 */ /* 0x000fe400078e3cff */
[----:B------:R-:W-:Y:S02]  /*1b00*/  LOP3.LUT R56, R21, 0x33333333, R58, 0x78, !PT ;  /* 0x3333333315387812 */ /* 0x000fe400078e783a */
[--C-:B------:R-:W-:Y:S02]  /*1b10*/  LOP3.LUT R38, R38, 0x33333333, R49.reuse, 0x78, !PT ;  /* 0x3333333326267812 */ /* 0x100fe400078e7831 */
[----:B------:R-:W-:Y:S02]  /*1b20*/  SHF.L.U64.HI R21, R58, 0x2, R49 ;  /* 0x000000023a157819 */ /* 0x000fe40000010231 */
[----:B------:R-:W-:-:S04]  /*1b30*/  SHF.R.U64 R49, R27, 0x1, R30 ;  /* 0x000000011b317819 */ /* 0x000fc8000000121e */
[----:B------:R-:W-:Y:S01]  /*1b40*/  LOP3.LUT R49, R49, R56, RZ, 0x3c, !PT ;  /* 0x0000003831317212 */ /* 0x000fe200078e3cff */
[----:B------:R-:W-:Y:S01]  /*1b50*/  IMAD.SHL.U32 R20, R58, 0x4, RZ ;  /* 0x000000043a147824 */ /* 0x000fe200078e00ff */
[----:B------:R-:W-:-:S03]  /*1b60*/  LOP3.LUT R21, R36, 0xcccccccc, R21, 0x78, !PT ;  /* 0xcccccccc24157812 */ /* 0x000fc600078e7815 */
[----:B------:R-:W-:Y:S01]  /*1b70*/  IMAD.SHL.U32 R36, R49, 0x2, RZ ;  /* 0x0000000231247824 */ /* 0x000fe200078e00ff */
[----:B------:R-:W-:-:S04]  /*1b80*/  LOP3.LUT R20, R25, 0xcccccccc, R20, 0x78, !PT ;  /* 0xcccccccc19147812 */ /* 0x000fc800078e7814 */
[----:B------:R-:W-:Y:S02]  /*1b90*/  LOP3.LUT R25, R27, 0xaaaaaaaa, R36, 0x78, !PT ;  /* 0xaaaaaaaa1b197812 */ /* 0x000fe400078e7824 */
[----:B------:R-:W-:-:S04]  /*1ba0*/  SHF.R.U32.HI R27, RZ, 0x1, R30 ;  /* 0x00000001ff1b7819 */ /* 0x000fc8000001161e */
[----:B------:R-:W-:Y:S02]  /*1bb0*/  LOP3.LUT R58, R27, R38, RZ, 0x3c, !PT ;  /* 0x000000261b3a7212 */ /* 0x000fe400078e3cff */
[----:B------:R-:W-:Y:S02]  /*1bc0*/  LOP3.LUT R50, R55, 0xf0f0f0f, R50, 0x78, !PT ;  /* 0x0f0f0f0f37327812 */ /* 0x000fe400078e7832 */
[----:B------:R-:W-:Y:S02]  /*1bd0*/  LOP3.LUT R27, R38, 0x55555555, R58, 0x78, !PT ;  /* 0x55555555261b7812 */ /* 0x000fe400078e783a */
[--C-:B------:R-:W-:Y:S02]  /*1be0*/  SHF.R.U64 R55, R18, 0x1, R29.reuse ;  /* 0x0000000112377819 */ /* 0x100fe4000000121d */
[----:B------:R-:W-:Y:S02]  /*1bf0*/  SHF.R.U32.HI R38, RZ, 0x1, R29 ;  /* 0x00000001ff267819 */ /* 0x000fe4000001161d */
[----:B------:R-:W-:-:S02]  /*1c00*/  LOP3.LUT R55, R55, R20, RZ, 0x3c, !PT ;  /* 0x0000001437377212 */ /* 0x000fc400078e3cff */
[----:B------:R-:W-:Y:S02]  /*1c10*/  LOP3.LUT R38, R38, R21, RZ, 0x3c, !PT ;  /* 0x0000001526267212 */ /* 0x000fe400078e3cff */
[----:B------:R-:W-:Y:S01]  /*1c20*/  LOP3.LUT R36, R56, 0x55555555, R49, 0x78, !PT ;  /* 0x5555555538247812 */ /* 0x000fe200078e7831 */
[----:B------:R-:W-:Y:S01]  /*1c30*/  IMAD.SHL.U32 R77, R55, 0x2, RZ ;  /* 0x00000002374d7824 */ /* 0x000fe200078e00ff */
[--C-:B------:R-:W-:Y:S02]  /*1c40*/  LOP3.LUT R21, R21, 0x55555555, R38.reuse, 0x78, !PT ;  /* 0x5555555515157812 */ /* 0x100fe400078e7826 */
[----:B------:R-:W-:Y:S02]  /*1c50*/  LOP3.LUT R20, R20, 0x55555555, R55, 0x78, !PT ;  /* 0x5555555514147812 */ /* 0x000fe400078e7837 */
[----:B------:R-:W-:Y:S02]  /*1c60*/  SHF.L.U64.HI R38, R55, 0x1, R38 ;  /* 0x0000000137267819 */ /* 0x000fe40000010226 */
[----:B------:R-:W-:-:S02]  /*1c70*/  SHF.L.U64.HI R49, R49, 0x1, R58 ;  /* 0x0000000131317819 */ /* 0x000fc4000001023a */
[--C-:B------:R-:W-:Y:S02]  /*1c80*/  SHF.R.U32.HI R55, RZ, 0x2, R26.reuse ;  /* 0x00000002ff377819 */ /* 0x100fe4000001161a */
[----:B------:R-:W-:Y:S02]  /*1c90*/  SHF.R.U64 R58, R17, 0x2, R26 ;  /* 0x00000002113a7819 */ /* 0x000fe4000000121a */
[----:B------:R-:W-:Y:S02]  /*1ca0*/  LOP3.LUT R55, R55, R54, RZ, 0x3c, !PT ;  /* 0x0000003637377212 */ /* 0x000fe400078e3cff */
[----:B------:R-:W-:Y:S02]  /*1cb0*/  LOP3.LUT R58, R58, R53, RZ, 0x3c, !PT ;  /* 0x000000353a3a7212 */ /* 0x000fe400078e3cff */
[----:B------:R-:W-:Y:S02]  /*1cc0*/  LOP3.LUT R54, R54, 0x33333333, R55, 0x78, !PT ;  /* 0x3333333336367812 */ /* 0x000fe400078e7837 */
[----:B------:R-:W-:-:S02]  /*1cd0*/  LOP3.LUT R53, R53, 0x33333333, R58, 0x78, !PT ;  /* 0x3333333335357812 */ /* 0x000fc400078e783a */
[C---:B------:R-:W-:Y:S01]  /*1ce0*/  SHF.L.U64.HI R55, R58.reuse, 0x2, R55 ;  /* 0x000000023a377819 */ /* 0x040fe20000010237 */
[----:B------:R-:W-:Y:S01]  /*1cf0*/  IMAD.SHL.U32 R58, R58, 0x4, RZ ;  /* 0x000000043a3a7824 */ /* 0x000fe200078e00ff */
[----:B------:R-:W-:-:S04]  /*1d00*/  LOP3.LUT R18, R18, 0xaaaaaaaa, R77, 0x78, !PT ;  /* 0xaaaaaaaa12127812 */ /* 0x000fc800078e784d */
[----:B------:R-:W-:Y:S02]  /*1d10*/  LOP3.LUT R58, R17, 0xcccccccc, R58, 0x78, !PT ;  /* 0xcccccccc113a7812 */ /* 0x000fe400078e783a */
[----:B------:R-:W-:Y:S02]  /*1d20*/  LOP3.LUT R17, R26, 0xcccccccc, R55, 0x78, !PT ;  /* 0xcccccccc1a117812 */ /* 0x000fe400078e7837 */
[--C-:B------:R-:W-:Y:S02]  /*1d30*/  SHF.R.U64 R55, R12, 0x2, R19.reuse ;  /* 0x000000020c377819 */ /* 0x100fe40000001213 */
[----:B------:R-:W-:Y:S02]  /*1d40*/  SHF.R.U32.HI R77, RZ, 0x2, R19 ;  /* 0x00000002ff4d7819 */ /* 0x000fe40000011613 */
[----:B------:R-:W-:Y:S02]  /*1d50*/  LOP3.LUT R55, R55, R28, RZ, 0x3c, !PT ;  /* 0x0000001c37377212 */ /* 0x000fe400078e3cff */
[----:B------:R-:W-:-:S02]  /*1d60*/  LOP3.LUT R26, R77, R50, RZ, 0x3c, !PT ;  /* 0x000000324d1a7212 */ /* 0x000fc400078e3cff */
[----:B------:R-:W-:Y:S02]  /*1d70*/  LOP3.LUT R56, R28, 0x33333333, R55, 0x78, !PT ;  /* 0x333333331c387812 */ /* 0x000fe400078e7837 */
[C-C-:B------:R-:W-:Y:S01]  /*1d80*/  SHF.L.U64.HI R28, R55.reuse, 0x2, R26.reuse ;  /* 0x00000002371c7819 */ /* 0x140fe2000001021a */
[----:B------:R-:W-:Y:S01]  /*1d90*/  IMAD.SHL.U32 R55, R55, 0x4, RZ ;  /* 0x0000000437377824 */ /* 0x000fe200078e00ff */
[----:B------:R-:W-:Y:S02]  /*1da0*/  LOP3.LUT R50, R50, 0x33333333, R26, 0x78, !PT ;  /* 0x3333333332327812 */ /* 0x000fe400078e781a */
[----:B------:R-:W-:Y:S02]  /*1db0*/  LOP3.LUT R77, R19, 0xcccccccc, R28, 0x78, !PT ;  /* 0xcccccccc134d7812 */ /* 0x000fe400078e781c */
[----:B------:R-:W-:Y:S02]  /*1dc0*/  LOP3.LUT R26, R12, 0xcccccccc, R55, 0x78, !PT ;  /* 0xcccccccc0c1a7812 */ /* 0x000fe400078e7837 */
[----:B------:R-:W-:-:S02]  /*1dd0*/  SHF.R.U32.HI R12, RZ, 0x1, R17 ;  /* 0x00000001ff0c7819 */ /* 0x000fc40000011611 */
[----:B------:R-:W-:Y:S02]  /*1de0*/  SHF.R.U64 R55, R58, 0x1, R17 ;  /* 0x000000013a377819 */ /* 0x000fe40000001211 */
[----:B------:R-:W-:Y:S02]  /*1df0*/  LOP3.LUT R12, R12, R77, RZ, 0x3c, !PT ;  /* 0x0000004d0c0c7212 */ /* 0x000fe400078e3cff */
[----:B------:R-:W-:Y:S02]  /*1e00*/  LOP3.LUT R55, R55, R26, RZ, 0x3c, !PT ;  /* 0x0000001a37377212 */ /* 0x000fe400078e3cff */
[----:B------:R-:W-:Y:S02]  /*1e10*/  LOP3.LUT R30, R30, 0xaaaaaaaa, R49, 0x78, !PT ;  /* 0xaaaaaaaa1e1e7812 */ /* 0x000fe400078e7831 */
[----:B------:R-:W-:Y:S02]  /*1e20*/  LOP3.LUT R28, R77, 0x55555555, R12, 0x78, !PT ;  /* 0x555555554d1c7812 */ /* 0x000fe400078e780c */
[----:B------:R-:W-:-:S02]  /*1e30*/  SHF.R.U32.HI R49, RZ, 0x1, R54 ;  /* 0x00000001ff317819 */ /* 0x000fc40000011636 */
[----:B------:R-:W-:Y:S02]  /*1e40*/  LOP3.LUT R19, R26, 0x55555555, R55, 0x78, !PT ;  /* 0x555555551a137812 */ /* 0x000fe400078e7837 */
[C---:B------:R-:W-:Y:S01]  /*1e50*/  SHF.L.U64.HI R12, R55.reuse, 0x1, R12 ;  /* 0x00000001370c7819 */ /* 0x040fe2000001020c */
[----:B------:R-:W-:Y:S01]  /*1e60*/  IMAD.SHL.U32 R55, R55, 0x2, RZ ;  /* 0x0000000237377824 */ /* 0x000fe200078e00ff */
[----:B------:R-:W-:Y:S02]  /*1e70*/  SHF.R.U64 R77, R53, 0x1, R54 ;  /* 0x00000001354d7819 */ /* 0x000fe40000001236 */
[----:B------:R-:W-:Y:S02]  /*1e80*/  LOP3.LUT R49, R49, R50, RZ, 0x3c, !PT ;  /* 0x0000003231317212 */ /* 0x000fe400078e3cff */
[----:B------:R-:W-:Y:S02]  /*1e90*/  LOP3.LUT R77, R77, R56, RZ, 0x3c, !PT ;  /* 0x000000384d4d7212 */ /* 0x000fe400078e3cff */
[----:B------:R-:W-:-:S02]  /*1ea0*/  LOP3.LUT R26, R58, 0xaaaaaaaa, R55, 0x78, !PT ;  /* 0xaaaaaaaa3a1a7812 */ /* 0x000fc400078e7837 */
[--C-:B------:R-:W-:Y:S02]  /*1eb0*/  LOP3.LUT R55, R50, 0x55555555, R49.reuse, 0x78, !PT ;  /* 0x5555555532377812 */ /* 0x100fe400078e7831 */
[C---:B------:R-:W-:Y:S02]  /*1ec0*/  SHF.L.U64.HI R49, R77.reuse, 0x1, R49 ;  /* 0x000000014d317819 */ /* 0x040fe40000010231 */
[----:B------:R-:W-:Y:S02]  /*1ed0*/  SHF.R.U64 R58, R48, 0x4, R45 ;  /* 0x00000004303a7819 */ /* 0x000fe4000000122d */
[----:B------:R-:W-:Y:S02]  /*1ee0*/  LOP3.LUT R54, R54, 0xaaaaaaaa, R49, 0x78, !PT ;  /* 0xaaaaaaaa36367812 */ /* 0x000fe400078e7831 */
[----:B------:R-:W-:Y:S01]  /*1ef0*/  SHF.R.U32.HI R49, RZ, 0x4, R45 ;  /* 0x00000004ff317819 */ /* 0x000fe2000001162d */
[----:B------:R-:W-:Y:S01]  /*1f00*/  IMAD.SHL.U32 R50, R77, 0x2, RZ ;  /* 0x000000024d327824 */ /* 0x000fe200078e00ff */
[----:B------:R-:W-:-:S02]  /*1f10*/  LOP3.LUT R58, R58, R3, RZ, 0x3c, !PT ;  /* 0x000000033a3a7212 */ /* 0x000fc400078e3cff */
[----:B------:R-:W-:Y:S02]  /*1f20*/  LOP3.LUT R49, R49, R4, RZ, 0x3c, !PT ;  /* 0x0000000431317212 */ /* 0x000fe400078e3cff */
[----:B------:R-:W-:Y:S02]  /*1f30*/  LOP3.LUT R53, R53, 0xaaaaaaaa, R50, 0x78, !PT ;  /* 0xaaaaaaaa35357812 */ /* 0x000fe400078e7832 */
[----:B------:R-:W-:Y:S02]  /*1f40*/  SHF.L.U64.HI R50, R58, 0x4, R49 ;  /* 0x000000043a327819 */ /* 0x000fe40000010231 */
[----:B------:R-:W-:Y:S02]  /*1f50*/  LOP3.LUT R56, R56, 0x55555555, R77, 0x78, !PT ;  /* 0x5555555538387812 */ /* 0x000fe400078e784d */
[----:B------:R-:W-:Y:S02]  /*1f60*/  LOP3.LUT R45, R45, 0xf0f0f0f0, R50, 0x78, !PT ;  /* 0xf0f0f0f02d2d7812 */ /* 0x000fe400078e7832 */
[----:B------:R-:W-:-:S02]  /*1f70*/  SHF.R.U32.HI R77, RZ, 0x4, R40 ;  /* 0x00000004ff4d7819 */ /* 0x000fc40000011628 */
[----:B------:R-:W-:Y:S02]  /*1f80*/  SHF.R.U64 R50, R15, 0x4, R40 ;  /* 0x000000040f327819 */ /* 0x000fe40000001228 */
[----:B------:R-:W-:Y:S02]  /*1f90*/  LOP3.LUT R77, R77, R6, RZ, 0x3c, !PT ;  /* 0x000000064d4d7212 */ /* 0x000fe400078e3cff */
[----:B------:R-:W-:Y:S02]  /*1fa0*/  LOP3.LUT R50, R50, R5, RZ, 0x3c, !PT ;  /* 0x0000000532327212 */ /* 0x000fe400078e3cff */
[----:B------:R-:W-:Y:S01]  /*1fb0*/  LOP3.LUT R4, R4, 0xf0f0f0f, R49, 0x78, !PT ;  /* 0x0f0f0f0f04047812 */ /* 0x000fe200078e7831 */
[----:B------:R-:W-:Y:S01]  /*1fc0*/  IMAD.SHL.U32 R49, R58, 0x10, RZ ;  /* 0x000000103a317824 */ /* 0x000fe200078e00ff */
[----:B------:R-:W-:Y:S02]  /*1fd0*/  SHF.R.U64 R72, R22, 0x4, R33 ;  /* 0x0000000416487819 */ /* 0x000fe40000001221 */
[----:B------:R-:W-:-:S02]  /*1fe0*/  LOP3.LUT R3, R3, 0xf0f0f0f, R58, 0x78, !PT ;  /* 0x0f0f0f0f03037812 */ /* 0x000fc400078e783a */
[--C-:B------:R-:W-:Y:S02]  /*1ff0*/  LOP3.LUT R6, R6, 0xf0f0f0f, R77.reuse, 0x78, !PT ;  /* 0x0f0f0f0f06067812 */ /* 0x100fe400078e784d */
[----:B------:R-:W-:Y:S02]  /*2000*/  LOP3.LUT R5, R5, 0xf0f0f0f, R50, 0x78, !PT ;  /* 0x0f0f0f0f05057812 */ /* 0x000fe400078e7832 */
[C---:B------:R-:W-:Y:S01]  /*2010*/  SHF.L.U64.HI R77, R50.reuse, 0x4, R77 ;  /* 0x00000004324d7819 */ /* 0x040fe2000001024d */
[----:B------:R-:W-:Y:S01]  /*2020*/  IMAD.SHL.U32 R50, R50, 0x10, RZ ;  /* 0x0000001032327824 */ /* 0x000fe200078e00ff */
[----:B------:R-:W-:Y:S02]  /*2030*/  SHF.R.U32.HI R58, RZ, 0x4, R33 ;  /* 0x00000004ff3a7819 */ /* 0x000fe40000011621 */
[----:B------:R-:W-:Y:S02]  /*2040*/  LOP3.LUT R72, R72, R7, RZ, 0x3c, !PT ;  /* 0x0000000748487212 */ /* 0x000fe400078e3cff */
[----:B------:R-:W-:-:S02]  /*2050*/  LOP3.LUT R58, R58, R23, RZ, 0x3c, !PT ;  /* 0x000000173a3a7212 */ /* 0x000fc400078e3cff */
[----:B------:R-:W-:Y:S02]  /*2060*/  LOP3.LUT R48, R48, 0xf0f0f0f0, R49, 0x78, !PT ;  /* 0xf0f0f0f030307812 */ /* 0x000fe400078e7831 */
[----:B------:R-:W-:Y:S01]  /*2070*/  LOP3.LUT R49, R15, 0xf0f0f0f0, R50, 0x78, !PT ;  /* 0xf0f0f0f00f317812 */ /* 0x000fe200078e7832 */
[----:B------:R-:W-:Y:S01]  /*2080*/  IMAD.SHL.U32 R15, R72, 0x10, RZ ;  /* 0x00000010480f7824 */ /* 0x000fe200078e00ff */
[----:B------:R-:W-:Y:S02]  /*2090*/  LOP3.LUT R50, R40, 0xf0f0f0f0, R77, 0x78, !PT ;  /* 0xf0f0f0f028327812 */ /* 0x000fe400078e784d */
[--C-:B------:R-:W-:Y:S02]  /*20a0*/  LOP3.LUT R40, R23, 0xf0f0f0f, R58.reuse, 0x78, !PT ;  /* 0x0f0f0f0f17287812 */ /* 0x100fe400078e783a */
[----:B------:R-:W-:Y:S02]  /*20b0*/  SHF.L.U64.HI R58, R72, 0x4, R58 ;  /* 0x00000004483a7819 */ /* 0x000fe4000001023a */
[----:B------:R-:W-:-:S02]  /*20c0*/  LOP3.LUT R7, R7, 0xf0f0f0f, R72, 0x78, !PT ;  /* 0x0f0f0f0f07077812 */ /* 0x000fc400078e7848 */
[----:B------:R-:W-:Y:S02]  /*20d0*/  LOP3.LUT R72, R22, 0xf0f0f0f0, R15, 0x78, !PT ;  /* 0xf0f0f0f016487812 */ /* 0x000fe400078e780f */
[----:B------:R-:W-:Y:S02]  /*20e0*/  LOP3.LUT R15, R33, 0xf0f0f0f0, R58, 0x78, !PT ;  /* 0xf0f0f0f0210f7812 */ /* 0x000fe400078e783a */
[--C-:B------:R-:W-:Y:S02]  /*20f0*/  SHF.R.U32.HI R33, RZ, 0x4, R24.reuse ;  /* 0x00000004ff217819 */ /* 0x100fe40000011618 */
[----:B------:R-:W-:Y:S02]  /*2100*/  SHF.R.U64 R22, R31, 0x4, R24 ;  /* 0x000000041f167819 */ /* 0x000fe40000001218 */
[----:B------:R-:W-:Y:S02]  /*2110*/  LOP3.LUT R33, R33, R44, RZ, 0x3c, !PT ;  /* 0x0000002c21217212 */ /* 0x000fe400078e3cff */
[----:B------:R-:W-:-:S02]  /*2120*/  LOP3.LUT R22, R22, R39, RZ, 0x3c, !PT ;  /* 0x0000002716167212 */ /* 0x000fc400078e3cff */
[----:B------:R-:W-:Y:S02]  /*2130*/  LOP3.LUT R44, R44, 0xf0f0f0f, R33, 0x78, !PT ;  /* 0x0f0f0f0f2c2c7812 */ /* 0x000fe400078e7821 */
[--C-:B------:R-:W-:Y:S02]  /*2140*/  SHF.R.U64 R23, R48, 0x2, R45.reuse ;  /* 0x0000000230177819 */ /* 0x100fe4000000122d */
[----:B------:R-:W-:Y:S02]  /*2150*/  SHF.R.U32.HI R58, RZ, 0x2, R45 ;  /* 0x00000002ff3a7819 */ /* 0x000fe4000001162d */
[----:B------:R-:W-:Y:S02]  /*2160*/  LOP3.LUT R39, R39, 0xf0f0f0f, R22, 0x78, !PT ;  /* 0x0f0f0f0f27277812 */ /* 0x000fe400078e7816 */
[C---:B------:R-:W-:Y:S01]  /*2170*/  SHF.L.U64.HI R33, R22.reuse, 0x4, R33 ;  /* 0x0000000416217819 */ /* 0x040fe20000010221 */
[----:B------:R-:W-:Y:S01]  /*2180*/  IMAD.SHL.U32 R22, R22, 0x10, RZ ;  /* 0x0000001016167824 */ /* 0x000fe200078e00ff */
[----:B------:R-:W-:-:S02]  /*2190*/  LOP3.LUT R23, R23, R72, RZ, 0x3c, !PT ;  /* 0x0000004817177212 */ /* 0x000fc400078e3cff */
[----:B------:R-:W-:Y:S02]  /*21a0*/  LOP3.LUT R58, R58, R15, RZ, 0x3c, !PT ;  /* 0x0000000f3a3a7212 */ /* 0x000fe400078e3cff */
[----:B------:R-:W-:Y:S02]  /*21b0*/  LOP3.LUT R22, R31, 0xf0f0f0f0, R22, 0x78, !PT ;  /* 0xf0f0f0f01f167812 */ /* 0x000fe400078e7816 */
[----:B------:R-:W-:Y:S01]  /*21c0*/  LOP3.LUT R31, R15, 0x33333333, R58, 0x78, !PT ;  /* 0x333333330f1f7812 */ /* 0x000fe200078e783a */
[----:B------:R-:W-:Y:S01]  /*21d0*/  IMAD.SHL.U32 R15, R23, 0x4, RZ ;  /* 0x00000004170f7824 */ /* 0x000fe200078e00ff */
[----:B------:R-:W-:Y:S02]  /*21e0*/  LOP3.LUT R33, R24, 0xf0f0f0f0, R33, 0x78, !PT ;  /* 0xf0f0f0f018217812 */ /* 0x000fe400078e7821 */
[----:B------:R-:W-:Y:S02]  /*21f0*/  SHF.R.U64 R77, R49, 0x2, R50 ;  /* 0x00000002314d7819 */ /* 0x000fe40000001232 */
[----:B------:R-:W-:-:S02]  /*2200*/  LOP3.LUT R24, R48, 0xcccccccc, R15, 0x78, !PT ;  /* 0xcccccccc30187812 */ /* 0x000fc400078e780f */
[----:B------:R-:W-:Y:S02]  /*2210*/  SHF.R.U32.HI R48, RZ, 0x2, R50 ;  /* 0x00000002ff307819 */ /* 0x000fe40000011632 */
[----:B------:R-:W-:Y:S02]  /*2220*/  SHF.L.U64.HI R58, R23, 0x2, R58 ;  /* 0x00000002173a7819 */ /* 0x000fe4000001023a */
[----:B------:R-:W-:Y:S02]  /*2230*/  LOP3.LUT R77, R77, R22, RZ, 0x3c, !PT ;  /* 0x000000164d4d7212 */ /* 0x000fe400078e3cff */
[----:B------:R-:W-:Y:S02]  /*2240*/  LOP3.LUT R48, R48, R33, RZ, 0x3c, !PT ;  /* 0x0000002130307212 */ /* 0x000fe400078e3cff */
[----:B------:R-:W-:Y:S02]  /*2250*/  LOP3.LUT R15, R45, 0xcccccccc, R58, 0x78, !PT ;  /* 0xcccccccc2d0f7812 */ /* 0x000fe400078e783a */
[----:B------:R-:W-:Y:S01]  /*2260*/  LOP3.LUT R45, R22, 0x33333333, R77, 0x78, !PT ;  /* 0x33333333162d7812 */ /* 0x000fe200078e784d */
[----:B------:R-:W-:Y:S01]  /*2270*/  IMAD.SHL.U32 R22, R77, 0x4, RZ ;  /* 0x000000044d167824 */ /* 0x000fe200078e00ff */
[----:B------:R-:W-:-:S02]  /*2280*/  LOP3.LUT R72, R72, 0x33333333, R23, 0x78, !PT ;  /* 0x3333333348487812 */ /* 0x000fc400078e7817 */
[----:B------:R-:W-:Y:S02]  /*2290*/  SHF.L.U64.HI R23, R77, 0x2, R48 ;  /* 0x000000024d177819 */ /* 0x000fe40000010230 */
[----:B------:R-:W-:Y:S02]  /*22a0*/  LOP3.LUT R22, R49, 0xcccccccc, R22, 0x78, !PT ;  /* 0xcccccccc31167812 */ /* 0x000fe400078e7816 */
[----:B------:R-:W-:Y:S02]  /*22b0*/  LOP3.LUT R23, R50, 0xcccccccc, R23, 0x78, !PT ;  /* 0xcccccccc32177812 */ /* 0x000fe400078e7817 */
[--C-:B------:R-:W-:Y:S02]  /*22c0*/  SHF.R.U32.HI R58, RZ, 0x1, R15.reuse ;  /* 0x00000001ff3a7819 */ /* 0x100fe4000001160f */
[----:B------:R-:W-:Y:S02]  /*22d0*/  SHF.R.U64 R49, R24, 0x1, R15 ;  /* 0x0000000118317819 */ /* 0x000fe4000000120f */
[----:B------:R-:W-:-:S02]  /*22e0*/  LOP3.LUT R33, R33, 0x33333333, R48, 0x78, !PT ;  /* 0x3333333321217812 */ /* 0x000fc400078e7830 */
[----:B------:R-:W-:Y:S02]  /*22f0*/  LOP3.LUT R17, R17, 0xaaaaaaaa, R12, 0x78, !PT ;  /* 0xaaaaaaaa11117812 */ /* 0x000fe400078e780c */
[--C-:B------:R-:W-:Y:S02]  /*2300*/  SHF.R.U64 R48, R72, 0x1, R31.reuse ;  /* 0x0000000148307819 */ /* 0x100fe4000000121f */
[----:B------:R-:W-:Y:S02]  /*2310*/  SHF.R.U32.HI R12, RZ, 0x1, R31 ;  /* 0x00000001ff0c7819 */ /* 0x000fe4000001161f */
[----:B------:R-:W-:Y:S02]  /*2320*/  LOP3.LUT R58, R58, R23, RZ, 0x3c, !PT ;  /* 0x000000173a3a7212 */ /* 0x000fe400078e3cff */
[----:B------:R-:W-:Y:S02]  /*2330*/  LOP3.LUT R49, R49, R22, RZ, 0x3c, !PT ;  /* 0x0000001631317212 */ /* 0x000fe400078e3cff */
[----:B------:R-:W-:-:S02]  /*2340*/  LOP3.LUT R48, R48, R45, RZ, 0x3c, !PT ;  /* 0x0000002d30307212 */ /* 0x000fc400078e3cff */
[----:B------:R-:W-:Y:S02]  /*2350*/  LOP3.LUT R12, R12, R33, RZ, 0x3c, !PT ;  /* 0x000000210c0c7212 */ /* 0x000fe400078e3cff */
[--C-:B------:R-:W-:Y:S02]  /*2360*/  LOP3.LUT R23, R23, 0x55555555, R58.reuse, 0x78, !PT ;  /* 0x5555555517177812 */ /* 0x100fe400078e783a */
[----:B------:R-:W-:Y:S02]  /*2370*/  LOP3.LUT R22, R22, 0x55555555, R49, 0x78, !PT ;  /* 0x5555555516167812 */ /* 0x000fe400078e7831 */
[C---:B------:R-:W-:Y:S01]  /*2380*/  SHF.L.U64.HI R58, R49.reuse, 0x1, R58 ;  /* 0x00000001313a7819 */ /* 0x040fe2000001023a */
[----:B------:R-:W-:Y:S01]  /*2390*/  IMAD.SHL.U32 R49, R49, 0x2, RZ ;  /* 0x0000000231317824 */ /* 0x000fe200078e00ff */
[--C-:B------:R-:W-:Y:S01]  /*23a0*/  LOP3.LUT R50, R33, 0x55555555, R12.reuse, 0x78, !PT ;  /* 0x5555555521327812 */ /* 0x100fe200078e780c */
[C---:B------:R-:W-:Y:S01]  /*23b0*/  IMAD.SHL.U32 R33, R48.reuse, 0x2, RZ ;  /* 0x0000000230217824 */ /* 0x040fe200078e00ff */
[----:B------:R-:W-:-:S02]  /*23c0*/  SHF.L.U64.HI R12, R48, 0x1, R12 ;  /* 0x00000001300c7819 */ /* 0x000fc4000001020c */
[----:B------:R-:W-:Y:S02]  /*23d0*/  LOP3.LUT R24, R24, 0xaaaaaaaa, R49, 0x78, !PT ;  /* 0xaaaaaaaa18187812 */ /* 0x000fe400078e7831 */
[----:B------:R-:W-:Y:S02]  /*23e0*/  LOP3.LUT R49, R45, 0x55555555, R48, 0x78, !PT ;  /* 0x555555552d317812 */ /* 0x000fe400078e7830 */
[----:B------:R-:W-:Y:S02]  /*23f0*/  LOP3.LUT R48, R72, 0xaaaaaaaa, R33, 0x78, !PT ;  /* 0xaaaaaaaa48307812 */ /* 0x000fe400078e7821 */
[--C-:B------:R-:W-:Y:S02]  /*2400*/  SHF.R.U64 R72, R3, 0x2, R4.reuse ;  /* 0x0000000203487819 */ /* 0x100fe40000001204 */
[----:B------:R-:W-:Y:S02]  /*2410*/  SHF.R.U32.HI R33, RZ, 0x2, R4 ;  /* 0x00000002ff217819 */ /* 0x000fe40000011604 */
[----:B------:R-:W-:-:S02]  /*2420*/  LOP3.LUT R72, R72, R7, RZ, 0x3c, !PT ;  /* 0x0000000748487212 */ /* 0x000fc400078e3cff */
[----:B------:R-:W-:Y:S02]  /*2430*/  LOP3.LUT R33, R33, R40, RZ, 0x3c, !PT ;  /* 0x0000002821217212 */ /* 0x000fe400078e3cff */
[----:B------:R-:W-:Y:S02]  /*2440*/  LOP3.LUT R45, R31, 0xaaaaaaaa, R12, 0x78, !PT ;  /* 0xaaaaaaaa1f2d7812 */ /* 0x000fe400078e780c */
[--C-:B------:R-:W-:Y:S01]  /*2450*/  LOP3.LUT R12, R40, 0x33333333, R33.reuse, 0x78, !PT ;  /* 0x33333333280c7812 */ /* 0x100fe200078e7821 */
[C---:B------:R-:W-:Y:S01]  /*2460*/  IMAD.SHL.U32 R40, R72.reuse, 0x4, RZ ;  /* 0x0000000448287824 */ /* 0x040fe200078e00ff */
[----:B------:R-:W-:Y:S02]  /*2470*/  LOP3.LUT R7, R7, 0x33333333, R72, 0x78, !PT ;  /* 0x3333333307077812 */ /* 0x000fe400078e7848 */
[----:B------:R-:W-:Y:S02]  /*2480*/  SHF.L.U64.HI R33, R72, 0x2, R33 ;  /* 0x0000000248217819 */ /* 0x000fe40000010221 */
[----:B------:R-:W-:-:S02]  /*2490*/  SHF.R.U64 R72, R5, 0x2, R6 ;  /* 0x0000000205487819 */ /* 0x000fc40000001206 */
[----:B------:R-:W-:Y:S02]  /*24a0*/  SHF.R.U32.HI R31, RZ, 0x2, R6 ;  /* 0x00000002ff1f7819 */ /* 0x000fe40000011606 */
        /* <DEDUP_REMOVED lines=14> */
[----:B------:R-:W-:Y:S02]  /*2590*/  LOP3.LUT R39, R44, 0x55555555, R5, 0x78, !PT ;  /* 0x555555552c277812 */ /* 0x000fe400078e7805 */
[----:B------:R-:W-:Y:S02]  /*25a0*/  LOP3.LUT R44, R31, 0x55555555, R6, 0x78, !PT ;  /* 0x555555551f2c7812 */ /* 0x000fe400078e7806 */
[--C-:B------:R-:W-:Y:S02]  /*25b0*/  SHF.R.U64 R31, R7, 0x1, R12.reuse ;  /* 0x00000001071f7819 */ /* 0x100fe4000000120c */
[----:B------:R-:W-:-:S02]  /*25c0*/  SHF.R.U32.HI R72, RZ, 0x1, R12 ;  /* 0x00000001ff487819 */ /* 0x000fc4000001160c */
[C---:B------:R-:W-:Y:S01]  /*25d0*/  SHF.L.U64.HI R6, R5.reuse, 0x1, R6 ;  /* 0x0000000105067819 */ /* 0x040fe20000010206 */
[----:B------:R-:W-:Y:S01]  /*25e0*/  IMAD.SHL.U32 R5, R5, 0x2, RZ ;  /* 0x0000000205057824 */ /* 0x000fe200078e00ff */
[----:B------:R-:W-:Y:S02]  /*25f0*/  LOP3.LUT R31, R31, R4, RZ, 0x3c, !PT ;  /* 0x000000041f1f7212 */ /* 0x000fe400078e3cff */
[----:B------:R-:W-:Y:S02]  /*2600*/  LOP3.LUT R72, R72, R3, RZ, 0x3c, !PT ;  /* 0x0000000348487212 */ /* 0x000fe400078e3cff */
[----:B------:R-:W-:Y:S02]  /*2610*/  LOP3.LUT R40, R40, 0xaaaaaaaa, R5, 0x78, !PT ;  /* 0xaaaaaaaa28287812 */ /* 0x000fe400078e7805 */
[----:B------:R-:W-:Y:S02]  /*2620*/  SHF.L.U64.HI R5, R31, 0x1, R72 ;  /* 0x000000011f057819 */ /* 0x000fe40000010248 */
[----:B------:R-:W-:-:S02]  /*2630*/  LOP3.LUT R33, R33, 0xaaaaaaaa, R6, 0x78, !PT ;  /* 0xaaaaaaaa21217812 */ /* 0x000fc400078e7806 */
[----:B------:R-:W-:Y:S02]  /*2640*/  LOP3.LUT R5, R12, 0xaaaaaaaa, R5, 0x78, !PT ;  /* 0xaaaaaaaa0c057812 */ /* 0x000fe400078e7805 */
[----:B------:R-:W-:Y:S02]  /*2650*/  SHF.R.U64 R12, R8, 0x8, R75 ;  /* 0x00000008080c7819 */ /* 0x000fe4000000124b */
[----:B------:R-:W-:Y:S01]  /*2660*/  LOP3.LUT R6, R4, 0x55555555, R31, 0x78, !PT ;  /* 0x5555555504067812 */ /* 0x000fe200078e781f */
[----:B------:R-:W-:Y:S01]  /*2670*/  IMAD.SHL.U32 R4, R31, 0x2, RZ ;  /* 0x000000021f047824 */ /* 0x000fe200078e00ff */
[----:B------:R-:W-:Y:S02]  /*2680*/  LOP3.LUT R3, R3, 0x55555555, R72, 0x78, !PT ;  /* 0x5555555503037812 */ /* 0x000fe400078e7848 */
[----:B------:R-:W-:Y:S02]  /*2690*/  LOP3.LUT R12, R12, R13, RZ, 0x3c, !PT ;  /* 0x0000000d0c0c7212 */ /* 0x000fe400078e3cff */
[----:B------:R-:W-:Y:S01]  /*26a0*/  LOP3.LUT R4, R7, 0xaaaaaaaa, R4, 0x78, !PT ;  /* 0xaaaaaaaa07047812 */ /* 0x000fe200078e7804 */
[----:B------:R-:W-:-:S02]  /*26b0*/  IMAD.MOV.U32 R7, RZ, RZ, R3 ;  /* 0x000000ffff077224 */ /* 0x000fc400078e0003 */
[----:B------:R-:W-:-:S05]  /*26c0*/  IMAD.SHL.U32 R3, R12, 0x100, RZ ;  /* 0x000001000c037824 */ /* 0x000fca00078e00ff */
[----:B------:R-:W-:Y:S02]  /*26d0*/  LOP3.LUT R3, R8, 0xff00ff00, R3, 0x78, !PT ;  /* 0xff00ff0008037812 */ /* 0x000fe400078e7803 */
[----:B------:R-:W-:-:S04]  /*26e0*/  SHF.R.U64 R8, R67, 0x8, R70 ;  /* 0x0000000843087819 */ /* 0x000fc80000001246 */
[----:B------:R-:W-:Y:S01]  /*26f0*/  LOP3.LUT R8, R8, R71, RZ, 0x3c, !PT ;  /* 0x0000004708087212 */ /* 0x000fe200078e3cff */
[----:B------:R0:W-:Y:S01]  /*2700*/  STL.128 [R1+0x70], R4 ;  /* 0x0000700401007387 */ /* 0x0001e20000100c00 */
[----:B------:R-:W-:-:S04]  /*2710*/  SHF.R.U32.HI R31, RZ, 0x8, R75 ;  /* 0x00000008ff1f7819 */ /* 0x000fc8000001164b */
[----:B------:R-:W-:Y:S01]  /*2720*/  LOP3.LUT R31, R31, R2, RZ, 0x3c, !PT ;  /* 0x000000021f1f7212 */ /* 0x000fe200078e3cff */
[----:B0-----:R-:W-:Y:S01]  /*2730*/  IMAD.SHL.U32 R4, R8, 0x100, RZ ;  /* 0x0000010008047824 */ /* 0x001fe200078e00ff */
[----:B------:R-:W-:-:S04]  /*2740*/  SHF.R.U32.HI R5, RZ, 0x8, R70 ;  /* 0x00000008ff057819 */ /* 0x000fc80000011646 */
[----:B------:R-:W-:Y:S02]  /*2750*/  LOP3.LUT R5, R5, R74, RZ, 0x3c, !PT ;  /* 0x0000004a05057212 */ /* 0x000fe400078e3cff */
[----:B------:R-:W-:Y:S02]  /*2760*/  LOP3.LUT R67, R67, 0xff00ff00, R4, 0x78, !PT ;  /* 0xff00ff0043437812 */ /* 0x000fe400078e7804 */
[----:B------:R-:W-:Y:S02]  /*2770*/  SHF.R.U64 R4, R62, 0x8, R65 ;  /* 0x000000083e047819 */ /* 0x000fe40000001241 */
[--C-:B------:R-:W-:Y:S02]  /*2780*/  LOP3.LUT R6, R74, 0xff00ff, R5.reuse, 0x78, !PT ;  /* 0x00ff00ff4a067812 */ /* 0x100fe400078e7805 */
[----:B------:R-:W-:Y:S02]  /*2790*/  SHF.L.U64.HI R5, R8, 0x8, R5 ;  /* 0x0000000808057819 */ /* 0x000fe40000010205 */
[----:B------:R-:W-:-:S02]  /*27a0*/  LOP3.LUT R4, R4, R73, RZ, 0x3c, !PT ;  /* 0x0000004904047212 */ /* 0x000fc400078e3cff */
[----:B------:R-:W-:Y:S02]  /*27b0*/  LOP3.LUT R13, R13, 0xff00ff, R12, 0x78, !PT ;  /* 0x00ff00ff0d0d7812 */ /* 0x000fe400078e780c */
[--C-:B------:R-:W-:Y:S02]  /*27c0*/  LOP3.LUT R2, R2, 0xff00ff, R31.reuse, 0x78, !PT ;  /* 0x00ff00ff02027812 */ /* 0x100fe400078e781f */
[----:B------:R-:W-:Y:S02]  /*27d0*/  SHF.L.U64.HI R12, R12, 0x8, R31 ;  /* 0x000000080c0c7819 */ /* 0x000fe4000001021f */
[----:B------:R-:W-:Y:S01]  /*27e0*/  LOP3.LUT R70, R70, 0xff00ff00, R5, 0x78, !PT ;  /* 0xff00ff0046467812 */ /* 0x000fe200078e7805 */
[----:B------:R-:W-:Y:S01]  /*27f0*/  IMAD.SHL.U32 R5, R4, 0x100, RZ ;  /* 0x0000010004057824 */ /* 0x000fe200078e00ff */
[----:B------:R-:W-:Y:S02]  /*2800*/  SHF.R.U32.HI R31, RZ, 0x8, R65 ;  /* 0x00000008ff1f7819 */ /* 0x000fe40000011641 */
[----:B------:R-:W-:-:S02]  /*2810*/  LOP3.LUT R71, R71, 0xff00ff, R8, 0x78, !PT ;  /* 0x00ff00ff47477812 */ /* 0x000fc400078e7808 */
[----:B------:R-:W-:Y:S02]  /*2820*/  LOP3.LUT R31, R31, R64, RZ, 0x3c, !PT ;  /* 0x000000401f1f7212 */ /* 0x000fe400078e3cff */
[--C-:B------:R-:W-:Y:S02]  /*2830*/  SHF.R.U64 R8, R43, 0x8, R46.reuse ;  /* 0x000000082b087819 */ /* 0x100fe4000000122e */
[----:B------:R-:W-:Y:S02]  /*2840*/  LOP3.LUT R62, R62, 0xff00ff00, R5, 0x78, !PT ;  /* 0xff00ff003e3e7812 */ /* 0x000fe400078e7805 */
[----:B------:R-:W-:Y:S02]  /*2850*/  SHF.R.U32.HI R5, RZ, 0x8, R46 ;  /* 0x00000008ff057819 */ /* 0x000fe4000001162e */
[----:B------:R-:W-:Y:S02]  /*2860*/  LOP3.LUT R7, R73, 0xff00ff, R4, 0x78, !PT ;  /* 0x00ff00ff49077812 */ /* 0x000fe400078e7804 */
[----:B------:R-:W-:-:S02]  /*2870*/  SHF.L.U64.HI R4, R4, 0x8, R31 ;  /* 0x0000000804047819 */ /* 0x000fc4000001021f */
[----:B------:R-:W-:Y:S02]  /*2880*/  LOP3.LUT R8, R8, R57, RZ, 0x3c, !PT ;  /* 0x0000003908087212 */ /* 0x000fe400078e3cff */
[----:B------:R-:W-:Y:S02]  /*2890*/  LOP3.LUT R64, R64, 0xff00ff, R31, 0x78, !PT ;  /* 0x00ff00ff40407812 */ /* 0x000fe400078e781f */
[----:B------:R-:W-:Y:S02]  /*28a0*/  LOP3.LUT R5, R5, R42, RZ, 0x3c, !PT ;  /* 0x0000002a05057212 */ /* 0x000fe400078e3cff */
[----:B------:R-:W-:Y:S02]  /*28b0*/  SHF.R.U64 R31, R69, 0x8, R66 ;  /* 0x00000008451f7819 */ /* 0x000fe40000001242 */
[----:B------:R-:W-:Y:S01]  /*28c0*/  LOP3.LUT R65, R65, 0xff00ff00, R4, 0x78, !PT ;  /* 0xff00ff0041417812 */ /* 0x000fe200078e7804 */
[----:B------:R-:W-:Y:S01]  /*28d0*/  IMAD.SHL.U32 R4, R8, 0x100, RZ ;  /* 0x0000010008047824 */ /* 0x000fe200078e00ff */
[----:B------:R-:W-:-:S02]  /*28e0*/  LOP3.LUT R42, R42, 0xff00ff, R5, 0x78, !PT ;  /* 0x00ff00ff2a2a7812 */ /* 0x000fc400078e7805 */
[----:B------:R-:W-:Y:S02]  /*28f0*/  LOP3.LUT R31, R31, R68, RZ, 0x3c, !PT ;  /* 0x000000441f1f7212 */ /* 0x000fe400078e3cff */
[----:B------:R-:W-:Y:S02]  /*2900*/  LOP3.LUT R57, R57, 0xff00ff, R8, 0x78, !PT ;  /* 0x00ff00ff39397812 */ /* 0x000fe400078e7808 */
[----:B------:R-:W-:Y:S02]  /*2910*/  SHF.L.U64.HI R5, R8, 0x8, R5 ;  /* 0x0000000808057819 */ /* 0x000fe40000010205 */
[----:B------:R-:W-:Y:S02]  /*2920*/  SHF.R.U32.HI R8, RZ, 0x8, R66 ;  /* 0x00000008ff087819 */ /* 0x000fe40000011642 */
[----:B------:R-:W-:Y:S01]  /*2930*/  LOP3.LUT R43, R43, 0xff00ff00, R4, 0x78, !PT ;  /* 0xff00ff002b2b7812 */ /* 0x000fe200078e7804 */
[----:B------:R-:W-:Y:S01]  /*2940*/  IMAD.SHL.U32 R4, R31, 0x100, RZ ;  /* 0x000001001f047824 */ /* 0x000fe200078e00ff */
[----:B------:R-:W-:-:S02]  /*2950*/  LOP3.LUT R8, R8, R63, RZ, 0x3c, !PT ;  /* 0x0000003f08087212 */ /* 0x000fc400078e3cff */
[----:B------:R-:W-:Y:S02]  /*2960*/  LOP3.LUT R46, R46, 0xff00ff00, R5, 0x78, !PT ;  /* 0xff00ff002e2e7812 */ /* 0x000fe400078e7805 */
[----:B------:R-:W-:Y:S02]  /*2970*/  LOP3.LUT R69, R69, 0xff00ff00, R4, 0x78, !PT ;  /* 0xff00ff0045457812 */ /* 0x000fe400078e7804 */
[----:B------:R-:W-:Y:S02]  /*2980*/  LOP3.LUT R5, R63, 0xff00ff, R8, 0x78, !PT ;  /* 0x00ff00ff3f057812 */ /* 0x000fe400078e7808 */
[----:B------:R-:W-:Y:S02]  /*2990*/  LOP3.LUT R4, R68, 0xff00ff, R31, 0x78, !PT ;  /* 0x00ff00ff44047812 */ /* 0x000fe400078e781f */
[----:B------:R-:W-:Y:S02]  /*29a0*/  SHF.R.U64 R63, R13, 0x4, R2 ;  /* 0x000000040d3f7819 */ /* 0x000fe40000001202 */
[----:B------:R-:W-:-:S02]  /*29b0*/  SHF.L.U64.HI R31, R31, 0x8, R8 ;  /* 0x000000081f1f7819 */ /* 0x000fc40000010208 */
[----:B------:R-:W-:Y:S02]  /*29c0*/  LOP3.LUT R63, R63, R4, RZ, 0x3c, !PT ;  /* 0x000000043f3f7212 */ /* 0x000fe400078e3cff */
[----:B------:R-:W-:Y:S02]  /*29d0*/  LOP3.LUT R72, R75, 0xff00ff00, R12, 0x78, !PT ;  /* 0xff00ff004b487812 */ /* 0x000fe400078e780c */
[----:B------:R-:W-:Y:S02]  /*29e0*/  LOP3.LUT R12, R66, 0xff00ff00, R31, 0x78, !PT ;  /* 0xff00ff00420c7812 */ /* 0x000fe400078e781f */
[----:B------:R-:W-:Y:S01]  /*29f0*/  SHF.R.U32.HI R66, RZ, 0x4, R2 ;  /* 0x00000004ff427819 */ /* 0x000fe20000011602 */
[----:B------:R-:W-:-:S03]  /*2a00*/  IMAD.SHL.U32 R8, R63, 0x10, RZ ;  /* 0x000000103f087824 */ /* 0x000fc600078e00ff */
[----:B------:R-:W-:Y:S02]  /*2a10*/  LOP3.LUT R66, R66, R5, RZ, 0x3c, !PT ;  /* 0x0000000542427212 */ /* 0x000fe400078e3cff */
[----:B------:R-:W-:Y:S02]  /*2a20*/  LOP3.LUT R31, R13, 0xf0f0f0f0, R8, 0x78, !PT ;  /* 0xf0f0f0f00d1f7812 */ /* 0x000fe400078e7808 */
[--C-:B------:R-:W-:Y:S02]  /*2a30*/  LOP3.LUT R5, R5, 0xf0f0f0f, R66.reuse, 0x78, !PT ;  /* 0x0f0f0f0f05057812 */ /* 0x100fe400078e7842 */
[----:B------:R-:W-:Y:S02]  /*2a40*/  SHF.L.U64.HI R13, R63, 0x4, R66 ;  /* 0x000000043f0d7819 */ /* 0x000fe40000010242 */
[----:B------:R-:W-:Y:S02]  /*2a50*/  SHF.R.U64 R66, R3, 0x4, R72 ;  /* 0x0000000403427819 */ /* 0x000fe40000001248 */
[----:B------:R-:W-:-:S02]  /*2a60*/  LOP3.LUT R4, R4, 0xf0f0f0f, R63, 0x78, !PT ;  /* 0x0f0f0f0f04047812 */ /* 0x000fc400078e783f */
[----:B------:R-:W-:Y:S02]  /*2a70*/  SHF.R.U32.HI R63, RZ, 0x4, R72 ;  /* 0x00000004ff3f7819 */ /* 0x000fe40000011648 */
[----:B------:R-:W-:Y:S02]  /*2a80*/  LOP3.LUT R66, R66, R69, RZ, 0x3c, !PT ;  /* 0x0000004542427212 */ /* 0x000fe400078e3cff */
[----:B------:R-:W-:Y:S02]  /*2a90*/  LOP3.LUT R63, R63, R12, RZ, 0x3c, !PT ;  /* 0x0000000c3f3f7212 */ /* 0x000fe400078e3cff */
[----:B------:R-:W-:Y:S01]  /*2aa0*/  SHF.R.U64 R68, R51, 0x8, R60 ;  /* 0x0000000833447819 */ /* 0x000fe2000000123c */
[----:B------:R-:W-:Y:S01]  /*2ab0*/  IMAD.SHL.U32 R8, R66, 0x10, RZ ;  /* 0x0000001042087824 */ /* 0x000fe200078e00ff */
[----:B------:R-:W-:Y:S02]  /*2ac0*/  LOP3.LUT R12, R12, 0xf0f0f0f, R63, 0x78, !PT ;  /* 0x0f0f0f0f0c0c7812 */ /* 0x000fe400078e783f */
[----:B------:R-:W-:-:S02]  /*2ad0*/  LOP3.LUT R68, R68, R47, RZ, 0x3c, !PT ;  /* 0x0000002f44447212 */ /* 0x000fc400078e3cff */
[----:B------:R-:W-:Y:S02]  /*2ae0*/  SHF.L.U64.HI R63, R66, 0x4, R63 ;  /* 0x00000004423f7819 */ /* 0x000fe4000001023f */
[----:B------:R-:W-:Y:S02]  /*2af0*/  LOP3.LUT R3, R3, 0xf0f0f0f0, R8, 0x78, !PT ;  /* 0xf0f0f0f003037812 */ /* 0x000fe400078e7808 */
[----:B------:R-:W-:Y:S01]  /*2b00*/  LOP3.LUT R69, R69, 0xf0f0f0f, R66, 0x78, !PT ;  /* 0x0f0f0f0f45457812 */ /* 0x000fe200078e7842 */
[----:B------:R-:W-:Y:S01]  /*2b10*/  IMAD.SHL.U32 R66, R68, 0x100, RZ ;  /* 0x0000010044427824 */ /* 0x000fe200078e00ff */
[----:B------:R-:W-:Y:S02]  /*2b20*/  LOP3.LUT R8, R2, 0xf0f0f0f0, R13, 0x78, !PT ;  /* 0xf0f0f0f002087812 */ /* 0x000fe400078e780d */
[----:B------:R-:W-:Y:S02]  /*2b30*/  LOP3.LUT R2, R72, 0xf0f0f0f0, R63, 0x78, !PT ;  /* 0xf0f0f0f048027812 */ /* 0x000fe400078e783f */
[----:B------:R-:W-:-:S02]  /*2b40*/  SHF.R.U32.HI R63, RZ, 0x8, R60 ;  /* 0x00000008ff3f7819 */ /* 0x000fc4000001163c */
[----:B------:R-:W-:Y:S02]  /*2b50*/  LOP3.LUT R51, R51, 0xff00ff00, R66, 0x78, !PT ;  /* 0xff00ff0033337812 */ /* 0x000fe400078e7842 */
[----:B------:R-:W-:Y:S02]  /*2b60*/  LOP3.LUT R63, R63, R52, RZ, 0x3c, !PT ;  /* 0x000000343f3f7212 */ /* 0x000fe400078e3cff */
[----:B------:R-:W-:Y:S02]  /*2b70*/  LOP3.LUT R47, R47, 0xff00ff, R68, 0x78, !PT ;  /* 0x00ff00ff2f2f7812 */ /* 0x000fe400078e7844 */
[----:B------:R-:W-:Y:S02]  /*2b80*/  SHF.R.U64 R66, R71, 0x4, R6 ;  /* 0x0000000447427819 */ /* 0x000fe40000001206 */
[--C-:B------:R-:W-:Y:S02]  /*2b90*/  LOP3.LUT R13, R52, 0xff00ff, R63.reuse, 0x78, !PT ;  /* 0x00ff00ff340d7812 */ /* 0x100fe400078e783f */
[----:B------:R-:W-:-:S02]  /*2ba0*/  SHF.L.U64.HI R63, R68, 0x8, R63 ;  /* 0x00000008443f7819 */ /* 0x000fc4000001023f */
[----:B------:R-:W-:Y:S02]  /*2bb0*/  LOP3.LUT R66, R66, R47, RZ, 0x3c, !PT ;  /* 0x0000002f42427212 */ /* 0x000fe400078e3cff */
[----:B------:R-:W-:Y:S02]  /*2bc0*/  SHF.R.U32.HI R68, RZ, 0x4, R6 ;  /* 0x00000004ff447819 */ /* 0x000fe40000011606 */
[----:B------:R-:W-:Y:S01]  /*2bd0*/  LOP3.LUT R52, R60, 0xff00ff00, R63, 0x78, !PT ;  /* 0xff00ff003c347812 */ /* 0x000fe200078e783f */
[----:B------:R-:W-:Y:S01]  /*2be0*/  IMAD.SHL.U32 R60, R66, 0x10, RZ ;  /* 0x00000010423c7824 */ /* 0x000fe200078e00ff */
[----:B------:R-:W-:-:S04]  /*2bf0*/  LOP3.LUT R68, R68, R13, RZ, 0x3c, !PT ;  /* 0x0000000d44447212 */ /* 0x000fc800078e3cff */
[----:B------:R-:W-:Y:S02]  /*2c00*/  LOP3.LUT R63, R71, 0xf0f0f0f0, R60, 0x78, !PT ;  /* 0xf0f0f0f0473f7812 */ /* 0x000fe400078e783c */
[--C-:B------:R-:W-:Y:S02]  /*2c10*/  LOP3.LUT R13, R13, 0xf0f0f0f, R68.reuse, 0x78, !PT ;  /* 0x0f0f0f0f0d0d7812 */ /* 0x100fe400078e7844 */
[----:B------:R-:W-:Y:S02]  /*2c20*/  SHF.L.U64.HI R71, R66, 0x4, R68 ;  /* 0x0000000442477819 */ /* 0x000fe40000010244 */
[----:B------:R-:W-:-:S04]  /*2c30*/  SHF.R.U64 R68, R67, 0x4, R70 ;  /* 0x0000000443447819 */ /* 0x000fc80000001246 */
[----:B------:R-:W-:Y:S02]  /*2c40*/  LOP3.LUT R68, R68, R51, RZ, 0x3c, !PT ;  /* 0x0000003344447212 */ /* 0x000fe400078e3cff */
[----:B------:R-:W-:Y:S02]  /*2c50*/  SHF.R.U32.HI R73, RZ, 0x4, R70 ;  /* 0x00000004ff497819 */ /* 0x000fe40000011646 */
[----:B------:R-:W-:Y:S01]  /*2c60*/  LOP3.LUT R60, R47, 0xf0f0f0f, R66, 0x78, !PT ;  /* 0x0f0f0f0f2f3c7812 */ /* 0x000fe200078e7842 */
[----:B------:R-:W-:Y:S01]  /*2c70*/  IMAD.SHL.U32 R66, R68, 0x10, RZ ;  /* 0x0000001044427824 */ /* 0x000fe200078e00ff */
[----:B------:R-:W-:-:S04]  /*2c80*/  LOP3.LUT R73, R73, R52, RZ, 0x3c, !PT ;  /* 0x0000003449497212 */ /* 0x000fc800078e3cff */
[----:B------:R-:W-:Y:S02]  /*2c90*/  LOP3.LUT R47, R67, 0xf0f0f0f0, R66, 0x78, !PT ;  /* 0xf0f0f0f0432f7812 */ /* 0x000fe400078e7842 */
[----:B------:R-:W-:Y:S02]  /*2ca0*/  LOP3.LUT R66, R51, 0xf0f0f0f, R68, 0x78, !PT ;  /* 0x0f0f0f0f33427812 */ /* 0x000fe400078e7844 */
[----:B------:R-:W-:Y:S02]  /*2cb0*/  SHF.L.U64.HI R67, R68, 0x4, R73 ;  /* 0x0000000444437819 */ /* 0x000fe40000010249 */
[----:B------:R-:W-:-:S04]  /*2cc0*/  SHF.R.U64 R68, R14, 0x8, R41 ;  /* 0x000000080e447819 */ /* 0x000fc80000001229 */
[----:B------:R-:W-:Y:S02]  /*2cd0*/  LOP3.LUT R68, R68, R59, RZ, 0x3c, !PT ;  /* 0x0000003b44447212 */ /* 0x000fe400078e3cff */
[----:B------:R-:W-:Y:S02]  /*2ce0*/  LOP3.LUT R51, R52, 0xf0f0f0f, R73, 0x78, !PT ;  /* 0x0f0f0f0f34337812 */ /* 0x000fe400078e7849 */
[----:B------:R-:W-:Y:S01]  /*2cf0*/  LOP3.LUT R70, R70, 0xf0f0f0f0, R67, 0x78, !PT ;  /* 0xf0f0f0f046467812 */ /* 0x000fe200078e7843 */
[----:B------:R-:W-:Y:S01]  /*2d00*/  IMAD.SHL.U32 R67, R68, 0x100, RZ ;  /* 0x0000010044437824 */ /* 0x000fe200078e00ff */
[----:B------:R-:W-:Y:S02]  /*2d10*/  LOP3.LUT R52, R6, 0xf0f0f0f0, R71, 0x78, !PT ;  /* 0xf0f0f0f006347812 */ /* 0x000fe400078e7847 */
[----:B------:R-:W-:Y:S02]  /*2d20*/  SHF.R.U32.HI R6, RZ, 0x8, R41 ;  /* 0x00000008ff067819 */ /* 0x000fe40000011629 */
[----:B------:R-:W-:-:S02]  /*2d30*/  LOP3.LUT R14, R14, 0xff00ff00, R67, 0x78, !PT ;  /* 0xff00ff000e0e7812 */ /* 0x000fc400078e7843 */
[----:B------:R-:W-:Y:S02]  /*2d40*/  LOP3.LUT R71, R6, R61, RZ, 0x3c, !PT ;  /* 0x0000003d06477212 */ /* 0x000fe400078e3cff */
[----:B------:R-:W-:Y:S02]  /*2d50*/  LOP3.LUT R6, R59, 0xff00ff, R68, 0x78, !PT ;  /* 0x00ff00ff3b067812 */ /* 0x000fe400078e7844 */
[----:B------:R-:W-:Y:S02]  /*2d60*/  SHF.R.U64 R67, R7, 0x4, R64 ;  /* 0x0000000407437819 */ /* 0x000fe40000001240 */
[--C-:B------:R-:W-:Y:S02]  /*2d70*/  SHF.L.U64.HI R68, R68, 0x8, R71.reuse ;  /* 0x0000000844447819 */ /* 0x100fe40000010247 */
[----:B------:R-:W-:Y:S02]  /*2d80*/  LOP3.LUT R67, R67, R6, RZ, 0x3c, !PT ;  /* 0x0000000643437212 */ /* 0x000fe400078e3cff */
[----:B------:R-:W-:-:S02]  /*2d90*/  LOP3.LUT R61, R61, 0xff00ff, R71, 0x78, !PT ;  /* 0x00ff00ff3d3d7812 */ /* 0x000fc400078e7847 */
[----:B------:R-:W-:Y:S01]  /*2da0*/  LOP3.LUT R41, R41, 0xff00ff00, R68, 0x78, !PT ;  /* 0xff00ff0029297812 */ /* 0x000fe200078e7844 */
[----:B------:R-:W-:Y:S01]  /*2db0*/  IMAD.SHL.U32 R68, R67, 0x10, RZ ;  /* 0x0000001043447824 */ /* 0x000fe200078e00ff */
[----:B------:R-:W-:Y:S02]  /*2dc0*/  SHF.R.U32.HI R72, RZ, 0x4, R64 ;  /* 0x00000004ff487819 */ /* 0x000fe40000011640 */
[----:B------:R-:W-:Y:S02]  /*2dd0*/  SHF.R.U64 R71, R62, 0x4, R65 ;  /* 0x000000043e477819 */ /* 0x000fe40000001241 */
[----:B------:R-:W-:Y:S02]  /*2de0*/  LOP3.LUT R72, R72, R61, RZ, 0x3c, !PT ;  /* 0x0000003d48487212 */ /* 0x000fe400078e3cff */
[----:B------:R-:W-:Y:S02]  /*2df0*/  LOP3.LUT R71, R71, R14, RZ, 0x3c, !PT ;  /* 0x0000000e47477212 */ /* 0x000fe400078e3cff */
[----:B------:R-:W-:-:S02]  /*2e00*/  LOP3.LUT R59, R7, 0xf0f0f0f0, R68, 0x78, !PT ;  /* 0xf0f0f0f0073b7812 */ /* 0x000fc400078e7844 */
[----:B------:R-:W-:Y:S02]  /*2e10*/  LOP3.LUT R7, R6, 0xf0f0f0f, R67, 0x78, !PT ;  /* 0x0f0f0f0f06077812 */ /* 0x000fe400078e7843 */
[--C-:B------:R-:W-:Y:S01]  /*2e20*/  LOP3.LUT R6, R61, 0xf0f0f0f, R72.reuse, 0x78, !PT ;  /* 0x0f0f0f0f3d067812 */ /* 0x100fe200078e7848 */
[----:B------:R-:W-:Y:S01]  /*2e30*/  IMAD.SHL.U32 R61, R71, 0x10, RZ ;  /* 0x00000010473d7824 */ /* 0x000fe200078e00ff */
[----:B------:R-:W-:Y:S02]  /*2e40*/  SHF.L.U64.HI R67, R67, 0x4, R72 ;  /* 0x0000000443437819 */ /* 0x000fe40000010248 */
[----:B------:R-:W-:Y:S02]  /*2e50*/  SHF.R.U32.HI R72, RZ, 0x4, R65 ;  /* 0x00000004ff487819 */ /* 0x000fe40000011641 */
[----:B------:R-:W-:Y:S02]  /*2e60*/  LOP3.LUT R62, R62, 0xf0f0f0f0, R61, 0x78, !PT ;  /* 0xf0f0f0f03e3e7812 */ /* 0x000fe400078e783d */
[----:B------:R-:W-:-:S02]  /*2e70*/  LOP3.LUT R61, R14, 0xf0f0f0f, R71, 0x78, !PT ;  /* 0x0f0f0f0f0e3d7812 */ /* 0x000fc400078e7847 */
[----:B------:R-:W-:Y:S02]  /*2e80*/  SHF.R.U64 R74, R69, 0x2, R12 ;  /* 0x00000002454a7819 */ /* 0x000fe4000000120c */
[----:B------:R-:W-:Y:S02]  /*2e90*/  LOP3.LUT R72, R72, R41, RZ, 0x3c, !PT ;  /* 0x0000002948487212 */ /* 0x000fe400078e3cff */
[----:B------:R-:W-:Y:S02]  /*2ea0*/  LOP3.LUT R74, R74, R61, RZ, 0x3c, !PT ;  /* 0x0000003d4a4a7212 */ /* 0x000fe400078e3cff */
[----:B------:R-:W-:Y:S02]  /*2eb0*/  LOP3.LUT R64, R64, 0xf0f0f0f0, R67, 0x78, !PT ;  /* 0xf0f0f0f040407812 */ /* 0x000fe400078e7843 */
[----:B------:R-:W-:Y:S02]  /*2ec0*/  LOP3.LUT R68, R41, 0xf0f0f0f, R72, 0x78, !PT ;  /* 0x0f0f0f0f29447812 */ /* 0x000fe400078e7848 */
[----:B------:R-:W-:-:S02]  /*2ed0*/  SHF.R.U32.HI R67, RZ, 0x2, R12 ;  /* 0x00000002ff437819 */ /* 0x000fc4000001160c */
[----:B------:R-:W-:Y:S01]  /*2ee0*/  SHF.L.U64.HI R14, R71, 0x4, R72 ;  /* 0x00000004470e7819 */ /* 0x000fe20000010248 */
[C---:B------:R-:W-:Y:S01]  /*2ef0*/  IMAD.SHL.U32 R72, R74.reuse, 0x4, RZ ;  /* 0x000000044a487824 */ /* 0x040fe200078e00ff */
[----:B------:R-:W-:Y:S02]  /*2f00*/  LOP3.LUT R67, R67, R68, RZ, 0x3c, !PT ;  /* 0x0000004443437212 */ /* 0x000fe400078e3cff */
[----:B------:R-:W-:Y:S02]  /*2f10*/  LOP3.LUT R14, R65, 0xf0f0f0f0, R14, 0x78, !PT ;  /* 0xf0f0f0f0410e7812 */ /* 0x000fe400078e780e */
[----:B------:R-:W-:Y:S02]  /*2f20*/  LOP3.LUT R41, R69, 0xcccccccc, R72, 0x78, !PT ;  /* 0xcccccccc45297812 */ /* 0x000fe400078e7848 */
[----:B------:R-:W-:Y:S02]  /*2f30*/  LOP3.LUT R65, R61, 0x33333333, R74, 0x78, !PT ;  /* 0x333333333d417812 */ /* 0x000fe400078e784a */
[----:B------:R-:W-:-:S02]  /*2f40*/  SHF.L.U64.HI R61, R74, 0x2, R67 ;  /* 0x000000024a3d7819 */ /* 0x000fc40000010243 */
[--C-:B------:R-:W-:Y:S02]  /*2f50*/  SHF.R.U32.HI R69, RZ, 0x2, R8.reuse ;  /* 0x00000002ff457819 */ /* 0x100fe40000011608 */
[----:B------:R-:W-:Y:S02]  /*2f60*/  SHF.R.U64 R74, R31, 0x2, R8 ;  /* 0x000000021f4a7819 */ /* 0x000fe40000001208 */
[----:B------:R-:W-:Y:S02]  /*2f70*/  LOP3.LUT R69, R69, R64, RZ, 0x3c, !PT ;  /* 0x0000004045457212 */ /* 0x000fe400078e3cff */
[----:B------:R-:W-:Y:S02]  /*2f80*/  LOP3.LUT R74, R74, R59, RZ, 0x3c, !PT ;  /* 0x0000003b4a4a7212 */ /* 0x000fe400078e3cff */
[----:B------:R-:W-:Y:S02]  /*2f90*/  SHF.R.U64 R71, R3, 0x2, R2 ;  /* 0x0000000203477819 */ /* 0x000fe40000001202 */
[----:B------:R-:W-:-:S02]  /*2fa0*/  LOP3.LUT R64, R64, 0x33333333, R69, 0x78, !PT ;  /* 0x3333333340407812 */ /* 0x000fc400078e7845 */
[----:B------:R-:W-:Y:S02]  /*2fb0*/  SHF.L.U64.HI R69, R74, 0x2, R69 ;  /* 0x000000024a457819 */ /* 0x000fe40000010245 */
[----:B------:R-:W-:Y:S02]  /*2fc0*/  LOP3.LUT R71, R71, R62, RZ, 0x3c, !PT ;  /* 0x0000003e47477212 */ /* 0x000fe400078e3cff */
[----:B------:R-:W-:Y:S02]  /*2fd0*/  LOP3.LUT R68, R68, 0x33333333, R67, 0x78, !PT ;  /* 0x3333333344447812 */ /* 0x000fe400078e7843 */
[----:B------:R-:W-:Y:S02]  /*2fe0*/  LOP3.LUT R67, R62, 0x33333333, R71, 0x78, !PT ;  /* 0x333333333e437812 */ /* 0x000fe400078e7847 */
[----:B------:R-:W-:Y:S02]  /*2ff0*/  LOP3.LUT R8, R8, 0xcccccccc, R69, 0x78, !PT ;  /* 0xcccccccc08087812 */ /* 0x000fe400078e7845 */
[----:B------:R-:W-:-:S02]  /*3000*/  SHF.R.U64 R69, R32, 0x8, R35 ;  /* 0x0000000820457819 */ /* 0x000fc40000001223 */
[----:B------:R-:W-:Y:S01]  /*3010*/  SHF.R.U32.HI R62, RZ, 0x8, R35 ;  /* 0x00000008ff3e7819 */ /* 0x000fe20000011623 */
[----:B------:R-:W-:Y:S01]  /*3020*/  IMAD.SHL.U32 R72, R74, 0x4, RZ ;  /* 0x000000044a487824 */ /* 0x000fe200078e00ff */
[----:B------:R-:W-:Y:S02]  /*3030*/  LOP3.LUT R69, R69, R34, RZ, 0x3c, !PT ;  /* 0x0000002245457212 */ /* 0x000fe400078e3cff */
[----:B------:R-:W-:Y:S02]  /*3040*/  LOP3.LUT R62, R62, R37, RZ, 0x3c, !PT ;  /* 0x000000253e3e7212 */ /* 0x000fe400078e3cff */
[----:B------:R-:W-:Y:S01]  /*3050*/  LOP3.LUT R12, R12, 0xcccccccc, R61, 0x78, !PT ;  /* 0xcccccccc0c0c7812 */ /* 0x000fe200078e783d */
[----:B------:R-:W-:Y:S01]  /*3060*/  IMAD.SHL.U32 R61, R69, 0x100, RZ ;  /* 0x00000100453d7824 */ /* 0x000fe200078e00ff */
[----:B------:R-:W-:Y:S02]  /*3070*/  LOP3.LUT R37, R37, 0xff00ff, R62, 0x78, !PT ;  /* 0x00ff00ff25257812 */ /* 0x000fe400078e783e */
[----:B------:R-:W-:-:S02]  /*3080*/  LOP3.LUT R34, R34, 0xff00ff, R69, 0x78, !PT ;  /* 0x00ff00ff22227812 */ /* 0x000fc400078e7845 */
[----:B------:R-:W-:Y:S02]  /*3090*/  SHF.L.U64.HI R62, R69, 0x8, R62 ;  /* 0x00000008453e7819 */ /* 0x000fe4000001023e */
[----:B------:R-:W-:Y:S01]  /*30a0*/  LOP3.LUT R31, R31, 0xcccccccc, R72, 0x78, !PT ;  /* 0xcccccccc1f1f7812 */ /* 0x000fe200078e7848 */
[----:B------:R-:W-:Y:S01]  /*30b0*/  IMAD.SHL.U32 R72, R71, 0x4, RZ ;  /* 0x0000000447487824 */ /* 0x000fe200078e00ff */
[----:B------:R-:W-:-:S04]  /*30c0*/  SHF.R.U64 R69, R57, 0x4, R42 ;  /* 0x0000000439457819 */ /* 0x000fc8000000122a */
[----:B------:R-:W-:Y:S02]  /*30d0*/  LOP3.LUT R69, R69, R34, RZ, 0x3c, !PT ;  /* 0x0000002245457212 */ /* 0x000fe400078e3cff */
[----:B------:R-:W-:Y:S02]  /*30e0*/  LOP3.LUT R3, R3, 0xcccccccc, R72, 0x78, !PT ;  /* 0xcccccccc03037812 */ /* 0x000fe400078e7848 */
[----:B------:R-:W-:Y:S02]  /*30f0*/  SHF.R.U32.HI R72, RZ, 0x4, R42 ;  /* 0x00000004ff487819 */ /* 0x000fe4000001162a */
[----:B------:R-:W-:Y:S01]  /*3100*/  LOP3.LUT R35, R35, 0xff00ff00, R62, 0x78, !PT ;  /* 0xff00ff0023237812 */ /* 0x000fe200078e783e */
[----:B------:R-:W-:Y:S01]  /*3110*/  IMAD.SHL.U32 R62, R69, 0x10, RZ ;  /* 0x00000010453e7824 */ /* 0x000fe200078e00ff */
[----:B------:R-:W-:Y:S02]  /*3120*/  LOP3.LUT R72, R72, R37, RZ, 0x3c, !PT ;  /* 0x0000002548487212 */ /* 0x000fe400078e3cff */
[----:B------:R-:W-:-:S02]  /*3130*/  LOP3.LUT R32, R32, 0xff00ff00, R61, 0x78, !PT ;  /* 0xff00ff0020207812 */ /* 0x000fc400078e783d */
[----:B------:R-:W-:Y:S02]  /*3140*/  LOP3.LUT R61, R57, 0xf0f0f0f0, R62, 0x78, !PT ;  /* 0xf0f0f0f0393d7812 */ /* 0x000fe400078e783e */
[--C-:B------:R-:W-:Y:S02]  /*3150*/  LOP3.LUT R62, R37, 0xf0f0f0f, R72.reuse, 0x78, !PT ;  /* 0x0f0f0f0f253e7812 */ /* 0x100fe400078e7848 */
[----:B------:R-:W-:Y:S02]  /*3160*/  LOP3.LUT R57, R34, 0xf0f0f0f, R69, 0x78, !PT ;  /* 0x0f0f0f0f22397812 */ /* 0x000fe400078e7845 */
[----:B------:R-:W-:Y:S02]  /*3170*/  SHF.L.U64.HI R37, R69, 0x4, R72 ;  /* 0x0000000445257819 */ /* 0x000fe40000010248 */
[----:B------:R-:W-:Y:S02]  /*3180*/  SHF.R.U64 R69, R43, 0x4, R46 ;  /* 0x000000042b457819 */ /* 0x000fe4000000122e */
[----:B------:R-:W-:-:S02]  /*3190*/  SHF.R.U32.HI R73, RZ, 0x2, R2 ;  /* 0x00000002ff497819 */ /* 0x000fc40000011602 */
[----:B------:R-:W-:Y:S02]  /*31a0*/  LOP3.LUT R69, R69, R32, RZ, 0x3c, !PT ;  /* 0x0000002045457212 */ /* 0x000fe400078e3cff */
[----:B------:R-:W-:Y:S02]  /*31b0*/  LOP3.LUT R73, R73, R14, RZ, 0x3c, !PT ;  /* 0x0000000e49497212 */ /* 0x000fe400078e3cff */
[----:B------:R-:W-:Y:S02]  /*31c0*/  LOP3.LUT R59, R59, 0x33333333, R74, 0x78, !PT ;  /* 0x333333333b3b7812 */ /* 0x000fe400078e784a */
[----:B------:R-:W-:Y:S01]  /*31d0*/  SHF.R.U32.HI R74, RZ, 0x4, R46 ;  /* 0x00000004ff4a7819 */ /* 0x000fe2000001162e */
[----:B------:R-:W-:Y:S01]  /*31e0*/  IMAD.SHL.U32 R34, R69, 0x10, RZ ;  /* 0x0000001045227824 */ /* 0x000fe200078e00ff */
[----:B------:R-:W-:Y:S02]  /*31f0*/  SHF.L.U64.HI R71, R71, 0x2, R73 ;  /* 0x0000000247477819 */ /* 0x000fe40000010249 */
[----:B------:R-:W-:-:S02]  /*3200*/  LOP3.LUT R74, R74, R35, RZ, 0x3c, !PT ;  /* 0x000000234a4a7212 */ /* 0x000fc400078e3cff */
[----:B------:R-:W-:Y:S02]  /*3210*/  LOP3.LUT R2, R2, 0xcccccccc, R71, 0x78, !PT ;  /* 0xcccccccc02027812 */ /* 0x000fe400078e7847 */
[----:B------:R-:W-:Y:S02]  /*3220*/  LOP3.LUT R71, R43, 0xf0f0f0f0, R34, 0x78, !PT ;  /* 0xf0f0f0f02b477812 */ /* 0x000fe400078e7822 */
[--C-:B------:R-:W-:Y:S02]  /*3230*/  SHF.L.U64.HI R43, R69, 0x4, R74.reuse ;  /* 0x00000004452b7819 */ /* 0x100fe4000001024a */
[----:B------:R-:W-:Y:S02]  /*3240*/  LOP3.LUT R72, R32, 0xf0f0f0f, R69, 0x78, !PT ;  /* 0x0f0f0f0f20487812 */ /* 0x000fe400078e7845 */
[----:B------:R-:W-:Y:S02]  /*3250*/  LOP3.LUT R32, R46, 0xf0f0f0f0, R43, 0x78, !PT ;  /* 0xf0f0f0f02e207812 */ /* 0x000fe400078e782b */
[----:B------:R-:W-:-:S02]  /*3260*/  LOP3.LUT R35, R35, 0xf0f0f0f, R74, 0x78, !PT ;  /* 0x0f0f0f0f23237812 */ /* 0x000fc400078e784a */
[----:B------:R-:W-:Y:S02]  /*3270*/  SHF.R.U32.HI R46, RZ, 0x2, R51 ;  /* 0x00000002ff2e7819 */ /* 0x000fe40000011633 */
[----:B------:R-:W-:Y:S02]  /*3280*/  LOP3.LUT R42, R42, 0xf0f0f0f0, R37, 0x78, !PT ;  /* 0xf0f0f0f02a2a7812 */ /* 0x000fe400078e7825 */
[----:B------:R-:W-:Y:S02]  /*3290*/  SHF.R.U64 R37, R66, 0x2, R51 ;  /* 0x0000000242257819 */ /* 0x000fe40000001233 */
[----:B------:R-:W-:Y:S02]  /*32a0*/  LOP3.LUT R46, R46, R35, RZ, 0x3c, !PT ;  /* 0x000000232e2e7212 */ /* 0x000fe400078e3cff */
[----:B------:R-:W-:Y:S02]  /*32b0*/  LOP3.LUT R37, R37, R72, RZ, 0x3c, !PT ;  /* 0x0000004825257212 */ /* 0x000fe400078e3cff */
[----:B------:R-:W-:-:S02]  /*32c0*/  LOP3.LUT R69, R35, 0x33333333, R46, 0x78, !PT ;  /* 0x3333333323457812 */ /* 0x000fc400078e782e */
[--C-:B------:R-:W-:Y:S01]  /*32d0*/  SHF.R.U32.HI R35, RZ, 0x2, R52.reuse ;  /* 0x00000002ff237819 */ /* 0x100fe20000011634 */
[----:B------:R-:W-:Y:S01]  /*32e0*/  IMAD.SHL.U32 R43, R37, 0x4, RZ ;  /* 0x00000004252b7824 */ /* 0x000fe200078e00ff */
[----:B------:R-:W-:Y:S02]  /*32f0*/  SHF.R.U64 R74, R63, 0x2, R52 ;  /* 0x000000023f4a7819 */ /* 0x000fe40000001234 */
[----:B------:R-:W-:Y:S02]  /*3300*/  LOP3.LUT R35, R35, R42, RZ, 0x3c, !PT ;  /* 0x0000002a23237212 */ /* 0x000fe400078e3cff */
[----:B------:R-:W-:Y:S02]  /*3310*/  LOP3.LUT R74, R74, R61, RZ, 0x3c, !PT ;  /* 0x0000003d4a4a7212 */ /* 0x000fe400078e3cff */
[----:B------:R-:W-:Y:S02]  /*3320*/  LOP3.LUT R43, R66, 0xcccccccc, R43, 0x78, !PT ;  /* 0xcccccccc422b7812 */ /* 0x000fe400078e782b */
[----:B------:R-:W-:Y:S01]  /*3330*/  LOP3.LUT R66, R42, 0x33333333, R35, 0x78, !PT ;  /* 0x333333332a427812 */ /* 0x000fe200078e7823 */
[----:B------:R-:W-:Y:S01]  /*3340*/  IMAD.SHL.U32 R34, R74, 0x4, RZ ;  /* 0x000000044a227824 */ /* 0x000fe200078e00ff */
[----:B------:R-:W-:-:S02]  /*3350*/  SHF.R.U64 R42, R47, 0x2, R70 ;  /* 0x000000022f2a7819 */ /* 0x000fc40000001246 */
[----:B------:R-:W-:Y:S02]  /*3360*/  LOP3.LUT R72, R72, 0x33333333, R37, 0x78, !PT ;  /* 0x3333333348487812 */ /* 0x000fe400078e7825 */
[----:B------:R-:W-:Y:S02]  /*3370*/  LOP3.LUT R42, R42, R71, RZ, 0x3c, !PT ;  /* 0x000000472a2a7212 */ /* 0x000fe400078e3cff */
[----:B------:R-:W-:Y:S02]  /*3380*/  SHF.L.U64.HI R46, R37, 0x2, R46 ;  /* 0x00000002252e7819 */ /* 0x000fe4000001022e */
[----:B------:R-:W-:Y:S02]  /*3390*/  LOP3.LUT R37, R63, 0xcccccccc, R34, 0x78, !PT ;  /* 0xcccccccc3f257812 */ /* 0x000fe400078e7822 */
[----:B------:R-:W-:Y:S02]  /*33a0*/  LOP3.LUT R14, R14, 0x33333333, R73, 0x78, !PT ;  /* 0x333333330e0e7812 */ /* 0x000fe400078e7849 */
[----:B------:R-:W-:Y:S01]  /*33b0*/  SHF.R.U32.HI R63, RZ, 0x2, R70 ;  /* 0x00000002ff3f7819 */ /* 0x000fe20000011646 */
[----:B------:R-:W-:Y:S01]  /*33c0*/  IMAD.SHL.U32 R34, R42, 0x4, RZ ;  /* 0x000000042a227824 */ /* 0x000fe200078e00ff */
[----:B------:R-:W-:-:S02]  /*33d0*/  SHF.R.U64 R73, R65, 0x1, R68 ;  /* 0x0000000141497819 */ /* 0x000fc40000001244 */
[----:B------:R-:W-:Y:S02]  /*33e0*/  LOP3.LUT R63, R63, R32, RZ, 0x3c, !PT ;  /* 0x000000203f3f7212 */ /* 0x000fe400078e3cff */
[----:B------:R-:W-:Y:S02]  /*33f0*/  SHF.L.U64.HI R35, R74, 0x2, R35 ;  /* 0x000000024a237819 */ /* 0x000fe40000010223 */
[----:B------:R-:W-:Y:S02]  /*3400*/  LOP3.LUT R73, R73, R72, RZ, 0x3c, !PT ;  /* 0x0000004849497212 */ /* 0x000fe400078e3cff */
[----:B------:R-:W-:Y:S02]  /*3410*/  LOP3.LUT R34, R47, 0xcccccccc, R34, 0x78, !PT ;  /* 0xcccccccc2f227812 */ /* 0x000fe400078e7822 */
[----:B------:R-:W-:Y:S02]  /*3420*/  LOP3.LUT R71, R71, 0x33333333, R42, 0x78, !PT ;  /* 0x3333333347477812 */ /* 0x000fe400078e782a */
[----:B------:R-:W-:-:S02]  /*3430*/  SHF.L.U64.HI R47, R42, 0x2, R63 ;  /* 0x000000022a2f7819 */ /* 0x000fc4000001023f */
[----:B------:R-:W-:Y:S01]  /*3440*/  LOP3.LUT R42, R52, 0xcccccccc, R35, 0x78, !PT ;  /* 0xcccccccc342a7812 */ /* 0x000fe200078e7823 */
[----:B------:R-:W-:Y:S01]  /*3450*/  IMAD.SHL.U32 R52, R73, 0x2, RZ ;  /* 0x0000000249347824 */ /* 0x000fe200078e00ff */
[----:B------:R-:W-:Y:S02]  /*3460*/  LOP3.LUT R32, R32, 0x33333333, R63, 0x78, !PT ;  /* 0x3333333320207812 */ /* 0x000fe400078e783f */
[----:B------:R-:W-:Y:S02]  /*3470*/  LOP3.LUT R61, R61, 0x33333333, R74, 0x78, !PT ;  /* 0x333333333d3d7812 */ /* 0x000fe400078e784a */
[----:B------:R-:W-:Y:S02]  /*3480*/  LOP3.LUT R63, R65, 0xaaaaaaaa, R52, 0x78, !PT ;  /* 0xaaaaaaaa413f7812 */ /* 0x000fe400078e7834 */
[----:B------:R-:W-:Y:S02]  /*3490*/  SHF.R.U32.HI R52, RZ, 0x1, R68 ;  /* 0x00000001ff347819 */ /* 0x000fe40000011644 */
[----:B------:R-:W-:-:S02]  /*34a0*/  SHF.R.U64 R74, R67, 0x1, R14 ;  /* 0x00000001434a7819 */ /* 0x000fc4000000120e */
[----:B------:R-:W-:Y:S02]  /*34b0*/  LOP3.LUT R52, R52, R69, RZ, 0x3c, !PT ;  /* 0x0000004534347212 */ /* 0x000fe400078e3cff */
[----:B------:R-:W-:Y:S02]  /*34c0*/  LOP3.LUT R74, R74, R71, RZ, 0x3c, !PT ;  /* 0x000000474a4a7212 */ /* 0x000fe400078e3cff */
[----:B------:R-:W-:Y:S02]  /*34d0*/  LOP3.LUT R35, R70, 0xcccccccc, R47, 0x78, !PT ;  /* 0xcccccccc46237812 */ /* 0x000fe400078e782f */
[----:B------:R-:W-:Y:S02]  /*34e0*/  LOP3.LUT R65, R72, 0x55555555, R73, 0x78, !PT ;  /* 0x5555555548417812 */ /* 0x000fe400078e7849 */
[--C-:B------:R-:W-:Y:S02]  /*34f0*/  LOP3.LUT R70, R69, 0x55555555, R52.reuse, 0x78, !PT ;  /* 0x5555555545467812 */ /* 0x100fe400078e7834 */
[----:B------:R-:W-:Y:S01]  /*3500*/  SHF.L.U64.HI R73, R73, 0x1, R52 ;  /* 0x0000000149497819 */ /* 0x000fe20000010234 */
[----:B------:R-:W-:Y:S01]  /*3510*/  IMAD.SHL.U32 R52, R74, 0x2, RZ ;  /* 0x000000024a347824 */ /* 0x000fe200078e00ff */
[----:B------:R-:W-:-:S04]  /*3520*/  SHF.R.U64 R72, R41, 0x1, R12 ;  /* 0x0000000129487819 */ /* 0x000fc8000000120c */
[----:B------:R-:W-:Y:S02]  /*3530*/  LOP3.LUT R47, R67, 0xaaaaaaaa, R52, 0x78, !PT ;  /* 0xaaaaaaaa432f7812 */ /* 0x000fe400078e7834 */
[----:B------:R-:W-:Y:S02]  /*3540*/  SHF.R.U32.HI R67, RZ, 0x1, R14 ;  /* 0x00000001ff437819 */ /* 0x000fe4000001160e */
[----:B------:R-:W-:Y:S02]  /*3550*/  LOP3.LUT R72, R72, R43, RZ, 0x3c, !PT ;  /* 0x0000002b48487212 */ /* 0x000fe400078e3cff */
[----:B------:R-:W-:-:S04]  /*3560*/  LOP3.LUT R67, R67, R32, RZ, 0x3c, !PT ;  /* 0x0000002043437212 */ /* 0x000fc800078e3cff */
[----:B------:R-:W-:Y:S01]  /*3570*/  LOP3.LUT R52, R32, 0x55555555, R67, 0x78, !PT ;  /* 0x5555555520347812 */ /* 0x000fe200078e7843 */
[----:B------:R-:W-:Y:S01]  /*3580*/  IMAD.SHL.U32 R32, R72, 0x2, RZ ;  /* 0x0000000248207824 */ /* 0x000fe200078e00ff */
[----:B------:R-:W-:Y:S02]  /*3590*/  LOP3.LUT R46, R51, 0xcccccccc, R46, 0x78, !PT ;  /* 0xcccccccc332e7812 */ /* 0x000fe400078e782e */
[----:B------:R-:W-:Y:S02]  /*35a0*/  SHF.R.U32.HI R69, RZ, 0x1, R12 ;  /* 0x00000001ff457819 */ /* 0x000fe4000001160c */
[----:B------:R-:W-:Y:S02]  /*35b0*/  LOP3.LUT R41, R41, 0xaaaaaaaa, R32, 0x78, !PT ;  /* 0xaaaaaaaa29297812 */ /* 0x000fe400078e7820 */
[----:B------:R-:W-:Y:S02]  /*35c0*/  SHF.R.U64 R32, R31, 0x1, R8 ;  /* 0x000000011f207819 */ /* 0x000fe40000001208 */
[----:B------:R-:W-:-:S02]  /*35d0*/  LOP3.LUT R69, R69, R46, RZ, 0x3c, !PT ;  /* 0x0000002e45457212 */ /* 0x000fc400078e3cff */
[----:B------:R-:W-:Y:S02]  /*35e0*/  LOP3.LUT R32, R32, R37, RZ, 0x3c, !PT ;  /* 0x0000002520207212 */ /* 0x000fe400078e3cff */
[----:B------:R-:W-:Y:S02]  /*35f0*/  LOP3.LUT R51, R71, 0x55555555, R74, 0x78, !PT ;  /* 0x5555555547337812 */ /* 0x000fe400078e784a */
[----:B------:R-:W-:Y:S02]  /*3600*/  SHF.L.U64.HI R71, R74, 0x1, R67 ;  /* 0x000000014a477819 */ /* 0x000fe40000010243 */
[----:B------:R-:W-:Y:S02]  /*3610*/  LOP3.LUT R46, R46, 0x55555555, R69, 0x78, !PT ;  /* 0x555555552e2e7812 */ /* 0x000fe400078e7845 */
[----:B------:R-:W-:Y:S02]  /*3620*/  LOP3.LUT R68, R68, 0xaaaaaaaa, R73, 0x78, !PT ;  /* 0xaaaaaaaa44447812 */ /* 0x000fe400078e7849 */
[----:B------:R-:W-:-:S02]  /*3630*/  SHF.R.U32.HI R67, RZ, 0x1, R8 ;  /* 0x00000001ff437819 */ /* 0x000fc40000011608 */
[----:B------:R-:W-:Y:S02]  /*3640*/  LOP3.LUT R43, R43, 0x55555555, R72, 0x78, !PT ;  /* 0x555555552b2b7812 */ /* 0x000fe400078e7848 */
[----:B------:R-:W-:Y:S01]  /*3650*/  SHF.L.U64.HI R69, R72, 0x1, R69 ;  /* 0x0000000148457819 */ /* 0x000fe20000010245 */
[----:B------:R-:W-:Y:S01]  /*3660*/  IMAD.SHL.U32 R72, R32, 0x2, RZ ;  /* 0x0000000220487824 */ /* 0x000fe200078e00ff */
[----:B------:R-:W-:Y:S02]  /*3670*/  SHF.R.U64 R73, R3, 0x1, R2 ;  /* 0x0000000103497819 */ /* 0x000fe40000001202 */
[----:B------:R-:W-:Y:S02]  /*3680*/  LOP3.LUT R67, R67, R42, RZ, 0x3c, !PT ;  /* 0x0000002a43437212 */ /* 0x000fe400078e3cff */
[----:B------:R-:W-:Y:S02]  /*3690*/  LOP3.LUT R73, R73, R34, RZ, 0x3c, !PT ;  /* 0x0000002249497212 */ /* 0x000fe400078e3cff */
[----:B------:R-:W-:-:S02]  /*36a0*/  LOP3.LUT R31, R31, 0xaaaaaaaa, R72, 0x78, !PT ;  /* 0xaaaaaaaa1f1f7812 */ /* 0x000fc400078e7848 */
[--C-:B------:R-:W-:Y:S02]  /*36b0*/  LOP3.LUT R42, R42, 0x55555555, R67.reuse, 0x78, !PT ;  /* 0x555555552a2a7812 */ /* 0x100fe400078e7843 */
[----:B------:R-:W-:Y:S02]  /*36c0*/  SHF.R.U32.HI R72, RZ, 0x1, R2 ;  /* 0x00000001ff487819 */ /* 0x000fe40000011602 */
[----:B------:R-:W-:Y:S02]  /*36d0*/  LOP3.LUT R37, R37, 0x55555555, R32, 0x78, !PT ;  /* 0x5555555525257812 */ /* 0x000fe400078e7820 */
[----:B------:R-:W-:Y:S01]  /*36e0*/  SHF.L.U64.HI R67, R32, 0x1, R67 ;  /* 0x0000000120437819 */ /* 0x000fe20000010243 */
[----:B------:R-:W-:Y:S01]  /*36f0*/  IMAD.SHL.U32 R32, R73, 0x2, RZ ;  /* 0x0000000249207824 */ /* 0x000fe200078e00ff */
[----:B------:R-:W-:Y:S02]  /*3700*/  LOP3.LUT R72, R72, R35, RZ, 0x3c, !PT ;  /* 0x0000002348487212 */ /* 0x000fe400078e3cff */
[----:B------:R-:W-:-:S02]  /*3710*/  LOP3.LUT R34, R34, 0x55555555, R73, 0x78, !PT ;  /* 0x5555555522227812 */ /* 0x000fc400078e7849 */
[----:B------:R-:W-:Y:S02]  /*3720*/  LOP3.LUT R32, R3, 0xaaaaaaaa, R32, 0x78, !PT ;  /* 0xaaaaaaaa03207812 */ /* 0x000fe400078e7820 */
[--C-:B------:R-:W-:Y:S02]  /*3730*/  SHF.L.U64.HI R3, R73, 0x1, R72.reuse ;  /* 0x0000000149037819 */ /* 0x100fe40000010248 */
[----:B------:R-:W-:Y:S02]  /*3740*/  LOP3.LUT R35, R35, 0x55555555, R72, 0x78, !PT ;  /* 0x5555555523237812 */ /* 0x000fe400078e7848 */
[--C-:B------:R-:W-:Y:S02]  /*3750*/  SHF.R.U32.HI R73, RZ, 0x1, R64.reuse ;  /* 0x00000001ff497819 */ /* 0x100fe40000011640 */
[----:B------:R-:W-:Y:S02]  /*3760*/  SHF.R.U64 R72, R59, 0x1, R64 ;  /* 0x000000013b487819 */ /* 0x000fe40000001240 */
[----:B------:R-:W-:-:S02]  /*3770*/  LOP3.LUT R73, R73, R66, RZ, 0x3c, !PT ;  /* 0x0000004249497212 */ /* 0x000fc400078e3cff */
[----:B------:R-:W-:Y:S02]  /*3780*/  LOP3.LUT R72, R72, R61, RZ, 0x3c, !PT ;  /* 0x0000003d48487212 */ /* 0x000fe400078e3cff */
[--C-:B------:R-:W-:Y:S02]  /*3790*/  LOP3.LUT R66, R66, 0x55555555, R73.reuse, 0x78, !PT ;  /* 0x5555555542427812 */ /* 0x100fe400078e7849 */
[----:B------:R-:W-:Y:S02]  /*37a0*/  SHF.L.U64.HI R73, R72, 0x1, R73 ;  /* 0x0000000148497819 */ /* 0x000fe40000010249 */
[----:B------:R-:W-:Y:S02]  /*37b0*/  SHF.R.U64 R74, R4, 0x2, R5 ;  /* 0x00000002044a7819 */ /* 0x000fe40000001205 */
[----:B------:R-:W-:Y:S02]  /*37c0*/  LOP3.LUT R64, R64, 0xaaaaaaaa, R73, 0x78, !PT ;  /* 0xaaaaaaaa40407812 */ /* 0x000fe400078e7849 */
[----:B------:R-:W-:-:S02]  /*37d0*/  SHF.R.U32.HI R73, RZ, 0x2, R5 ;  /* 0x00000002ff497819 */ /* 0x000fc40000011605 */
[----:B------:R-:W-:Y:S01]  /*37e0*/  LOP3.LUT R61, R61, 0x55555555, R72, 0x78, !PT ;  /* 0x555555553d3d7812 */ /* 0x000fe200078e7848 */
[----:B------:R-:W-:Y:S01]  /*37f0*/  IMAD.SHL.U32 R72, R72, 0x2, RZ ;  /* 0x0000000248487824 */ /* 0x000fe200078e00ff */
[----:B------:R-:W-:Y:S02]  /*3800*/  LOP3.LUT R74, R74, R7, RZ, 0x3c, !PT ;  /* 0x000000074a4a7212 */ /* 0x000fe400078e3cff */
[----:B------:R-:W-:Y:S02]  /*3810*/  LOP3.LUT R73, R73, R6, RZ, 0x3c, !PT ;  /* 0x0000000649497212 */ /* 0x000fe400078e3cff */
[----:B------:R-:W-:Y:S02]  /*3820*/  LOP3.LUT R59, R59, 0xaaaaaaaa, R72, 0x78, !PT ;  /* 0xaaaaaaaa3b3b7812 */ /* 0x000fe400078e7848 */
[--C-:B------:R-:W-:Y:S02]  /*3830*/  LOP3.LUT R6, R6, 0x33333333, R73.reuse, 0x78, !PT ;  /* 0x3333333306067812 */ /* 0x100fe400078e7849 */
[C---:B------:R-:W-:Y:S01]  /*3840*/  SHF.L.U64.HI R72, R74.reuse, 0x2, R73 ;  /* 0x000000024a487819 */ /* 0x040fe20000010249 */
[----:B------:R-:W-:Y:S01]  /*3850*/  IMAD.SHL.U32 R73, R74, 0x4, RZ ;  /* 0x000000044a497824 */ /* 0x000fe200078e00ff */
[----:B------:R-:W-:-:S02]  /*3860*/  LOP3.LUT R7, R7, 0x33333333, R74, 0x78, !PT ;  /* 0x3333333307077812 */ /* 0x000fc400078e784a */
[--C-:B------:R-:W-:Y:S02]  /*3870*/  SHF.R.U64 R74, R60, 0x2, R13.reuse ;  /* 0x000000023c4a7819 */ /* 0x100fe4000000120d */
[----:B------:R-:W-:Y:S02]  /*3880*/  SHF.R.U32.HI R75, RZ, 0x2, R13 ;  /* 0x00000002ff4b7819 */ /* 0x000fe4000001160d */
[----:B------:R-:W-:Y:S02]  /*3890*/  LOP3.LUT R74, R74, R57, RZ, 0x3c, !PT ;  /* 0x000000394a4a7212 */ /* 0x000fe400078e3cff */
[----:B------:R-:W-:Y:S02]  /*38a0*/  LOP3.LUT R75, R75, R62, RZ, 0x3c, !PT ;  /* 0x0000003e4b4b7212 */ /* 0x000fe400078e3cff */
[----:B------:R-:W-:Y:S02]  /*38b0*/  LOP3.LUT R72, R5, 0xcccccccc, R72, 0x78, !PT ;  /* 0xcccccccc05487812 */ /* 0x000fe400078e7848 */
[----:B------:R-:W-:-:S02]  /*38c0*/  LOP3.LUT R73, R4, 0xcccccccc, R73, 0x78, !PT ;  /* 0xcccccccc04497812 */ /* 0x000fc400078e7849 */
[----:B------:R-:W-:Y:S01]  /*38d0*/  LOP3.LUT R5, R57, 0x33333333, R74, 0x78, !PT ;  /* 0x3333333339057812 */ /* 0x000fe200078e784a */
[----:B------:R-:W-:Y:S01]  /*38e0*/  IMAD.SHL.U32 R57, R74, 0x4, RZ ;  /* 0x000000044a397824 */ /* 0x000fe200078e00ff */
[--C-:B------:R-:W-:Y:S02]  /*38f0*/  LOP3.LUT R4, R62, 0x33333333, R75.reuse, 0x78, !PT ;  /* 0x333333333e047812 */ /* 0x100fe400078e784b */
[----:B------:R-:W-:Y:S02]  /*3900*/  SHF.L.U64.HI R62, R74, 0x2, R75 ;  /* 0x000000024a3e7819 */ /* 0x000fe4000001024b */
[----:B------:R-:W-:Y:S02]  /*3910*/  LOP3.LUT R57, R60, 0xcccccccc, R57, 0x78, !PT ;  /* 0xcccccccc3c397812 */ /* 0x000fe400078e7839 */
[----:B------:R-:W-:Y:S02]  /*3920*/  LOP3.LUT R62, R13, 0xcccccccc, R62, 0x78, !PT ;  /* 0xcccccccc0d3e7812 */ /* 0x000fe400078e783e */
[----:B------:R-:W-:-:S02]  /*3930*/  SHF.R.U32.HI R75, RZ, 0x1, R72 ;  /* 0x00000001ff4b7819 */ /* 0x000fc40000011648 */
[----:B------:R-:W-:Y:S02]  /*3940*/  SHF.R.U64 R60, R73, 0x1, R72 ;  /* 0x00000001493c7819 */ /* 0x000fe40000001248 */
[----:B------:R-:W-:Y:S02]  /*3950*/  LOP3.LUT R75, R75, R62, RZ, 0x3c, !PT ;  /* 0x0000003e4b4b7212 */ /* 0x000fe400078e3cff */
[----:B------:R-:W-:Y:S02]  /*3960*/  LOP3.LUT R60, R60, R57, RZ, 0x3c, !PT ;  /* 0x000000393c3c7212 */ /* 0x000fe400078e3cff */
[--C-:B------:R-:W-:Y:S02]  /*3970*/  LOP3.LUT R62, R62, 0x55555555, R75.reuse, 0x78, !PT ;  /* 0x555555553e3e7812 */ /* 0x100fe400078e784b */
[----:B------:R-:W-:Y:S02]  /*3980*/  LOP3.LUT R57, R57, 0x55555555, R60, 0x78, !PT ;  /* 0x5555555539397812 */ /* 0x000fe400078e783c */
[C---:B------:R-:W-:Y:S01]  /*3990*/  SHF.L.U64.HI R75, R60.reuse, 0x1, R75 ;  /* 0x000000013c4b7819 */ /* 0x040fe2000001024b */
[----:B------:R-:W-:Y:S01]  /*39a0*/  IMAD.SHL.U32 R60, R60, 0x2, RZ ;  /* 0x000000023c3c7824 */ /* 0x000fe200078e00ff */
[----:B------:R-:W-:-:S04]  /*39b0*/  SHF.R.U64 R74, R7, 0x1, R6 ;  /* 0x00000001074a7819 */ /* 0x000fc80000001206 */
[----:B------:R-:W-:Y:S02]  /*39c0*/  LOP3.LUT R13, R73, 0xaaaaaaaa, R60, 0x78, !PT ;  /* 0xaaaaaaaa490d7812 */ /* 0x000fe400078e783c */
[----:B------:R-:W-:Y:S02]  /*39d0*/  SHF.R.U32.HI R73, RZ, 0x1, R6 ;  /* 0x00000001ff497819 */ /* 0x000fe40000011606 */
[----:B------:R-:W-:Y:S02]  /*39e0*/  LOP3.LUT R74, R74, R5, RZ, 0x3c, !PT ;  /* 0x000000054a4a7212 */ /* 0x000fe400078e3cff */
[----:B------:R-:W-:Y:S02]  /*39f0*/  LOP3.LUT R73, R73, R4, RZ, 0x3c, !PT ;  /* 0x0000000449497212 */ /* 0x000fe400078e3cff */
[----:B------:R-:W-:Y:S02]  /*3a00*/  LOP3.LUT R60, R72, 0xaaaaaaaa, R75, 0x78, !PT ;  /* 0xaaaaaaaa483c7812 */ /* 0x000fe400078e784b */
[----:B------:R-:W-:-:S02]  /*3a10*/  LOP3.LUT R72, R4, 0x55555555, R73, 0x78, !PT ;  /* 0x5555555504487812 */ /* 0x000fc400078e7849 */
[C---:B------:R-:W-:Y:S01]  /*3a20*/  SHF.L.U64.HI R73, R74.reuse, 0x1, R73 ;  /* 0x000000014a497819 */ /* 0x040fe20000010249 */
[----:B------:R-:W-:Y:S01]  /*3a30*/  IMAD.SHL.U32 R4, R74, 0x2, RZ ;  /* 0x000000024a047824 */ /* 0x000fe200078e00ff */
[----:B------:R-:W-:Y:S02]  /*3a40*/  LOP3.LUT R5, R5, 0x55555555, R74, 0x78, !PT ;  /* 0x5555555505057812 */ /* 0x000fe400078e784a */
[----:B------:R-:W-:Y:S02]  /*3a50*/  LOP3.LUT R73, R6, 0xaaaaaaaa, R73, 0x78, !PT ;  /* 0xaaaaaaaa06497812 */ /* 0x000fe400078e7849 */
[----:B------:R-:W-:Y:S01]  /*3a60*/  LOP3.LUT R4, R7, 0xaaaaaaaa, R4, 0x78, !PT ;  /* 0xaaaaaaaa07047812 */ /* 0x000fe200078e7804 */
[----:B------:R-:W-:Y:S02]  /*3a70*/  IMAD.MOV.U32 R6, RZ, RZ, R5 ;  /* 0x000000ffff067224 */ /* 0x000fe400078e0005 */
[----:B------:R-:W-:Y:S02]  /*3a80*/  IMAD.MOV.U32 R7, RZ, RZ, R72 ;  /* 0x000000ffff077224 */ /* 0x000fe400078e0048 */
[----:B------:R-:W-:-:S05]  /*3a90*/  IMAD.MOV.U32 R5, RZ, RZ, R73 ;  /* 0x000000ffff057224 */ /* 0x000fca00078e0049 */
[----:B------:R0:W-:Y:S02]  /*3aa0*/  STL.128 [R1+0xf0], R4 ;  /* 0x0000f00401007387 */ /* 0x0001e40000100c00 */
[----:B0-----:R-:W-:Y:S02]  /*3ab0*/  IMAD.MOV.U32 R6, RZ, RZ, R65 ;  /* 0x000000ffff067224 */ /* 0x001fe400078e0041 */
        /* <DEDUP_REMOVED lines=13> */
[----:B------:R0:W-:Y:S01]  /*3b90*/  STL.128 [R1+0xe0], R4 ;  /* 0x0000e00401007387 */ /* 0x0001e20000100c00 */
[----:B------:R-:W-:Y:S02]  /*3ba0*/  LOP3.LUT R13, R15, 0xaaaaaaaa, R58, 0x78, !PT ;  /* 0xaaaaaaaa0f0d7812 */ /* 0x000fe400078e783a */
[----:B------:R-:W-:Y:S02]  /*3bb0*/  LOP3.LUT R15, R2, 0xaaaaaaaa, R3, 0x78, !PT ;  /* 0xaaaaaaaa020f7812 */ /* 0x000fe400078e7803 */
[----:B------:R-:W1:Y:S01]  /*3bc0*/  LDC.64 R2, c[0x0][0x3a8] ;  /* 0x0000ea00ff027b82 */ /* 0x000e620000000a00 */
[----:B0-----:R-:W-:Y:S02]  /*3bd0*/  IMAD.MOV.U32 R6, RZ, RZ, R56 ;  /* 0x000000ffff067224 */ /* 0x001fe400078e0038 */
[----:B------:R-:W-:Y:S02]  /*3be0*/  IMAD.MOV.U32 R7, RZ, RZ, R55 ;  /* 0x000000ffff077224 */ /* 0x000fe400078e0037 */
[----:B------:R-:W-:-:S02]  /*3bf0*/  IMAD.MOV.U32 R4, RZ, RZ, R53 ;  /* 0x000000ffff047224 */ /* 0x000fc400078e0035 */
[----:B------:R-:W-:-:S05]  /*3c00*/  IMAD.MOV.U32 R5, RZ, RZ, R54 ;  /* 0x000000ffff057224 */ /* 0x000fca00078e0036 */
[----:B------:R0:W-:Y:S01]  /*3c10*/  STL.128 [R1+0x30], R4 ;  /* 0x0000300401007387 */ /* 0x0001e20000100c00 */
[----:B------:R-:W-:Y:S02]  /*3c20*/  LOP3.LUT R14, R14, 0xaaaaaaaa, R71, 0x78, !PT ;  /* 0xaaaaaaaa0e0e7812 */ /* 0x000fe400078e7847 */
[----:B------:R-:W-:Y:S01]  /*3c30*/  LOP3.LUT R12, R12, 0xaaaaaaaa, R69, 0x78, !PT ;  /* 0xaaaaaaaa0c0c7812 */ /* 0x000fe200078e7845 */
[----:B0-----:R-:W-:Y:S02]  /*3c40*/  IMAD.MOV.U32 R6, RZ, RZ, R49 ;  /* 0x000000ffff067224 */ /* 0x001fe400078e0031 */
[----:B------:R-:W-:Y:S02]  /*3c50*/  IMAD.MOV.U32 R7, RZ, RZ, R50 ;  /* 0x000000ffff077224 */ /* 0x000fe400078e0032 */
[----:B------:R-:W-:Y:S02]  /*3c60*/  IMAD.MOV.U32 R4, RZ, RZ, R48 ;  /* 0x000000ffff047224 */ /* 0x000fe400078e0030 */
[----:B------:R-:W-:-:S05]  /*3c70*/  IMAD.MOV.U32 R5, RZ, RZ, R45 ;  /* 0x000000ffff057224 */ /* 0x000fca00078e002d */
[----:B------:R0:W-:Y:S01]  /*3c80*/  STL.128 [R1+0x50], R4 ;  /* 0x0000500401007387 */ /* 0x0001e20000100c00 */
[----:B------:R-:W-:Y:S01]  /*3c90*/  LOP3.LUT R8, R8, 0xaaaaaaaa, R67, 0x78, !PT ;  /* 0xaaaaaaaa08087812 */ /* 0x000fe200078e7843 */
[----:B0-----:R-:W-:Y:S02]  /*3ca0*/  IMAD.MOV.U32 R6, RZ, RZ, R39 ;  /* 0x000000ffff067224 */ /* 0x001fe400078e0027 */
[----:B------:R-:W-:Y:S02]  /*3cb0*/  IMAD.MOV.U32 R7, RZ, RZ, R44 ;  /* 0x000000ffff077224 */ /* 0x000fe400078e002c */
[----:B------:R-:W-:Y:S02]  /*3cc0*/  IMAD.MOV.U32 R4, RZ, RZ, R40 ;  /* 0x000000ffff047224 */ /* 0x000fe400078e0028 */
[----:B------:R-:W-:-:S05]  /*3cd0*/  IMAD.MOV.U32 R5, RZ, RZ, R33 ;  /* 0x000000ffff057224 */ /* 0x000fca00078e0021 */
[----:B------:R0:W-:Y:S01]  /*3ce0*/  STL.128 [R1+0x60], R4 ;  /* 0x0000600401007387 */ /* 0x0001e20000100c00 */
[----:B-1----:R-:W-:Y:S01]  /*3cf0*/  ISETP.NE.U32.AND P0, PT, R2, RZ, PT ;  /* 0x000000ff0200720c */ /* 0x002fe20003f05070 */
[----:B0-----:R-:W-:Y:S02]  /*3d00*/  IMAD.MOV.U32 R6, RZ, RZ, R51 ;  /* 0x000000ffff067224 */ /* 0x001fe400078e0033 */
[----:B------:R-:W-:Y:S02]  /*3d10*/  IMAD.MOV.U32 R7, RZ, RZ, R52 ;  /* 0x000000ffff077224 */ /* 0x000fe400078e0034 */
[----:B------:R-:W-:Y:S02]  /*3d20*/  IMAD.MOV.U32 R4, RZ, RZ, R47 ;  /* 0x000000ffff047224 */ /* 0x000fe400078e002f */
[----:B------:R-:W-:-:S05]  /*3d30*/  IMAD.MOV.U32 R5, RZ, RZ, R14 ;  /* 0x000000ffff057224 */ /* 0x000fca00078e000e */
[----:B------:R0:W-:Y:S01]  /*3d40*/  STL.128 [R1+0x90], R4 ;  /* 0x0000900401007387 */ /* 0x0001e20000100c00 */
[----:B------:R-:W-:Y:S01]  /*3d50*/  ISETP.NE.AND.EX P0, PT, R3, RZ, PT, P0 ;  /* 0x000000ff0300720c */ /* 0x000fe20003f05300 */
[----:B0-----:R-:W-:Y:S02]  /*3d60*/  IMAD.MOV.U32 R6, RZ, RZ, R43 ;  /* 0x000000ffff067224 */ /* 0x001fe400078e002b */
[----:B------:R-:W-:Y:S02]  /*3d70*/  IMAD.MOV.U32 R7, RZ, RZ, R46 ;  /* 0x000000ffff077224 */ /* 0x000fe400078e002e */
[----:B------:R-:W-:Y:S02]  /*3d80*/  IMAD.MOV.U32 R4, RZ, RZ, R41 ;  /* 0x000000ffff047224 */ /* 0x000fe400078e0029 */
[----:B------:R-:W-:-:S05]  /*3d90*/  IMAD.MOV.U32 R5, RZ, RZ, R12 ;  /* 0x000000ffff057224 */ /* 0x000fca00078e000c */
[----:B------:R0:W-:Y:S01]  /*3da0*/  STL.128 [R1+0xa0], R4 ;  /* 0x0000a00401007387 */ /* 0x0001e20000100c00 */
[----:B------:R-:W-:Y:S01]  /*3db0*/  LOP3.LUT R29, R29, 0xaaaaaaaa, R38, 0x78, !PT ;  /* 0xaaaaaaaa1d1d7812 */ /* 0x000fe200078e7826 */
[----:B------:R-:W-:Y:S02]  /*3dc0*/  IMAD.MOV.U32 R33, RZ, RZ, R15 ;  /* 0x000000ffff217224 */ /* 0x000fe400078e000f */
[----:B0-----:R-:W-:Y:S02]  /*3dd0*/  IMAD.MOV.U32 R6, RZ, RZ, R37 ;  /* 0x000000ffff067224 */ /* 0x001fe400078e0025 */
[----:B------:R-:W-:Y:S02]  /*3de0*/  IMAD.MOV.U32 R7, RZ, RZ, R42 ;  /* 0x000000ffff077224 */ /* 0x000fe400078e002a */
[----:B------:R-:W-:Y:S02]  /*3df0*/  IMAD.MOV.U32 R4, RZ, RZ, R31 ;  /* 0x000000ffff047224 */ /* 0x000fe400078e001f */
[----:B------:R-:W-:-:S05]  /*3e00*/  IMAD.MOV.U32 R5, RZ, RZ, R8 ;  /* 0x000000ffff057224 */ /* 0x000fca00078e0008 */
[----:B------:R0:W-:Y:S01]  /*3e10*/  STL.128 [R1+0xc0], R4 ;  /* 0x0000c00401007387 */ /* 0x0001e20000100c00 */
[----:B------:R-:W-:-:S03]  /*3e20*/  IMAD.MOV.U32 R31, RZ, RZ, R21 ;  /* 0x000000ffff1f7224 */ /* 0x000fc600078e0015 */
[----:B------:R-:W-:Y:S01]  /*3e30*/  STL.128 [R1+0x80], R32 ;  /* 0x0000802001007387 */ /* 0x000fe20000100c00 */
[----:B0-----:R-:W-:Y:S02]  /*3e40*/  IMAD.MOV.U32 R6, RZ, RZ, R36 ;  /* 0x000000ffff067224 */ /* 0x001fe400078e0024 */
[----:B------:R-:W-:Y:S02]  /*3e50*/  IMAD.MOV.U32 R7, RZ, RZ, R27 ;  /* 0x000000ffff077224 */ /* 0x000fe400078e001b */
[----:B------:R-:W-:Y:S02]  /*3e60*/  IMAD.MOV.U32 R4, RZ, RZ, R25 ;  /* 0x000000ffff047224 */ /* 0x000fe400078e0019 */
[----:B------:R-:W-:Y:S02]  /*3e70*/  IMAD.MOV.U32 R5, RZ, RZ, R30 ;  /* 0x000000ffff057224 */ /* 0x000fe400078e001e */
[----:B------:R-:W-:-:S03]  /*3e80*/  IMAD.MOV.U32 R27, RZ, RZ, R23 ;  /* 0x000000ffff1b7224 */ /* 0x000fc600078e0017 */
[----:B------:R0:W-:Y:S01]  /*3e90*/  STL.128 [R1+0x10], R4 ;  /* 0x0000100401007387 */ /* 0x0001e20000100c00 */
[----:B------:R-:W-:Y:S02]  /*3ea0*/  IMAD.MOV.U32 R25, RZ, RZ, R13 ;  /* 0x000000ffff197224 */ /* 0x000fe400078e000d */
[----:B------:R-:W-:Y:S02]  /*3eb0*/  IMAD.MOV.U32 R30, RZ, RZ, R20 ;  /* 0x000000ffff1e7224 */ /* 0x000fe400078e0014 */
[----:B0-----:R-:W-:Y:S02]  /*3ec0*/  IMAD.MOV.U32 R7, RZ, RZ, R28 ;  /* 0x000000ffff077224 */ /* 0x001fe400078e001c */
[----:B------:R-:W-:Y:S02]  /*3ed0*/  IMAD.MOV.U32 R4, RZ, RZ, R26 ;  /* 0x000000ffff047224 */ /* 0x000fe400078e001a */
[----:B------:R-:W-:Y:S02]  /*3ee0*/  IMAD.MOV.U32 R6, RZ, RZ, R19 ;  /* 0x000000ffff067224 */ /* 0x000fe400078e0013 */
[----:B------:R-:W-:-:S02]  /*3ef0*/  IMAD.MOV.U32 R5, RZ, RZ, R17 ;  /* 0x000000ffff057224 */ /* 0x000fc400078e0011 */
[----:B------:R-:W-:Y:S02]  /*3f00*/  IMAD.MOV.U32 R26, RZ, RZ, R22 ;  /* 0x000000ffff1a7224 */ /* 0x000fe400078e0016 */
[----:B------:R-:W-:Y:S01]  /*3f10*/  IMAD.MOV.U32 R28, RZ, RZ, R18 ;  /* 0x000000ffff1c7224 */ /* 0x000fe200078e0012 */
[----:B------:R0:W-:Y:S04]  /*3f20*/  STL.128 [R1+0x20], R4 ;  /* 0x0000200401007387 */ /* 0x0001e80000100c00 */
[----:B------:R0:W-:Y:S04]  /*3f30*/  STL.128 [R1+0x40], R24 ;  /* 0x0000401801007387 */ /* 0x0001e80000100c00 */
[----:B------:R0:W-:Y:S01]  /*3f40*/  STL.128 [R1], R28 ;  /* 0x0000001c01007387 */ /* 0x0001e20000100c00 */
[----:B------:R-:W-:Y:S05]  /*3f50*/  @!P0 EXIT ;  /* 0x000000000000894d */ /* 0x000fea0003800000 */
[----:B------:R-:W-:Y:S02]  /*3f60*/  IMAD.MOV.U32 R8, RZ, RZ, RZ ;  /* 0x000000ffff087224 */ /* 0x000fe400078e00ff */
[----:B0-----:R-:W-:Y:S02]  /*3f70*/  IMAD.MOV.U32 R4, RZ, RZ, RZ ;  /* 0x000000ffff047224 */ /* 0x001fe400078e00ff */
[----:B------:R-:W-:-:S07]  /*3f80*/  IMAD.MOV.U32 R15, RZ, RZ, RZ ;  /* 0x000000ffff0f7224 */ /* 0x000fce00078e00ff */
.L_x_32:
[----:B0-----:R-:W-:-:S06]  /*3f90*/  IMAD.U32 R6, R4, 0x8, R1 ;  /* 0x0000000804067824 */ /* 0x001fcc00078e0001 */
[----:B------:R-:W2:Y:S01]  /*3fa0*/  LDL.64 R6, [R6] ;  /* 0x0000000006067983 */ /* 0x000ea20000100a00 */
[-C--:B------:R-:W-:Y:S01]  /*3fb0*/  IMAD R5, R15, R0.reuse, RZ ;  /* 0x000000000f057224 */ /* 0x080fe200078e02ff */
[----:B------:R-:W-:Y:S01]  /*3fc0*/  R2UR UR4, R10 ;  /* 0x000000000a0472ca */ /* 0x000fe200000e0000 */
[----:B------:R-:W-:Y:S01]  /*3fd0*/  IMAD.MOV.U32 R17, RZ, RZ, RZ ;  /* 0x000000ffff117224 */ /* 0x000fe200078e00ff */
[----:B------:R-:W-:Y:S01]  /*3fe0*/  R2UR UR5, R11 ;  /* 0x000000000b0572ca */ /* 0x000fe200000e0000 */
[C---:B------:R-:W-:Y:S02]  /*3ff0*/  IMAD R13, R4.reuse, R9, R5 ;  /* 0x00000009040d7224 */ /* 0x040fe400078e0205 */
[----:B------:R-:W-:-:S04]  /*4000*/  IMAD.WIDE.U32 R4, R4, R0, R16 ;  /* 0x0000000004047225 */ /* 0x000fc800078e0010 */
[----:B------:R-:W-:Y:S01]  /*4010*/  IMAD.IADD R5, R5, 0x1, R13 ;  /* 0x0000000105057824 */ /* 0x000fe200078e020d */
[----:B------:R-:W-:-:S04]  /*4020*/  LEA R12, P0, R4, UR36, 0x3 ;  /* 0x00000024040c7c11 */ /* 0x000fc8000f8018ff */
[----:B------:R-:W-:Y:S01]  /*4030*/  LEA.HI.X R13, R4, UR37, R5, 0x3, P0 ;  /* 0x00000025040d7c11 */ /* 0x000fe200080f1c05 */
[----:B------:R-:W-:-:S04]  /*4040*/  VIADD R4, R8, 0x1 ;  /* 0x0000000108047836 */ /* 0x000fc80000000000 */
[----:B------:R-:W-:Y:S01]  /*4050*/  IMAD.MOV.U32 R8, RZ, RZ, R4 ;  /* 0x000000ffff087224 */ /* 0x000fe200078e0004 */
[----:B------:R-:W-:-:S04]  /*4060*/  ISETP.GE.U32.AND P0, PT, R4, R2, PT ;  /* 0x000000020400720c */ /* 0x000fc80003f06070 */
[----:B------:R-:W-:Y:S01]  /*4070*/  ISETP.GE.U32.AND.EX P0, PT, RZ, R3, PT, P0 ;  /* 0x00000003ff00720c */ /* 0x000fe20003f06100 */
[----:B--2---:R0:W-:-:S12]  /*4080*/  STG.E.64 desc[UR4][R12.64], R6 ;  /* 0x000000060c007986 */ /* 0x0041d8000c101b04 */
[----:B------:R-:W-:Y:S05]  /*4090*/  @!P0 BRA `(.L_x_32) ;  /* 0xfffffffc00bc8947 */ /* 0x000fea000383ffff */
[----:B------:R-:W-:Y:S05]  /*40a0*/  EXIT ;  /* 0x000000000000794d */ /* 0x000fea0003800000 */
.L_x_31:
[C---:B------:R-:W-:Y:S01]  /*40b0*/  IMAD.SHL.U32 R2, R0.reuse, 0x2, RZ ;  /* 0x0000000200027824 */ /* 0x040fe200078e00ff */
[----:B------:R-:W-:-:S04]  /*40c0*/  SHF.L.U64.HI R3, R0, 0x1, R9 ;  /* 0x0000000100037819 */ /* 0x000fc80000010209 */
[----:B------:R-:W-:-:S04]  /*40d0*/  ISETP.GT.U32.AND P0, PT, R2, R17, PT ;  /* 0x000000110200720c */ /* 0x000fc80003f04070 */
[----:B------:R-:W-:-:S13]  /*40e0*/  ISETP.GT.U32.AND.EX P0, PT, R3, RZ, PT, P0 ;  /* 0x000000ff0300720c */ /* 0x000fda0003f04100 */
[----:B------:R-:W-:Y:S05]  /*40f0*/  @!P0 EXIT ;  /* 0x000000000000894d */ /* 0x000fea0003800000 */
[----:B------:R-:W0:Y:S01]  /*4100*/  S2R R2, SR_TID.X ;  /* 0x0000000000027919 */ /* 0x000e220000002100 */
[----:B------:R-:W0:Y:S01]  /*4110*/  S2UR UR6, SR_CTAID.X ;  /* 0x00000000000679c3 */ /* 0x000e220000002500 */
[----:B------:R-:W1:Y:S01]  /*4120*/  LDCU.64 UR4, c[0x0][0x398] ;  /* 0x00007300ff0477ac */ /* 0x000e620008000a00 */
[C---:B------:R-:W-:Y:S02]  /*4130*/  R2UR UR7, R11.reuse ;  /* 0x000000000b0772ca */ /* 0x040fe400000e0000 */
[C---:B------:R-:W-:Y:S02]  /*4140*/  R2UR UR8, R10.reuse ;  /* 0x000000000a0872ca */ /* 0x040fe400000e0000 */
[----:B------:R-:W-:Y:S02]  /*4150*/  R2UR UR9, R11 ;  /* 0x000000000b0972ca */ /* 0x000fe400000e0000 */
[----:B------:R-:W0:Y:S01]  /*4160*/  LDC R17, c[0x0][0x360] ;  /* 0x0000d800ff117b82 */ /* 0x000e220000000800 */
[----:B------:R-:W-:-:S02]  /*4170*/  R2UR UR12, R10 ;  /* 0x000000000a0c72ca */ /* 0x000fc400000e0000 */
[C---:B------:R-:W-:Y:S02]  /*4180*/  R2UR UR13, R11.reuse ;  /* 0x000000000b0d72ca */ /* 0x040fe400000e0000 */
[C---:B------:R-:W-:Y:S02]  /*4190*/  R2UR UR10, R10.reuse ;  /* 0x000000000a0a72ca */ /* 0x040fe400000e0000 */
[C---:B------:R-:W-:Y:S02]  /*41a0*/  R2UR UR11, R11.reuse ;  /* 0x000000000b0b72ca */ /* 0x040fe400000e0000 */
[C---:B------:R-:W-:Y:S02]  /*41b0*/  R2UR UR14, R10.reuse ;  /* 0x000000000a0e72ca */ /* 0x040fe400000e0000 */
[----:B------:R-:W-:Y:S02]  /*41c0*/  R2UR UR15, R11 ;  /* 0x000000000b0f72ca */ /* 0x000fe400000e0000 */
[----:B------:R-:W-:-:S02]  /*41d0*/  R2UR UR16, R10 ;  /* 0x000000000a1072ca */ /* 0x000fc400000e0000 */
[----:B------:R-:W-:Y:S01]  /*41e0*/  R2UR UR17, R11 ;  /* 0x000000000b1172ca */ /* 0x000fe200000e0000 */
[----:B0-----:R-:W-:Y:S01]  /*41f0*/  IMAD R17, R17, UR6, R2 ;  /* 0x0000000611117c24 */ /* 0x001fe2000f8e0202 */
[----:B------:R-:W-:-:S04]  /*4200*/  R2UR UR6, R10 ;  /* 0x000000000a0672ca */ /* 0x000fc800000e0000 */
[----:B------:R-:W-:-:S05]  /*4210*/  IADD3 R16, P0, PT, R17, -R0, RZ ;  /* 0x8000000011107210 */ /* 0x000fca0007f1e0ff */
[----:B------:R-:W-:Y:S01]  /*4220*/  IMAD.X R17, RZ, RZ, ~R9, P0 ;  /* 0x000000ffff117224 */ /* 0x000fe200000e0e09 */
[----:B-1----:R-:W-:Y:S02]  /*4230*/  LEA R24, P0, R16, UR4, 0x8 ;  /* 0x0000000410187c11 */ /* 0x002fe4000f8040ff */
[----:B------:R-:W-:Y:S02]  /*4240*/  R2UR UR4, R10 ;  /* 0x000000000a0472ca */ /* 0x000fe400000e0000 */
[----:B------:R-:W-:Y:S02]  /*4250*/  LEA.HI.X R25, R16, UR5, R17, 0x8, P0 ;  /* 0x0000000510197c11 */ /* 0x000fe400080f4411 */
[----:B------:R-:W-:-:S03]  /*4260*/  R2UR UR5, R11 ;  /* 0x000000000b0572ca */ /* 0x000fc600000e0000 */
[----:B------:R-:W2:Y:S04]  /*4270*/  LDG.E R5, desc[UR6][R24.64] ;  /* 0x0000000618057981 */ /* 0x000ea8000c1e1900 */
[----:B------:R-:W2:Y:S04]  /*4280*/  LDG.E R8, desc[UR8][R24.64+0x80] ;  /* 0x0000800818087981 */ /* 0x000ea8000c1e1900 */
[----:B------:R-:W3:Y:S04]  /*4290*/  LDG.E R14, desc[UR12][R24.64+0x40] ;  /* 0x0000400c180e7981 */ /* 0x000ee8000c1e1900 */
[----:B------:R-:W4:Y:S04]  /*42a0*/  LDG.E R12, desc[UR4][R24.64+0x20] ;  /* 0x00002004180c7981 */ /* 0x000f28000c1e1900 */
[----:B------:R-:W4:Y:S04]  /*42b0*/  LDG.E R31, desc[UR10][R24.64+0xa0] ;  /* 0x0000a00a181f7981 */ /* 0x000f28000c1e1900 */
        /* <DEDUP_REMOVED lines=49> */
[----:B---3--:R-:W-:-:S05]  /*45d0*/  LOP3.LUT R39, R39, R14, RZ, 0x3c, !PT ;  /* 0x0000000e27277212 */ /* 0x008fca00078e3cff */
[C---:B------:R-:W-:Y:S01]  /*45e0*/  IMAD.U32 R32, R39.reuse, 0x10000, RZ ;  /* 0x0001000027207824 */ /* 0x040fe200078e00ff */
[----:B----4-:R-:W-:Y:S02]  /*45f0*/  SHF.R.U64 R30, R12, 0x10, R31 ;  /* 0x000000100c1e7819 */ /* 0x010fe4000000121f */
[----:B-----5:R-:W-:Y:S02]  /*4600*/  LOP3.LUT R36, R36, R75, RZ, 0x3c, !PT ;  /* 0x0000004b24247212 */ /* 0x020fe400078e3cff */
[----:B------:R-:W-:Y:S02]  /*4610*/  LOP3.LUT R30, R30, R13, RZ, 0x3c, !PT ;  /* 0x0000000d1e1e7212 */ /* 0x000fe400078e3cff */
[----:B------:R-:W-:Y:S02]  /*4620*/  SHF.L.U64.HI R29, R39, 0x10, R36 ;  /* 0x00000010271d7819 */ /* 0x000fe40000010224 */
[----:B------:R-:W-:Y:S01]  /*4630*/  LOP3.LUT R32, R5, 0xffff0000, R32, 0x78, !PT ;  /* 0xffff000005207812 */ /* 0x000fe200078e7820 */
[----:B------:R-:W-:Y:S01]  /*4640*/  IMAD.U32 R5, R30, 0x10000, RZ ;  /* 0x000100001e057824 */ /* 0x000fe200078e00ff */
[----:B------:R-:W-:-:S02]  /*4650*/  LOP3.LUT R29, R8, 0xffff0000, R29, 0x78, !PT ;  /* 0xffff0000081d7812 */ /* 0x000fc400078e781d */
[----:B------:R-:W-:Y:S02]  /*4660*/  SHF.R.U32.HI R35, RZ, 0x10, R31 ;  /* 0x00000010ff237819 */ /* 0x000fe4000001161f */
[----:B------:R-:W-:Y:S02]  /*4670*/  LOP3.LUT R8, R14, 0xffff, R39, 0x78, !PT ;  /* 0x0000ffff0e087812 */ /* 0x000fe400078e7827 */
[----:B------:R-:W-:Y:S02]  /*4680*/  LOP3.LUT R5, R12, 0xffff0000, R5, 0x78, !PT ;  /* 0xffff00000c057812 */ /* 0x000fe400078e7805 */
[----:B------:R-:W-:Y:S02]  /*4690*/  SHF.R.U64 R14, R32, 0x8, R29 ;  /* 0x00000008200e7819 */ /* 0x000fe4000000121d */
[----:B------:R-:W-:Y:S02]  /*46a0*/  LOP3.LUT R35, R35, R2, RZ, 0x3c, !PT ;  /* 0x0000000223237212 */ /* 0x000fe400078e3cff */
[----:B------:R-:W-:-:S02]  /*46b0*/  LOP3.LUT R14, R14, R5, RZ, 0x3c, !PT ;  /* 0x000000050e0e7212 */ /* 0x000fc400078e3cff */
[----:B------:R-:W-:-:S03]  /*46c0*/  SHF.L.U64.HI R12, R30, 0x10, R35 ;  /* 0x000000101e0c7819 */ /* 0x000fc60000010223 */
[----:B------:R-:W-:Y:S01]  /*46d0*/  IMAD.SHL.U32 R28, R14, 0x100, RZ ;  /* 0x000001000e1c7824 */ /* 0x000fe200078e00ff */
[----:B------:R-:W-:Y:S02]  /*46e0*/  LOP3.LUT R12, R31, 0xffff0000, R12, 0x78, !PT ;  /* 0xffff00001f0c7812 */ /* 0x000fe400078e780c */
[----:B------:R-:W-:Y:S02]  /*46f0*/  SHF.R.U32.HI R31, RZ, 0x8, R29 ;  /* 0x00000008ff1f7819 */ /* 0x000fe4000001161d */
[--C-:B------:R-:W-:Y:S02]  /*4700*/  SHF.R.U64 R43, R20, 0x10, R21.reuse ;  /* 0x00000010142b7819 */ /* 0x100fe40000001215 */
[----:B------:R-:W-:Y:S02]  /*4710*/  LOP3.LUT R28, R32, 0xff00ff00, R28, 0x78, !PT ;  /* 0xff00ff00201c7812 */ /* 0x000fe400078e781c */
[----:B------:R-:W-:Y:S02]  /*4720*/  LOP3.LUT R31, R31, R12, RZ, 0x3c, !PT ;  /* 0x0000000c1f1f7212 */ /* 0x000fe400078e3cff */
[----:B------:R-:W-:-:S02]  /*4730*/  SHF.R.U32.HI R32, RZ, 0x10, R21 ;  /* 0x00000010ff207819 */ /* 0x000fc40000011615 */
[----:B------:R-:W-:Y:S02]  /*4740*/  LOP3.LUT R75, R75, 0xffff, R36, 0x78, !PT ;  /* 0x0000ffff4b4b7812 */ /* 0x000fe400078e7824 */
[----:B------:R-:W-:Y:S02]  /*4750*/  SHF.R.U64 R36, R7, 0x10, R6 ;  /* 0x0000001007247819 */ /* 0x000fe40000001206 */
[----:B------:R-:W-:Y:S02]  /*4760*/  LOP3.LUT R43, R43, R72, RZ, 0x3c, !PT ;  /* 0x000000482b2b7212 */ /* 0x000fe400078e3cff */
[----:B------:R-:W-:Y:S02]  /*4770*/  LOP3.LUT R5, R5, 0xff00ff, R14, 0x78, !PT ;  /* 0x00ff00ff05057812 */ /* 0x000fe400078e780e */
[----:B------:R-:W-:Y:S02]  /*4780*/  SHF.L.U64.HI R14, R14, 0x8, R31 ;  /* 0x000000080e0e7819 */ /* 0x000fe4000001021f */
[----:B------:R-:W-:-:S02]  /*4790*/  LOP3.LUT R32, R32, R65, RZ, 0x3c, !PT ;  /* 0x0000004120207212 */ /* 0x000fc400078e3cff */
[----:B------:R-:W-:Y:S02]  /*47a0*/  LOP3.LUT R13, R13, 0xffff, R30, 0x78, !PT ;  /* 0x0000ffff0d0d7812 */ /* 0x000fe400078e781e */
[----:B------:R-:W2:Y:S01]  /*47b0*/  LDG.E R30, desc[UR6][R24.64+0x98] ;  /* 0x00009806181e7981 */ /* 0x000ea2000c1e1900 */
[----:B------:R-:W-:Y:S01]  /*47c0*/  LOP3.LUT R12, R12, 0xff00ff, R31, 0x78, !PT ;  /* 0x00ff00ff0c0c7812 */ /* 0x000fe200078e781f */
[C---:B------:R-:W-:Y:S01]  /*47d0*/  IMAD.U32 R31, R43.reuse, 0x10000, RZ ;  /* 0x000100002b1f7824 */ /* 0x040fe200078e00ff */
[----:B------:R-:W-:Y:S02]  /*47e0*/  LOP3.LUT R39, R36, R73, RZ, 0x3c, !PT ;  /* 0x0000004924277212 */ /* 0x000fe400078e3cff */
[----:B------:R-:W-:Y:S02]  /*47f0*/  SHF.L.U64.HI R40, R43, 0x10, R32 ;  /* 0x000000102b287819 */ /* 0x000fe40000010220 */
[----:B------:R-:W-:Y:S01]  /*4800*/  LOP3.LUT R29, R29, 0xff00ff00, R14, 0x78, !PT ;  /* 0xff00ff001d1d7812 */ /* 0x000fe200078e780e */
[----:B------:R-:W-:Y:S01]  /*4810*/  IMAD.U32 R36, R39, 0x10000, RZ ;  /* 0x0001000027247824 */ /* 0x000fe200078e00ff */
[----:B------:R-:W3:Y:S01]  /*4820*/  LDG.E R14, desc[UR8][R24.64+0x58] ;  /* 0x00005808180e7981 */ /* 0x000ee2000c1e1900 */
[----:B------:R-:W-:-:S02]  /*4830*/  LOP3.LUT R20, R20, 0xffff0000, R31, 0x78, !PT ;  /* 0xffff000014147812 */ /* 0x000fc400078e781f */
[----:B------:R-:W-:Y:S01]  /*4840*/  LOP3.LUT R21, R21, 0xffff0000, R40, 0x78, !PT ;  /* 0xffff000015157812 */ /* 0x000fe200078e7828 */
[----:B------:R-:W4:Y:S01]  /*4850*/  LDG.E R31, desc[UR6][R24.64+0xb8] ;  /* 0x0000b806181f7981 */ /* 0x000f22000c1e1900 */
[----:B------:R-:W-:Y:S02]  /*4860*/  SHF.R.U32.HI R44, RZ, 0x10, R6 ;  /* 0x00000010ff2c7819 */ /* 0x000fe40000011606 */
[----:B------:R-:W-:Y:S01]  /*4870*/  LOP3.LUT R7, R7, 0xffff0000, R36, 0x78, !PT ;  /* 0xffff000007077812 */ /* 0x000fe200078e7824 */
[----:B------:R-:W5:Y:S01]  /*4880*/  LDG.E R40, desc[UR8][R24.64+0x78] ;  /* 0x0000780818287981 */ /* 0x000f62000c1e1900 */
[----:B------:R-:W-:Y:S02]  /*4890*/  SHF.R.U64 R42, R20, 0x8, R21 ;  /* 0x00000008142a7819 */ /* 0x000fe40000001215 */
[----:B------:R-:W-:Y:S01]  /*48a0*/  LOP3.LUT R44, R44, R71, RZ, 0x3c, !PT ;  /* 0x000000472c2c7212 */ /* 0x000fe200078e3cff */
[----:B------:R-:W4:Y:S01]  /*48b0*/  LDG.E R36, desc[UR4][R24.64+0x38] ;  /* 0x0000380418247981 */ /* 0x000f22000c1e1900 */
[----:B------:R-:W-:-:S02]  /*48c0*/  LOP3.LUT R42, R42, R7, RZ, 0x3c, !PT ;  /* 0x000000072a2a7212 */ /* 0x000fc400078e3cff */
[----:B------:R-:W-:Y:S02]  /*48d0*/  LOP3.LUT R72, R72, 0xffff, R43, 0x78, !PT ;  /* 0x0000ffff48487812 */ /* 0x000fe400078e782b */
[----:B------:R-:W-:Y:S02]  /*48e0*/  SHF.L.U64.HI R43, R39, 0x10, R44 ;  /* 0x00000010272b7819 */ /* 0x000fe4000001022c */
[----:B------:R-:W-:Y:S02]  /*48f0*/  LOP3.LUT R65, R65, 0xffff, R32, 0x78, !PT ;  /* 0x0000ffff41417812 */ /* 0x000fe400078e7820 */
[----:B------:R-:W-:Y:S02]  /*4900*/  LOP3.LUT R2, R2, 0xffff, R35, 0x78, !PT ;  /* 0x0000ffff02027812 */ /* 0x000fe400078e7823 */
[----:B------:R-:W-:Y:S01]  /*4910*/  LOP3.LUT R73, R73, 0xffff, R39, 0x78, !PT ;  /* 0x0000ffff49497812 */ /* 0x000fe200078e7827 */
[----:B------:R-:W5:Y:S01]  /*4920*/  LDG.E R35, desc[UR10][R24.64+0xd8] ;  /* 0x0000d80a18237981 */ /* 0x000f62000c1e1900 */
[----:B------:R-:W-:Y:S01]  /*4930*/  SHF.R.U64 R32, R23, 0x10, R22 ;  /* 0x0000001017207819 */ /* 0x000fe20000001216 */
[----:B------:R-:W-:Y:S01]  /*4940*/  IMAD.SHL.U32 R39, R42, 0x100, RZ ;  /* 0x000001002a277824 */ /* 0x000fe200078e00ff */
[----:B------:R-:W-:-:S02]  /*4950*/  LOP3.LUT R43, R6, 0xffff0000, R43, 0x78, !PT ;  /* 0xffff0000062b7812 */ /* 0x000fc400078e782b */
[----:B------:R-:W-:Y:S02]  /*4960*/  SHF.R.U32.HI R6, RZ, 0x8, R21 ;  /* 0x00000008ff067819 */ /* 0x000fe40000011615 */
[----:B------:R-:W-:Y:S02]  /*4970*/  LOP3.LUT R32, R32, R69, RZ, 0x3c, !PT ;  /* 0x0000004520207212 */ /* 0x000fe400078e3cff */
[----:B------:R-:W-:Y:S02]  /*4980*/  LOP3.LUT R20, R20, 0xff00ff00, R39, 0x78, !PT ;  /* 0xff00ff0014147812 */ /* 0x000fe400078e7827 */
[----:B------:R-:W-:Y:S02]  /*4990*/  LOP3.LUT R39, R6, R43, RZ, 0x3c, !PT ;  /* 0x0000002b06277212 */ /* 0x000fe400078e3cff */
[----:B------:R-:W-:Y:S01]  /*49a0*/  LOP3.LUT R71, R71, 0xffff, R44, 0x78, !PT ;  /* 0x0000ffff47477812 */ /* 0x000fe200078e782c */
[----:B------:R-:W-:Y:S01]  /*49b0*/  IMAD.U32 R44, R32, 0x10000, RZ ;  /* 0x00010000202c7824 */ /* 0x000fe200078e00ff */
[----:B------:R-:W-:-:S02]  /*49c0*/  LOP3.LUT R6, R7, 0xff00ff, R42, 0x78, !PT ;  /* 0x00ff00ff07067812 */ /* 0x000fc400078e782a */
[----:B------:R-:W-:Y:S02]  /*49d0*/  LOP3.LUT R7, R43, 0xff00ff, R39, 0x78, !PT ;  /* 0x00ff00ff2b077812 */ /* 0x000fe400078e7827 */
[----:B------:R-:W-:Y:S02]  /*49e0*/  SHF.R.U32.HI R43, RZ, 0x10, R22 ;  /* 0x00000010ff2b7819 */ /* 0x000fe40000011616 */
[----:B------:R-:W-:Y:S02]  /*49f0*/  LOP3.LUT R23, R23, 0xffff0000, R44, 0x78, !PT ;  /* 0xffff000017177812 */ /* 0x000fe400078e782c */
[----:B------:R-:W-:Y:S02]  /*4a00*/  SHF.R.U64 R44, R18, 0x10, R15 ;  /* 0x00000010122c7819 */ /* 0x000fe4000000120f */
[----:B------:R-:W-:Y:S02]  /*4a10*/  LOP3.LUT R43, R43, R70, RZ, 0x3c, !PT ;  /* 0x000000462b2b7212 */ /* 0x000fe400078e3cff */
[----:B------:R-:W-:-:S02]  /*4a20*/  LOP3.LUT R44, R44, R67, RZ, 0x3c, !PT ;  /* 0x000000432c2c7212 */ /* 0x000fc400078e3cff */
[----:B------:R-:W-:Y:S02]  /*4a30*/  SHF.L.U64.HI R42, R42, 0x8, R39 ;  /* 0x000000082a2a7819 */ /* 0x000fe40000010227 */
[--C-:B------:R-:W-:Y:S02]  /*4a40*/  LOP3.LUT R70, R70, 0xffff, R43.reuse, 0x78, !PT ;  /* 0x0000ffff46467812 */ /* 0x100fe400078e782b */
[----:B------:R-:W-:Y:S01]  /*4a50*/  SHF.L.U64.HI R43, R32, 0x10, R43 ;  /* 0x00000010202b7819 */ /* 0x000fe2000001022b */
[----:B------:R-:W-:Y:S01]  /*4a60*/  IMAD.U32 R39, R44, 0x10000, RZ ;  /* 0x000100002c277824 */ /* 0x000fe200078e00ff */
[----:B------:R-:W-:Y:S02]  /*4a70*/  LOP3.LUT R21, R21, 0xff00ff00, R42, 0x78, !PT ;  /* 0xff00ff0015157812 */ /* 0x000fe400078e782a */
[----:B------:R-:W-:Y:S02]  /*4a80*/  LOP3.LUT R42, R22, 0xffff0000, R43, 0x78, !PT ;  /* 0xffff0000162a7812 */ /* 0x000fe400078e782b */
[----:B------:R-:W-:-:S02]  /*4a90*/  SHF.R.U32.HI R51, RZ, 0x10, R15 ;  /* 0x00000010ff337819 */ /* 0x000fc4000001160f */
[----:B------:R-:W-:Y:S02]  /*4aa0*/  LOP3.LUT R18, R18, 0xffff0000, R39, 0x78, !PT ;  /* 0xffff000012127812 */ /* 0x000fe400078e7827 */
[----:B------:R-:W-:Y:S01]  /*4ab0*/  SHF.R.U64 R43, R23, 0x8, R42 ;  /* 0x00000008172b7819 */ /* 0x000fe2000000122a */
[----:B------:R-:W4:Y:S01]  /*4ac0*/  LDG.E R39, desc[UR10][R24.64+0xdc] ;  /* 0x0000dc0a18277981 */ /* 0x000f22000c1e1900 */
[----:B------:R-:W-:Y:S02]  /*4ad0*/  LOP3.LUT R51, R51, R66, RZ, 0x3c, !PT ;  /* 0x0000004233337212 */ /* 0x000fe400078e3cff */
[----:B------:R-:W-:Y:S02]  /*4ae0*/  LOP3.LUT R43, R43, R18, RZ, 0x3c, !PT ;  /* 0x000000122b2b7212 */ /* 0x000fe400078e3cff */
[----:B------:R-:W-:Y:S02]  /*4af0*/  LOP3.LUT R67, R67, 0xffff, R44, 0x78, !PT ;  /* 0x0000ffff43437812 */ /* 0x000fe400078e782c */
[----:B------:R-:W-:-:S02]  /*4b00*/  LOP3.LUT R66, R66, 0xffff, R51, 0x78, !PT ;  /* 0x0000ffff42427812 */ /* 0x000fc400078e7833 */
[----:B------:R-:W-:Y:S01]  /*4b10*/  SHF.L.U64.HI R44, R44, 0x10, R51 ;  /* 0x000000102c2c7819 */ /* 0x000fe20000010233 */
[----:B------:R-:W-:Y:S01]  /*4b20*/  IMAD.SHL.U32 R22, R43, 0x100, RZ ;  /* 0x000001002b167824 */ /* 0x000fe200078e00ff */
[----:B------:R-:W4:Y:S01]  /*4b30*/  LDG.E R51, desc[UR4][R24.64+0x1c] ;  /* 0x00001c0418337981 */ /* 0x000f22000c1e1900 */
[----:B------:R-:W-:-:S03]  /*4b40*/  LOP3.LUT R69, R69, 0xffff, R32, 0x78, !PT ;  /* 0x0000ffff45457812 */ /* 0x000fc600078e7820 */
[----:B------:R-:W4:Y:S01]  /*4b50*/  LDG.E R32, desc[UR8][R24.64+0x5c] ;  /* 0x00005c0818207981 */ /* 0x000f22000c1e1900 */
[----:B------:R-:W-:Y:S02]  /*4b60*/  LOP3.LUT R23, R23, 0xff00ff00, R22, 0x78, !PT ;  /* 0xff00ff0017177812 */ /* 0x000fe400078e7816 */
[----:B------:R-:W-:Y:S02]  /*4b70*/  LOP3.LUT R55, R15, 0xffff0000, R44, 0x78, !PT ;  /* 0xffff00000f377812 */ /* 0x000fe400078e782c */
[----:B------:R-:W-:Y:S01]  /*4b80*/  SHF.R.U32.HI R22, RZ, 0x8, R42 ;  /* 0x00000008ff167819 */ /* 0x000fe2000001162a */
[----:B------:R-:W4:Y:S03]  /*4b90*/  LDG.E R44, desc[UR6][R24.64+0xbc] ;  /* 0x0000bc06182c7981 */ /* 0x000f26000c1e1900 */
[----:B------:R-:W-:Y:S02]  /*4ba0*/  LOP3.LUT R22, R22, R55, RZ, 0x3c, !PT ;  /* 0x0000003716167212 */ /* 0x000fe400078e3cff */
[----:B------:R-:W-:-:S02]  /*4bb0*/  LOP3.LUT R15, R18, 0xff00ff, R43, 0x78, !PT ;  /* 0x00ff00ff120f7812 */ /* 0x000fc400078e782b */
[----:B------:R-:W-:-:S04]  /*4bc0*/  SHF.L.U64.HI R43, R43, 0x8, R22 ;  /* 0x000000082b2b7819 */ /* 0x000fc80000010216 */
[----:B------:R-:W-:Y:S02]  /*4bd0*/  LOP3.LUT R18, R42, 0xff00ff00, R43, 0x78, !PT ;  /* 0xff00ff002a127812 */ /* 0x000fe400078e782b */
[----:B------:R-:W4:Y:S04]  /*4be0*/  LDG.E R43, desc[UR4][R24.64+0x3c] ;  /* 0x00003c04182b7981 */ /* 0x000f28000c1e1900 */
[----:B------:R0:W4:Y:S01]  /*4bf0*/  LDG.E R42, desc[UR8][R24.64+0x7c] ;  /* 0x00007c08182a7981 */ /* 0x000122000c1e1900 */
[----:B------:R-:W-:Y:S02]  /*4c00*/  LOP3.LUT R22, R55, 0xff00ff, R22, 0x78, !PT ;  /* 0x00ff00ff37167812 */ /* 0x000fe400078e7816 */
[--C-:B------:R-:W-:Y:S02]  /*4c10*/  SHF.R.U64 R55, R56, 0x10, R49.reuse ;  /* 0x0000001038377819 */ /* 0x100fe40000001231 */
[----:B------:R-:W-:-:S02]  /*4c20*/  SHF.R.U32.HI R74, RZ, 0x10, R49 ;  /* 0x00000010ff4a7819 */ /* 0x000fc40000011631 */
[----:B------:R-:W-:Y:S02]  /*4c30*/  LOP3.LUT R55, R55, R46, RZ, 0x3c, !PT ;  /* 0x0000002e37377212 */ /* 0x000fe400078e3cff */
[----:B------:R-:W-:Y:S02]  /*4c40*/  LOP3.LUT R74, R74, R47, RZ, 0x3c, !PT ;  /* 0x0000002f4a4a7212 */ /* 0x000fe400078e3cff */
[----:B------:R-:W-:Y:S01]  /*4c50*/  LOP3.LUT R46, R46, 0xffff, R55, 0x78, !PT ;  /* 0x0000ffff2e2e7812 */ /* 0x000fe200078e7837 */
[----:B------:R-:W-:Y:S01]  /*4c60*/  IMAD.U32 R57, R55, 0x10000, RZ ;  /* 0x0001000037397824 */ /* 0x000fe200078e00ff */
[--C-:B------:R-:W-:Y:S02]  /*4c70*/  LOP3.LUT R47, R47, 0xffff, R74.reuse, 0x78, !PT ;  /* 0x0000ffff2f2f7812 */ /* 0x100fe400078e784a */
[----:B------:R-:W-:Y:S02]  /*4c80*/  SHF.L.U64.HI R74, R55, 0x10, R74 ;  /* 0x00000010374a7819 */ /* 0x000fe4000001024a */
[----:B------:R-:W-:-:S04]  /*4c90*/  SHF.R.U64 R55, R34, 0x10, R27 ;  /* 0x0000001022377819 */ /* 0x000fc8000000121b */
[----:B------:R-:W-:-:S05]  /*4ca0*/  LOP3.LUT R55, R55, R60, RZ, 0x3c, !PT ;  /* 0x0000003c37377212 */ /* 0x000fca00078e3cff */
[----:B0-----:R-:W-:-:S05]  /*4cb0*/  IMAD.U32 R25, R55, 0x10000, RZ ;  /* 0x0001000037197824 */ /* 0x001fca00078e00ff */
[----:B------:R-:W-:Y:S02]  /*4cc0*/  LOP3.LUT R24, R34, 0xffff0000, R25, 0x78, !PT ;  /* 0xffff000022187812 */ /* 0x000fe400078e7819 */
[----:B------:R-:W-:Y:S02]  /*4cd0*/  SHF.R.U32.HI R34, RZ, 0x10, R27 ;  /* 0x00000010ff227819 */ /* 0x000fe4000001161b */
[----:B------:R-:W-:Y:S02]  /*4ce0*/  LOP3.LUT R56, R56, 0xffff0000, R57, 0x78, !PT ;  /* 0xffff000038387812 */ /* 0x000fe400078e7839 */
[----:B------:R-:W-:Y:S02]  /*4cf0*/  LOP3.LUT R34, R34, R45, RZ, 0x3c, !PT ;  /* 0x0000002d22227212 */ /* 0x000fe400078e3cff */
[----:B------:R-:W-:Y:S02]  /*4d00*/  LOP3.LUT R49, R49, 0xffff0000, R74, 0x78, !PT ;  /* 0xffff000031317812 */ /* 0x000fe400078e784a */
[----:B------:R-:W-:-:S02]  /*4d10*/  LOP3.LUT R45, R45, 0xffff, R34, 0x78, !PT ;  /* 0x0000ffff2d2d7812 */ /* 0x000fc400078e7822 */
[----:B------:R-:W-:Y:S02]  /*4d20*/  LOP3.LUT R60, R60, 0xffff, R55, 0x78, !PT ;  /* 0x0000ffff3c3c7812 */ /* 0x000fe400078e7837 */
[----:B------:R-:W-:Y:S02]  /*4d30*/  SHF.L.U64.HI R34, R55, 0x10, R34 ;  /* 0x0000001037227819 */ /* 0x000fe40000010222 */
[----:B------:R-:W-:-:S04]  /*4d40*/  SHF.R.U64 R55, R56, 0x8, R49 ;  /* 0x0000000838377819 */ /* 0x000fc80000001231 */
[----:B------:R-:W-:-:S05]  /*4d50*/  LOP3.LUT R55, R55, R24, RZ, 0x3c, !PT ;  /* 0x0000001837377212 */ /* 0x000fca00078e3cff */
[----:B------:R-:W-:Y:S01]  /*4d60*/  IMAD.SHL.U32 R25, R55, 0x100, RZ ;  /* 0x0000010037197824 */ /* 0x000fe200078e00ff */
[----:B------:R-:W-:-:S04]  /*4d70*/  LOP3.LUT R27, R27, 0xffff0000, R34, 0x78, !PT ;  /* 0xffff00001b1b7812 */ /* 0x000fc800078e7822 */
[----:B------:R-:W-:Y:S02]  /*4d80*/  LOP3.LUT R34, R56, 0xff00ff00, R25, 0x78, !PT ;  /* 0xff00ff0038227812 */ /* 0x000fe400078e7819 */
[----:B------:R-:W-:-:S04]  /*4d90*/  SHF.R.U32.HI R56, RZ, 0x8, R49 ;  /* 0x00000008ff387819 */ /* 0x000fc80000011631 */
[----:B------:R-:W-:Y:S02]  /*4da0*/  LOP3.LUT R56, R56, R27, RZ, 0x3c, !PT ;  /* 0x0000001b38387212 */ /* 0x000fe400078e3cff */
[----:B------:R-:W-:Y:S02]  /*4db0*/  LOP3.LUT R24, R24, 0xff00ff, R55, 0x78, !PT ;  /* 0x00ff00ff18187812 */ /* 0x000fe400078e7837 */
[--C-:B------:R-:W-:Y:S02]  /*4dc0*/  LOP3.LUT R25, R27, 0xff00ff, R56.reuse, 0x78, !PT ;  /* 0x00ff00ff1b197812 */ /* 0x100fe400078e7838 */
[----:B------:R-:W-:Y:S02]  /*4dd0*/  SHF.L.U64.HI R56, R55, 0x8, R56 ;  /* 0x0000000837387819 */ /* 0x000fe40000010238 */
[----:B------:R-:W-:-:S04]  /*4de0*/  SHF.R.U64 R55, R19, 0x10, R4 ;  /* 0x0000001013377819 */ /* 0x000fc80000001204 */
[----:B------:R-:W-:Y:S02]  /*4df0*/  LOP3.LUT R55, R55, R64, RZ, 0x3c, !PT ;  /* 0x0000004037377212 */ /* 0x000fe400078e3cff */
[----:B------:R-:W-:-:S03]  /*4e00*/  LOP3.LUT R27, R49, 0xff00ff00, R56, 0x78, !PT ;  /* 0xff00ff00311b7812 */ /* 0x000fc600078e7838 */
[----:B------:R-:W-:-:S05]  /*4e10*/  IMAD.U32 R56, R55, 0x10000, RZ ;  /* 0x0001000037387824 */ /* 0x000fca00078e00ff */
[----:B------:R-:W-:Y:S02]  /*4e20*/  LOP3.LUT R19, R19, 0xffff0000, R56, 0x78, !PT ;  /* 0xffff000013137812 */ /* 0x000fe400078e7838 */
[----:B------:R-:W-:-:S04]  /*4e30*/  SHF.R.U32.HI R56, RZ, 0x10, R4 ;  /* 0x00000010ff387819 */ /* 0x000fc80000011604 */
[----:B------:R-:W-:Y:S02]  /*4e40*/  LOP3.LUT R56, R56, R61, RZ, 0x3c, !PT ;  /* 0x0000003d38387212 */ /* 0x000fe400078e3cff */
[----:B------:R-:W-:Y:S02]  /*4e50*/  LOP3.LUT R64, R64, 0xffff, R55, 0x78, !PT ;  /* 0x0000ffff40407812 */ /* 0x000fe400078e7837 */
[--C-:B------:R-:W-:Y:S02]  /*4e60*/  SHF.L.U64.HI R55, R55, 0x10, R56.reuse ;  /* 0x0000001037377819 */ /* 0x100fe40000010238 */
[----:B------:R-:W-:Y:S02]  /*4e70*/  SHF.R.U64 R49, R26, 0x10, R3 ;  /* 0x000000101a317819 */ /* 0x000fe40000001203 */
[----:B------:R-:W-:Y:S02]  /*4e80*/  LOP3.LUT R61, R61, 0xffff, R56, 0x78, !PT ;  /* 0x0000ffff3d3d7812 */ /* 0x000fe400078e7838 */
        /* <DEDUP_REMOVED lines=17> */
[--C-:B------:R-:W-:Y:S02]  /*4fa0*/  LOP3.LUT R4, R55, 0xff00ff, R74.reuse, 0x78, !PT ;  /* 0x00ff00ff37047812 */ /* 0x100fe400078e784a */
[----:B------:R-:W-:Y:S02]  /*4fb0*/  SHF.L.U64.HI R49, R49, 0x8, R74 ;  /* 0x0000000831317819 */ /* 0x000fe4000001024a */
[----:B------:R-:W-:-:S04]  /*4fc0*/  SHF.R.U64 R74, R54, 0x10, R37 ;  /* 0x00000010364a7819 */ /* 0x000fc80000001225 */
[----:B------:R-:W-:Y:S02]  /*4fd0*/  LOP3.LUT R74, R74, R53, RZ, 0x3c, !PT ;  /* 0x000000354a4a7212 */ /* 0x000fe400078e3cff */
[----:B------:R-:W-:Y:S02]  /*4fe0*/  SHF.R.U32.HI R55, RZ, 0x10, R37 ;  /* 0x00000010ff377819 */ /* 0x000fe40000011625 */
[----:B------:R-:W-:Y:S01]  /*4ff0*/  LOP3.LUT R26, R56, 0xff00ff00, R49, 0x78, !PT ;  /* 0xff00ff00381a7812 */ /* 0x000fe200078e7831 */
[----:B------:R-:W-:Y:S01]  /*5000*/  IMAD.U32 R49, R74, 0x10000, RZ ;  /* 0x000100004a317824 */ /* 0x000fe200078e00ff */
[----:B------:R-:W-:-:S04]  /*5010*/  LOP3.LUT R55, R55, R62, RZ, 0x3c, !PT ;  /* 0x0000003e37377212 */ /* 0x000fc800078e3cff */
        /* <DEDUP_REMOVED lines=16> */
[----:B------:R-:W-:-:S05]  /*5120*/  IMAD.SHL.U32 R56, R55, 0x100, RZ ;  /* 0x0000010037387824 */ /* 0x000fca00078e00ff */
[----:B------:R-:W-:Y:S02]  /*5130*/  LOP3.LUT R49, R49, 0xff00ff00, R56, 0x78, !PT ;  /* 0xff00ff0031317812 */ /* 0x000fe400078e7838 */
[----:B------:R-:W-:-:S04]  /*5140*/  SHF.R.U32.HI R56, RZ, 0x8, R54 ;  /* 0x00000008ff387819 */ /* 0x000fc80000011636 */
[----:B------:R-:W-:Y:S02]  /*5150*/  LOP3.LUT R56, R56, R37, RZ, 0x3c, !PT ;  /* 0x0000002538387212 */ /* 0x000fe400078e3cff */
[----:B------:R-:W-:Y:S02]  /*5160*/  LOP3.LUT R33, R38, 0xff00ff, R55, 0x78, !PT ;  /* 0x00ff00ff26217812 */ /* 0x000fe400078e7837 */
[----:B------:R-:W-:Y:S02]  /*5170*/  SHF.L.U64.HI R57, R55, 0x8, R56 ;  /* 0x0000000837397819 */ /* 0x000fe40000010238 */
[----:B--2---:R-:W-:-:S04]  /*5180*/  SHF.R.U64 R55, R41, 0x10, R30 ;  /* 0x0000001029377819 */ /* 0x004fc8000000121e */
[----:B---3--:R-:W-:Y:S02]  /*5190*/  LOP3.LUT R55, R55, R14, RZ, 0x3c, !PT ;  /* 0x0000000e37377212 */ /* 0x008fe400078e3cff */
[----:B------:R-:W-:-:S03]  /*51a0*/  LOP3.LUT R38, R54, 0xff00ff00, R57, 0x78, !PT ;  /* 0xff00ff0036267812 */ /* 0x000fc600078e7839 */
[----:B------:R-:W-:-:S05]  /*51b0*/  IMAD.U32 R54, R55, 0x10000, RZ ;  /* 0x0001000037367824 */ /* 0x000fca00078e00ff */
[----:B------:R-:W-:Y:S02]  /*51c0*/  LOP3.LUT R41, R41, 0xffff0000, R54, 0x78, !PT ;  /* 0xffff000029297812 */ /* 0x000fe400078e7836 */
[----:B------:R-:W-:-:S04]  /*51d0*/  SHF.R.U32.HI R54, RZ, 0x10, R30 ;  /* 0x00000010ff367819 */ /* 0x000fc8000001161e */
[----:B-----5:R-:W-:Y:S02]  /*51e0*/  LOP3.LUT R54, R54, R35, RZ, 0x3c, !PT ;  /* 0x0000002336367212 */ /* 0x020fe400078e3cff */
[----:B------:R-:W-:Y:S02]  /*51f0*/  LOP3.LUT R14, R14, 0xffff, R55, 0x78, !PT ;  /* 0x0000ffff0e0e7812 */ /* 0x000fe400078e7837 */
[----:B------:R-:W-:Y:S02]  /*5200*/  SHF.L.U64.HI R57, R55, 0x10, R54 ;  /* 0x0000001037397819 */ /* 0x000fe40000010236 */
[----:B----4-:R-:W-:Y:S02]  /*5210*/  SHF.R.U64 R55, R36, 0x10, R31 ;  /* 0x0000001024377819 */ /* 0x010fe4000000121f */
[----:B------:R-:W-:Y:S02]  /*5220*/  LOP3.LUT R37, R37, 0xff00ff, R56, 0x78, !PT ;  /* 0x00ff00ff25257812 */ /* 0x000fe400078e7838 */
[----:B------:R-:W-:-:S02]  /*5230*/  LOP3.LUT R55, R55, R40, RZ, 0x3c, !PT ;  /* 0x0000002837377212 */ /* 0x000fc400078e3cff */
[----:B------:R-:W-:Y:S02]  /*5240*/  SHF.R.U32.HI R56, RZ, 0x10, R31 ;  /* 0x00000010ff387819 */ /* 0x000fe4000001161f */
[----:B------:R-:W-:Y:S02]  /*5250*/  LOP3.LUT R35, R35, 0xffff, R54, 0x78, !PT ;  /* 0x0000ffff23237812 */ /* 0x000fe400078e7836 */
[----:B------:R-:W-:Y:S01]  /*5260*/  LOP3.LUT R54, R30, 0xffff0000, R57, 0x78, !PT ;  /* 0xffff00001e367812 */ /* 0x000fe200078e7839 */
[C---:B------:R-:W-:Y:S01]  /*5270*/  IMAD.U32 R57, R55.reuse, 0x10000, RZ ;  /* 0x0001000037397824 */ /* 0x040fe200078e00ff */
[----:B------:R-:W-:Y:S02]  /*5280*/  LOP3.LUT R56, R56, R59, RZ, 0x3c, !PT ;  /* 0x0000003b38387212 */ /* 0x000fe400078e3cff */
[----:B------:R-:W-:Y:S02]  /*5290*/  LOP3.LUT R30, R40, 0xffff, R55, 0x78, !PT ;  /* 0x0000ffff281e7812 */ /* 0x000fe400078e7837 */
[----:B------:R-:W-:-:S02]  /*52a0*/  SHF.L.U64.HI R40, R55, 0x10, R56 ;  /* 0x0000001037287819 */ /* 0x000fc40000010238 */
[----:B------:R-:W-:Y:S02]  /*52b0*/  LOP3.LUT R36, R36, 0xffff0000, R57, 0x78, !PT ;  /* 0xffff000024247812 */ /* 0x000fe400078e7839 */
[----:B------:R-:W-:Y:S02]  /*52c0*/  SHF.R.U64 R55, R41, 0x8, R54 ;  /* 0x0000000829377819 */ /* 0x000fe40000001236 */
[----:B------:R-:W-:Y:S02]  /*52d0*/  LOP3.LUT R59, R59, 0xffff, R56, 0x78, !PT ;  /* 0x0000ffff3b3b7812 */ /* 0x000fe400078e7838 */
[----:B------:R-:W-:Y:S02]  /*52e0*/  LOP3.LUT R55, R55, R36, RZ, 0x3c, !PT ;  /* 0x0000002437377212 */ /* 0x000fe400078e3cff */
[----:B------:R-:W-:Y:S02]  /*52f0*/  LOP3.LUT R57, R31, 0xffff0000, R40, 0x78, !PT ;  /* 0xffff00001f397812 */ /* 0x000fe400078e7828 */
[----:B------:R-:W-:Y:S01]  /*5300*/  SHF.R.U32.HI R56, RZ, 0x8, R54 ;  /* 0x00000008ff387819 */ /* 0x000fe20000011636 */
[----:B------:R-:W-:-:S03]  /*5310*/  IMAD.SHL.U32 R40, R55, 0x100, RZ ;  /* 0x0000010037287824 */ /* 0x000fc600078e00ff */
[----:B------:R-:W-:Y:S02]  /*5320*/  LOP3.LUT R56, R56, R57, RZ, 0x3c, !PT ;  /* 0x0000003938387212 */ /* 0x000fe400078e3cff */
[----:B------:R-:W-:Y:S02]  /*5330*/  LOP3.LUT R31, R41, 0xff00ff00, R40, 0x78, !PT ;  /* 0xff00ff00291f7812 */ /* 0x000fe400078e7828 */
[--C-:B------:R-:W-:Y:S02]  /*5340*/  LOP3.LUT R41, R57, 0xff00ff, R56.reuse, 0x78, !PT ;  /* 0x00ff00ff39297812 */ /* 0x100fe400078e7838 */
[----:B------:R-:W-:Y:S02]  /*5350*/  LOP3.LUT R40, R36, 0xff00ff, R55, 0x78, !PT ;  /* 0x00ff00ff24287812 */ /* 0x000fe400078e7837 */
[----:B------:R-:W-:Y:S02]  /*5360*/  SHF.L.U64.HI R57, R55, 0x8, R56 ;  /* 0x0000000837397819 */ /* 0x000fe40000010238 */
[----:B------:R-:W-:-:S04]  /*5370*/  SHF.R.U64 R55, R51, 0x10, R50 ;  /* 0x0000001033377819 */ /* 0x000fc80000001232 */
[----:B------:R-:W-:Y:S02]  /*5380*/  LOP3.LUT R55, R55, R32, RZ, 0x3c, !PT ;  /* 0x0000002037377212 */ /* 0x000fe400078e3cff */
[----:B------:R-:W-:-:S03]  /*5390*/  LOP3.LUT R36, R54, 0xff00ff00, R57, 0x78, !PT ;  /* 0xff00ff0036247812 */ /* 0x000fc600078e7839 */
[----:B------:R-:W-:-:S05]  /*53a0*/  IMAD.U32 R54, R55, 0x10000, RZ ;  /* 0x0001000037367824 */ /* 0x000fca00078e00ff */
[----:B------:R-:W-:Y:S02]  /*53b0*/  LOP3.LUT R51, R51, 0xffff0000, R54, 0x78, !PT ;  /* 0xffff000033337812 */ /* 0x000fe400078e7836 */
[----:B------:R-:W-:Y:S02]  /*53c0*/  SHF.R.U32.HI R54, RZ, 0x10, R50 ;  /* 0x00000010ff367819 */ /* 0x000fe40000011632 */
[----:B------:R-:W-:Y:S02]  /*53d0*/  SHF.R.U64 R57, R43, 0x10, R44 ;  /* 0x000000102b397819 */ /* 0x000fe4000000122c */
[----:B------:R-:W-:Y:S02]  /*53e0*/  LOP3.LUT R54, R54, R39, RZ, 0x3c, !PT ;  /* 0x0000002736367212 */ /* 0x000fe400078e3cff */
[----:B------:R-:W-:Y:S02]  /*53f0*/  LOP3.LUT R32, R32, 0xffff, R55, 0x78, !PT ;  /* 0x0000ffff20207812 */ /* 0x000fe400078e7837 */
[----:B------:R-:W-:-:S02]  /*5400*/  SHF.L.U64.HI R55, R55, 0x10, R54 ;  /* 0x0000001037377819 */ /* 0x000fc40000010236 */
[----:B------:R-:W-:Y:S02]  /*5410*/  LOP3.LUT R57, R57, R42, RZ, 0x3c, !PT ;  /* 0x0000002a39397212 */ /* 0x000fe400078e3cff */
[----:B------:R-:W-:Y:S02]  /*5420*/  LOP3.LUT R50, R50, 0xffff0000, R55, 0x78, !PT ;  /* 0xffff000032327812 */ /* 0x000fe400078e7837 */
[----:B------:R-:W-:Y:S02]  /*5430*/  SHF.R.U32.HI R55, RZ, 0x10, R44 ;  /* 0x00000010ff377819 */ /* 0x000fe4000001162c */
[----:B------:R-:W-:Y:S01]  /*5440*/  LOP3.LUT R39, R39, 0xffff, R54, 0x78, !PT ;  /* 0x0000ffff27277812 */ /* 0x000fe200078e7836 */
[----:B------:R-:W-:Y:S01]  /*5450*/  IMAD.U32 R54, R57, 0x10000, RZ ;  /* 0x0001000039367824 */ /* 0x000fe200078e00ff */
[----:B------:R-:W-:Y:S02]  /*5460*/  LOP3.LUT R55, R55, R48, RZ, 0x3c, !PT ;  /* 0x0000003037377212 */ /* 0x000fe400078e3cff */
[----:B------:R-:W-:-:S02]  /*5470*/  LOP3.LUT R42, R42, 0xffff, R57, 0x78, !PT ;  /* 0x0000ffff2a2a7812 */ /* 0x000fc400078e7839 */
[----:B------:R-:W-:Y:S02]  /*5480*/  LOP3.LUT R54, R43, 0xffff0000, R54, 0x78, !PT ;  /* 0xffff00002b367812 */ /* 0x000fe400078e7836 */
[--C-:B------:R-:W-:Y:S02]  /*5490*/  SHF.L.U64.HI R57, R57, 0x10, R55.reuse ;  /* 0x0000001039397819 */ /* 0x100fe40000010237 */
        /* <DEDUP_REMOVED lines=9> */
[----:B------:R-:W-:Y:S02]  /*5530*/  LOP3.LUT R48, R57, 0xff00ff, R56, 0x78, !PT ;  /* 0x00ff00ff39307812 */ /* 0x000fe400078e7838 */
[--C-:B------:R-:W-:Y:S02]  /*5540*/  SHF.R.U64 R54, R28, 0x4, R29.reuse ;  /* 0x000000041c367819 */ /* 0x100fe4000000121d */
[----:B------:R-:W-:-:S02]  /*5550*/  SHF.R.U32.HI R57, RZ, 0x4, R29 ;  /* 0x00000004ff397819 */ /* 0x000fc4000001161d */
[----:B------:R-:W-:Y:S02]  /*5560*/  LOP3.LUT R54, R54, R19, RZ, 0x3c, !PT ;  /* 0x0000001336367212 */ /* 0x000fe400078e3cff */
[----:B------:R-:W-:Y:S02]  /*5570*/  LOP3.LUT R57, R57, R26, RZ, 0x3c, !PT ;  /* 0x0000001a39397212 */ /* 0x000fe400078e3cff */
[----:B------:R-:W-:Y:S02]  /*5580*/  LOP3.LUT R53, R53, 0xffff, R74, 0x78, !PT ;  /* 0x0000ffff35357812 */ /* 0x000fe400078e784a */
[--C-:B------:R-:W-:Y:S02]  /*5590*/  SHF.L.U64.HI R74, R54, 0x4, R57.reuse ;  /* 0x00000004364a7819 */ /* 0x100fe40000010239 */
[----:B------:R-:W-:Y:S01]  /*55a0*/  LOP3.LUT R26, R26, 0xf0f0f0f, R57, 0x78, !PT ;  /* 0x0f0f0f0f1a1a7812 */ /* 0x000fe200078e7839 */
[----:B------:R-:W-:Y:S01]  /*55b0*/  IMAD.SHL.U32 R57, R54, 0x10, RZ ;  /* 0x0000001036397824 */ /* 0x000fe200078e00ff */
[----:B------:R-:W-:-:S02]  /*55c0*/  LOP3.LUT R74, R29, 0xf0f0f0f0, R74, 0x78, !PT ;  /* 0xf0f0f0f01d4a7812 */ /* 0x000fc400078e784a */
[----:B------:R-:W-:Y:S02]  /*55d0*/  LOP3.LUT R19, R19, 0xf0f0f0f, R54, 0x78, !PT ;  /* 0x0f0f0f0f13137812 */ /* 0x000fe400078e7836 */
[--C-:B------:R-:W-:Y:S02]  /*55e0*/  SHF.R.U32.HI R29, RZ, 0x4, R21.reuse ;  /* 0x00000004ff1d7819 */ /* 0x100fe40000011615 */
[----:B------:R-:W-:Y:S02]  /*55f0*/  SHF.R.U64 R54, R20, 0x4, R21 ;  /* 0x0000000414367819 */ /* 0x000fe40000001215 */
[----:B------:R-:W-:Y:S02]  /*5600*/  LOP3.LUT R29, R29, R38, RZ, 0x3c, !PT ;  /* 0x000000261d1d7212 */ /* 0x000fe400078e3cff */
[----:B------:R-:W-:Y:S02]  /*5610*/  LOP3.LUT R54, R54, R49, RZ, 0x3c, !PT ;  /* 0x0000003136367212 */ /* 0x000fe400078e3cff */
[----:B------:R-:W-:-:S02]  /*5620*/  LOP3.LUT R57, R28, 0xf0f0f0f0, R57, 0x78, !PT ;  /* 0xf0f0f0f01c397812 */ /* 0x000fc400078e7839 */
[--C-:B------:R-:W-:Y:S02]  /*5630*/  LOP3.LUT R28, R38, 0xf0f0f0f, R29.reuse, 0x78, !PT ;  /* 0x0f0f0f0f261c7812 */ /* 0x100fe400078e781d */
[C---:B------:R-:W-:Y:S01]  /*5640*/  SHF.L.U64.HI R38, R54.reuse, 0x4, R29 ;  /* 0x0000000436267819 */ /* 0x040fe2000001021d */
[----:B------:R-:W-:-:S03]  /*5650*/  IMAD.SHL.U32 R29, R54, 0x10, RZ ;  /* 0x00000010361d7824 */ /* 0x000fc600078e00ff */
[----:B------:R-:W-:Y:S02]  /*5660*/  LOP3.LUT R21, R21, 0xf0f0f0f0, R38, 0x78, !PT ;  /* 0xf0f0f0f015157812 */ /* 0x000fe400078e7826 */
[----:B------:R-:W-:Y:S02]  /*5670*/  LOP3.LUT R20, R20, 0xf0f0f0f0, R29, 0x78, !PT ;  /* 0xf0f0f0f014147812 */ /* 0x000fe400078e781d */
[--C-:B------:R-:W-:Y:S02]  /*5680*/  SHF.R.U64 R38, R23, 0x4, R18.reuse ;  /* 0x0000000417267819 */ /* 0x100fe40000001212 */
[----:B------:R-:W-:Y:S02]  /*5690*/  SHF.R.U32.HI R29, RZ, 0x4, R18 ;  /* 0x00000004ff1d7819 */ /* 0x000fe40000011612 */
[----:B------:R-:W-:Y:S02]  /*56a0*/  LOP3.LUT R38, R38, R31, RZ, 0x3c, !PT ;  /* 0x0000001f26267212 */ /* 0x000fe400078e3cff */
[----:B------:R-:W-:-:S02]  /*56b0*/  LOP3.LUT R29, R29, R36, RZ, 0x3c, !PT ;  /* 0x000000241d1d7212 */ /* 0x000fc400078e3cff */
[----:B------:R-:W-:Y:S02]  /*56c0*/  SHF.L.U64.HI R55, R55, 0x8, R56 ;  /* 0x0000000837377819 */ /* 0x000fe40000010238 */
[----:B------:R-:W-:Y:S01]  /*56d0*/  LOP3.LUT R56, R36, 0xf0f0f0f, R29, 0x78, !PT ;  /* 0x0f0f0f0f24387812 */ /* 0x000fe200078e781d */
[----:B------:R-:W-:Y:S01]  /*56e0*/  IMAD.SHL.U32 R36, R38, 0x10, RZ ;  /* 0x0000001026247824 */ /* 0x000fe200078e00ff */
[----:B------:R-:W-:Y:S02]  /*56f0*/  LOP3.LUT R49, R49, 0xf0f0f0f, R54, 0x78, !PT ;  /* 0x0f0f0f0f31317812 */ /* 0x000fe400078e7836 */
[----:B------:R-:W-:Y:S02]  /*5700*/  LOP3.LUT R54, R31, 0xf0f0f0f, R38, 0x78, !PT ;  /* 0x0f0f0f0f1f367812 */ /* 0x000fe400078e7826 */
[----:B------:R-:W-:Y:S02]  /*5710*/  LOP3.LUT R31, R23, 0xf0f0f0f0, R36, 0x78, !PT ;  /* 0xf0f0f0f0171f7812 */ /* 0x000fe400078e7824 */
[----:B------:R-:W-:-:S02]  /*5720*/  SHF.R.U64 R36, R34, 0x4, R27 ;  /* 0x0000000422247819 */ /* 0x000fc4000000121b */
[----:B------:R-:W-:Y:S02]  /*5730*/  LOP3.LUT R50, R50, 0xff00ff00, R55, 0x78, !PT ;  /* 0xff00ff0032327812 */ /* 0x000fe400078e7837 */
[----:B------:R-:W-:Y:S02]  /*5740*/  LOP3.LUT R36, R36, R51, RZ, 0x3c, !PT ;  /* 0x0000003324247212 */ /* 0x000fe400078e3cff */
[----:B------:R-:W-:Y:S02]  /*5750*/  SHF.R.U32.HI R55, RZ, 0x4, R27 ;  /* 0x00000004ff377819 */ /* 0x000fe4000001161b */
[----:B------:R-:W-:Y:S01]  /*5760*/  SHF.L.U64.HI R29, R38, 0x4, R29 ;  /* 0x00000004261d7819 */ /* 0x000fe2000001021d */
[----:B------:R-:W-:Y:S01]  /*5770*/  IMAD.SHL.U32 R23, R36, 0x10, RZ ;  /* 0x0000001024177824 */ /* 0x000fe200078e00ff */
[----:B------:R-:W-:Y:S02]  /*5780*/  LOP3.LUT R55, R55, R50, RZ, 0x3c, !PT ;  /* 0x0000003237377212 */ /* 0x000fe400078e3cff */
[----:B------:R-:W-:-:S02]  /*5790*/  LOP3.LUT R29, R18, 0xf0f0f0f0, R29, 0x78, !PT ;  /* 0xf0f0f0f0121d7812 */ /* 0x000fc400078e781d */
[----:B------:R-:W-:Y:S02]  /*57a0*/  LOP3.LUT R18, R34, 0xf0f0f0f0, R23, 0x78, !PT ;  /* 0xf0f0f0f022127812 */ /* 0x000fe400078e7817 */
[----:B------:R-:W-:Y:S02]  /*57b0*/  LOP3.LUT R23, R50, 0xf0f0f0f, R55, 0x78, !PT ;  /* 0x0f0f0f0f32177812 */ /* 0x000fe400078e7837 */
[--C-:B------:R-:W-:Y:S02]  /*57c0*/  SHF.R.U64 R38, R57, 0x2, R74.reuse ;  /* 0x0000000239267819 */ /* 0x100fe4000000124a */
[----:B------:R-:W-:Y:S02]  /*57d0*/  SHF.R.U32.HI R50, RZ, 0x2, R74 ;  /* 0x00000002ff327819 */ /* 0x000fe4000001164a */
[----:B------:R-:W-:Y:S02]  /*57e0*/  LOP3.LUT R38, R38, R31, RZ, 0x3c, !PT ;  /* 0x0000001f26267212 */ /* 0x000fe400078e3cff */
[----:B------:R-:W-:-:S02]  /*57f0*/  LOP3.LUT R50, R50, R29, RZ, 0x3c, !PT ;  /* 0x0000001d32327212 */ /* 0x000fc400078e3cff */
[----:B------:R-:W-:Y:S02]  /*5800*/  LOP3.LUT R51, R51, 0xf0f0f0f, R36, 0x78, !PT ;  /* 0x0f0f0f0f33337812 */ /* 0x000fe400078e7824 */
[----:B------:R-:W-:Y:S02]  /*5810*/  SHF.L.U64.HI R36, R36, 0x4, R55 ;  /* 0x0000000424247819 */ /* 0x000fe40000010237 */
[----:B------:R-:W-:Y:S02]  /*5820*/  LOP3.LUT R55, R31, 0x33333333, R38, 0x78, !PT ;  /* 0x333333331f377812 */ /* 0x000fe400078e7826 */
[C---:B------:R-:W-:Y:S01]  /*5830*/  SHF.L.U64.HI R31, R38.reuse, 0x2, R50 ;  /* 0x00000002261f7819 */ /* 0x040fe20000010232 */
[----:B------:R-:W-:-:S05]  /*5840*/  IMAD.SHL.U32 R38, R38, 0x4, RZ ;  /* 0x0000000426267824 */ /* 0x000fca00078e00ff */
[----:B------:R-:W-:Y:S02]  /*5850*/  LOP3.LUT R38, R57, 0xcccccccc, R38, 0x78, !PT ;  /* 0xcccccccc39267812 */ /* 0x000fe400078e7826 */
[--C-:B------:R-:W-:Y:S02]  /*5860*/  SHF.R.U64 R57, R20, 0x2, R21.reuse ;  /* 0x0000000214397819 */ /* 0x100fe40000001215 */
[----:B------:R-:W-:Y:S02]  /*5870*/  LOP3.LUT R34, R29, 0x33333333, R50, 0x78, !PT ;  /* 0x333333331d227812 */ /* 0x000fe400078e7832 */
[----:B------:R-:W-:Y:S02]  /*5880*/  LOP3.LUT R57, R57, R18, RZ, 0x3c, !PT ;  /* 0x0000001239397212 */ /* 0x000fe400078e3cff */
[----:B------:R-:W-:Y:S02]  /*5890*/  LOP3.LUT R27, R27, 0xf0f0f0f0, R36, 0x78, !PT ;  /* 0xf0f0f0f01b1b7812 */ /* 0x000fe400078e7824 */
[----:B------:R-:W-:Y:S01]  /*58a0*/  SHF.R.U32.HI R50, RZ, 0x2, R21 ;  /* 0x00000002ff327819 */ /* 0x000fe20000011615 */
[----:B------:R-:W-:Y:S01]  /*58b0*/  IMAD.SHL.U32 R29, R57, 0x4, RZ ;  /* 0x00000004391d7824 */ /* 0x000fe200078e00ff */
[----:B------:R-:W-:-:S02]  /*58c0*/  LOP3.LUT R31, R74, 0xcccccccc, R31, 0x78, !PT ;  /* 0xcccccccc4a1f7812 */ /* 0x000fc400078e781f */
[----:B------:R-:W-:Y:S02]  /*58d0*/  LOP3.LUT R50, R50, R27, RZ, 0x3c, !PT ;  /* 0x0000001b32327212 */ /* 0x000fe400078e3cff */
[----:B------:R-:W-:Y:S02]  /*58e0*/  LOP3.LUT R20, R20, 0xcccccccc, R29, 0x78, !PT ;  /* 0xcccccccc14147812 */ /* 0x000fe400078e781d */
[--C-:B------:R-:W-:Y:S02]  /*58f0*/  LOP3.LUT R29, R27, 0x33333333, R50.reuse, 0x78, !PT ;  /* 0x333333331b1d7812 */ /* 0x100fe400078e7832 */
[----:B------:R-:W-:Y:S02]  /*5900*/  SHF.R.U64 R27, R38, 0x1, R31 ;  /* 0x00000001261b7819 */ /* 0x000fe4000000121f */
[----:B------:R-:W-:Y:S02]  /*5910*/  LOP3.LUT R36, R18, 0x33333333, R57, 0x78, !PT ;  /* 0x3333333312247812 */ /* 0x000fe400078e7839 */
[----:B------:R-:W-:-:S02]  /*5920*/  SHF.L.U64.HI R18, R57, 0x2, R50 ;  /* 0x0000000239127819 */ /* 0x000fc40000010232 */
        /* <DEDUP_REMOVED lines=9> */
[----:B------:R-:W-:-:S02]  /*59c0*/  SHF.R.U64 R27, R55, 0x1, R34 ;  /* 0x00000001371b7819 */ /* 0x000fc40000001222 */
[----:B------:R-:W-:Y:S02]  /*59d0*/  SHF.R.U32.HI R50, RZ, 0x1, R34 ;  /* 0x00000001ff327819 */ /* 0x000fe40000011622 */
[----:B------:R-:W-:Y:S02]  /*59e0*/  LOP3.LUT R27, R27, R36, RZ, 0x3c, !PT ;  /* 0x000000241b1b7212 */ /* 0x000fe400078e3cff */
[----:B------:R-:W-:Y:S02]  /*59f0*/  LOP3.LUT R50, R50, R29, RZ, 0x3c, !PT ;  /* 0x0000001d32327212 */ /* 0x000fe400078e3cff */
[----:B------:R-:W-:Y:S02]  /*5a00*/  SHF.R.U64 R77, R19, 0x2, R26 ;  /* 0x00000002134d7819 */ /* 0x000fe4000000121a */
[--C-:B------:R-:W-:Y:S02]  /*5a10*/  SHF.L.U64.HI R57, R27, 0x1, R50.reuse ;  /* 0x000000011b397819 */ /* 0x100fe40000010232 */
[----:B------:R-:W-:Y:S01]  /*5a20*/  LOP3.LUT R29, R29, 0x55555555, R50, 0x78, !PT ;  /* 0x555555551d1d7812 */ /* 0x000fe200078e7832 */
[----:B------:R-:W-:Y:S01]  /*5a30*/  IMAD.SHL.U32 R50, R27, 0x2, RZ ;  /* 0x000000021b327824 */ /* 0x000fe200078e00ff */
[----:B------:R-:W-:-:S02]  /*5a40*/  LOP3.LUT R34, R34, 0xaaaaaaaa, R57, 0x78, !PT ;  /* 0xaaaaaaaa22227812 */ /* 0x000fc400078e7839 */
[----:B------:R-:W-:Y:S02]  /*5a50*/  SHF.R.U32.HI R57, RZ, 0x2, R26 ;  /* 0x00000002ff397819 */ /* 0x000fe4000001161a */
[----:B------:R-:W-:Y:S02]  /*5a60*/  LOP3.LUT R77, R77, R54, RZ, 0x3c, !PT ;  /* 0x000000364d4d7212 */ /* 0x000fe400078e3cff */
[----:B------:R-:W-:Y:S02]  /*5a70*/  LOP3.LUT R36, R36, 0x55555555, R27, 0x78, !PT ;  /* 0x5555555524247812 */ /* 0x000fe400078e781b */
[----:B------:R-:W-:Y:S01]  /*5a80*/  LOP3.LUT R27, R55, 0xaaaaaaaa, R50, 0x78, !PT ;  /* 0xaaaaaaaa371b7812 */ /* 0x000fe200078e7832 */
[----:B------:R-:W-:Y:S01]  /*5a90*/  IMAD.SHL.U32 R50, R77, 0x4, RZ ;  /* 0x000000044d327824 */ /* 0x000fe200078e00ff */
[----:B------:R-:W-:-:S04]  /*5aa0*/  LOP3.LUT R57, R57, R56, RZ, 0x3c, !PT ;  /* 0x0000003839397212 */ /* 0x000fc800078e3cff */
[--C-:B------:R-:W-:Y:S02]  /*5ab0*/  LOP3.LUT R55, R56, 0x33333333, R57.reuse, 0x78, !PT ;  /* 0x3333333338377812 */ /* 0x100fe400078e7839 */
[----:B------:R-:W-:Y:S02]  /*5ac0*/  SHF.L.U64.HI R57, R77, 0x2, R57 ;  /* 0x000000024d397819 */ /* 0x000fe40000010239 */
[----:B------:R-:W-:Y:S02]  /*5ad0*/  LOP3.LUT R19, R19, 0xcccccccc, R50, 0x78, !PT ;  /* 0xcccccccc13137812 */ /* 0x000fe400078e7832 */
[--C-:B------:R-:W-:Y:S02]  /*5ae0*/  SHF.R.U32.HI R56, RZ, 0x2, R28.reuse ;  /* 0x00000002ff387819 */ /* 0x100fe4000001161c */
[----:B------:R-:W-:Y:S02]  /*5af0*/  SHF.R.U64 R50, R49, 0x2, R28 ;  /* 0x0000000231327819 */ /* 0x000fe4000000121c */
[----:B------:R-:W-:-:S02]  /*5b00*/  LOP3.LUT R26, R26, 0xcccccccc, R57, 0x78, !PT ;  /* 0xcccccccc1a1a7812 */ /* 0x000fc400078e7839 */
[----:B------:R-:W-:Y:S02]  /*5b10*/  LOP3.LUT R57, R56, R23, RZ, 0x3c, !PT ;  /* 0x0000001738397212 */ /* 0x000fe400078e3cff */
[----:B------:R-:W-:Y:S02]  /*5b20*/  LOP3.LUT R50, R50, R51, RZ, 0x3c, !PT ;  /* 0x0000003332327212 */ /* 0x000fe400078e3cff */
[--C-:B------:R-:W-:Y:S02]  /*5b30*/  LOP3.LUT R56, R23, 0x33333333, R57.reuse, 0x78, !PT ;  /* 0x3333333317387812 */ /* 0x100fe400078e7839 */
[----:B------:R-:W-:Y:S02]  /*5b40*/  LOP3.LUT R51, R51, 0x33333333, R50, 0x78, !PT ;  /* 0x3333333333337812 */ /* 0x000fe400078e7832 */
[C---:B------:R-:W-:Y:S01]  /*5b50*/  SHF.L.U64.HI R57, R50.reuse, 0x2, R57 ;  /* 0x0000000232397819 */ /* 0x040fe20000010239 */
[----:B------:R-:W-:-:S03]  /*5b60*/  IMAD.SHL.U32 R50, R50, 0x4, RZ ;  /* 0x0000000432327824 */ /* 0x000fc600078e00ff */
[----:B------:R-:W-:Y:S02]  /*5b70*/  LOP3.LUT R28, R28, 0xcccccccc, R57, 0x78, !PT ;  /* 0xcccccccc1c1c7812 */ /* 0x000fe400078e7839 */
[----:B------:R-:W-:Y:S02]  /*5b80*/  LOP3.LUT R23, R49, 0xcccccccc, R50, 0x78, !PT ;  /* 0xcccccccc31177812 */ /* 0x000fe400078e7832 */
[--C-:B------:R-:W-:Y:S02]  /*5b90*/  SHF.R.U32.HI R49, RZ, 0x1, R26.reuse ;  /* 0x00000001ff317819 */ /* 0x100fe4000001161a */
[----:B------:R-:W-:Y:S02]  /*5ba0*/  SHF.R.U64 R50, R19, 0x1, R26 ;  /* 0x0000000113327819 */ /* 0x000fe4000000121a */
[----:B------:R-:W-:Y:S02]  /*5bb0*/  LOP3.LUT R49, R49, R28, RZ, 0x3c, !PT ;  /* 0x0000001c31317212 */ /* 0x000fe400078e3cff */
[----:B------:R-:W-:-:S02]  /*5bc0*/  LOP3.LUT R50, R50, R23, RZ, 0x3c, !PT ;  /* 0x0000001732327212 */ /* 0x000fc400078e3cff */
[--C-:B------:R-:W-:Y:S02]  /*5bd0*/  LOP3.LUT R28, R28, 0x55555555, R49.reuse, 0x78, !PT ;  /* 0x555555551c1c7812 */ /* 0x100fe400078e7831 */
[----:B------:R-:W-:Y:S02]  /*5be0*/  SHF.L.U64.HI R49, R50, 0x1, R49 ;  /* 0x0000000132317819 */ /* 0x000fe40000010231 */
[----:B------:R-:W-:Y:S02]  /*5bf0*/  LOP3.LUT R54, R54, 0x33333333, R77, 0x78, !PT ;  /* 0x3333333336367812 */ /* 0x000fe400078e784d */
[----:B------:R-:W-:Y:S02]  /*5c00*/  LOP3.LUT R26, R26, 0xaaaaaaaa, R49, 0x78, !PT ;  /* 0xaaaaaaaa1a1a7812 */ /* 0x000fe400078e7831 */
[--C-:B------:R-:W-:Y:S02]  /*5c10*/  SHF.R.U64 R74, R54, 0x1, R55.reuse ;  /* 0x00000001364a7819 */ /* 0x100fe40000001237 */
        /* <DEDUP_REMOVED lines=15> */
[----:B------:R-:W-:Y:S02]  /*5d10*/  LOP3.LUT R57, R51, 0x55555555, R74, 0x78, !PT ;  /* 0x5555555533397812 */ /* 0x000fe400078e784a */
[--C-:B------:R-:W-:Y:S02]  /*5d20*/  LOP3.LUT R4, R4, 0xf0f0f0f, R49.reuse, 0x78, !PT ;  /* 0x0f0f0f0f04047812 */ /* 0x100fe400078e7831 */
[----:B------:R-:W-:Y:S02]  /*5d30*/  LOP3.LUT R3, R3, 0xf0f0f0f, R50, 0x78, !PT ;  /* 0x0f0f0f0f03037812 */ /* 0x000fe400078e7832 */
[C---:B------:R-:W-:Y:S01]  /*5d40*/  SHF.L.U64.HI R49, R50.reuse, 0x4, R49 ;  /* 0x0000000432317819 */ /* 0x040fe20000010231 */
[----:B------:R-:W-:Y:S01]  /*5d50*/  IMAD.SHL.U32 R50, R50, 0x10, RZ ;  /* 0x0000001032327824 */ /* 0x000fe200078e00ff */
[--C-:B------:R-:W-:Y:S02]  /*5d60*/  SHF.R.U64 R76, R6, 0x4, R7.reuse ;  /* 0x00000004064c7819 */ /* 0x100fe40000001207 */
[----:B------:R-:W-:-:S02]  /*5d70*/  SHF.R.U32.HI R74, RZ, 0x4, R7 ;  /* 0x00000004ff4a7819 */ /* 0x000fc40000011607 */
[----:B------:R-:W-:Y:S02]  /*5d80*/  LOP3.LUT R76, R76, R33, RZ, 0x3c, !PT ;  /* 0x000000214c4c7212 */ /* 0x000fe400078e3cff */
[----:B------:R-:W-:Y:S02]  /*5d90*/  LOP3.LUT R74, R74, R37, RZ, 0x3c, !PT ;  /* 0x000000254a4a7212 */ /* 0x000fe400078e3cff */
[----:B------:R-:W-:Y:S02]  /*5da0*/  LOP3.LUT R5, R5, 0xf0f0f0f0, R50, 0x78, !PT ;  /* 0xf0f0f0f005057812 */ /* 0x000fe400078e7832 */
[----:B------:R-:W-:Y:S02]  /*5db0*/  LOP3.LUT R50, R12, 0xf0f0f0f0, R49, 0x78, !PT ;  /* 0xf0f0f0f00c327812 */ /* 0x000fe400078e7831 */
[----:B------:R-:W-:Y:S01]  /*5dc0*/  LOP3.LUT R12, R37, 0xf0f0f0f, R74, 0x78, !PT ;  /* 0x0f0f0f0f250c7812 */ /* 0x000fe200078e784a */
[----:B------:R-:W-:Y:S01]  /*5dd0*/  IMAD.SHL.U32 R37, R76, 0x10, RZ ;  /* 0x000000104c257824 */ /* 0x000fe200078e00ff */
[----:B------:R-:W-:-:S04]  /*5de0*/  SHF.R.U64 R49, R15, 0x4, R22 ;  /* 0x000000040f317819 */ /* 0x000fc80000001216 */
[----:B------:R-:W-:Y:S02]  /*5df0*/  LOP3.LUT R37, R6, 0xf0f0f0f0, R37, 0x78, !PT ;  /* 0xf0f0f0f006257812 */ /* 0x000fe400078e7825 */
[----:B------:R-:W-:Y:S02]  /*5e00*/  SHF.R.U32.HI R6, RZ, 0x4, R22 ;  /* 0x00000004ff067819 */ /* 0x000fe40000011616 */
[----:B------:R-:W-:Y:S02]  /*5e10*/  SHF.L.U64.HI R74, R76, 0x4, R74 ;  /* 0x000000044c4a7819 */ /* 0x000fe4000001024a */
[----:B------:R-:W-:Y:S02]  /*5e20*/  LOP3.LUT R49, R49, R40, RZ, 0x3c, !PT ;  /* 0x0000002831317212 */ /* 0x000fe400078e3cff */
[----:B------:R-:W-:Y:S02]  /*5e30*/  LOP3.LUT R6, R6, R41, RZ, 0x3c, !PT ;  /* 0x0000002906067212 */ /* 0x000fe400078e3cff */
[----:B------:R-:W-:-:S02]  /*5e40*/  LOP3.LUT R74, R7, 0xf0f0f0f0, R74, 0x78, !PT ;  /* 0xf0f0f0f0074a7812 */ /* 0x000fc400078e784a */
[--C-:B------:R-:W-:Y:S02]  /*5e50*/  SHF.L.U64.HI R7, R49, 0x4, R6.reuse ;  /* 0x0000000431077819 */ /* 0x100fe40000010206 */
[----:B------:R-:W-:Y:S01]  /*5e60*/  LOP3.LUT R41, R41, 0xf0f0f0f, R6, 0x78, !PT ;  /* 0x0f0f0f0f29297812 */ /* 0x000fe200078e7806 */
[----:B------:R-:W-:Y:S01]  /*5e70*/  IMAD.SHL.U32 R6, R49, 0x10, RZ ;  /* 0x0000001031067824 */ /* 0x000fe200078e00ff */
[----:B------:R-:W-:Y:S02]  /*5e80*/  LOP3.LUT R40, R40, 0xf0f0f0f, R49, 0x78, !PT ;  /* 0x0f0f0f0f28287812 */ /* 0x000fe400078e7831 */
[----:B------:R-:W-:Y:S02]  /*5e90*/  LOP3.LUT R22, R22, 0xf0f0f0f0, R7, 0x78, !PT ;  /* 0xf0f0f0f016167812 */ /* 0x000fe400078e7807 */
[--C-:B------:R-:W-:Y:S02]  /*5ea0*/  SHF.R.U32.HI R49, RZ, 0x4, R25.reuse ;  /* 0x00000004ff317819 */ /* 0x100fe40000011619 */
[----:B------:R-:W-:-:S02]  /*5eb0*/  SHF.R.U64 R7, R24, 0x4, R25 ;  /* 0x0000000418077819 */ /* 0x000fc40000001219 */
[----:B------:R-:W-:Y:S02]  /*5ec0*/  LOP3.LUT R49, R49, R48, RZ, 0x3c, !PT ;  /* 0x0000003031317212 */ /* 0x000fe400078e3cff */
[----:B------:R-:W-:Y:S02]  /*5ed0*/  LOP3.LUT R7, R7, R44, RZ, 0x3c, !PT ;  /* 0x0000002c07077212 */ /* 0x000fe400078e3cff */
[----:B------:R-:W-:Y:S02]  /*5ee0*/  LOP3.LUT R15, R15, 0xf0f0f0f0, R6, 0x78, !PT ;  /* 0xf0f0f0f00f0f7812 */ /* 0x000fe400078e7806 */
[----:B------:R-:W-:Y:S02]  /*5ef0*/  LOP3.LUT R6, R48, 0xf0f0f0f, R49, 0x78, !PT ;  /* 0x0f0f0f0f30067812 */ /* 0x000fe400078e7831 */
[----:B------:R-:W-:Y:S02]  /*5f00*/  LOP3.LUT R44, R44, 0xf0f0f0f, R7, 0x78, !PT ;  /* 0x0f0f0f0f2c2c7812 */ /* 0x000fe400078e7807 */
[C---:B------:R-:W-:Y:S01]  /*5f10*/  SHF.L.U64.HI R48, R7.reuse, 0x4, R49 ;  /* 0x0000000407307819 */ /* 0x040fe20000010231 */
[----:B------:R-:W-:Y:S01]  /*5f20*/  IMAD.SHL.U32 R7, R7, 0x10, RZ ;  /* 0x0000001007077824 */ /* 0x000fe200078e00ff */
[----:B------:R-:W-:-:S02]  /*5f30*/  LOP3.LUT R33, R33, 0xf0f0f0f, R76, 0x78, !PT ;  /* 0x0f0f0f0f21217812 */ /* 0x000fc400078e784c */
[--C-:B------:R-:W-:Y:S02]  /*5f40*/  SHF.R.U64 R76, R5, 0x2, R50.reuse ;  /* 0x00000002054c7819 */ /* 0x100fe40000001232 */
[----:B------:R-:W-:Y:S02]  /*5f50*/  LOP3.LUT R24, R24, 0xf0f0f0f0, R7, 0x78, !PT ;  /* 0xf0f0f0f018187812 */ /* 0x000fe400078e7807 */
[----:B------:R-:W-:Y:S02]  /*5f60*/  SHF.R.U32.HI R7, RZ, 0x2, R50 ;  /* 0x00000002ff077819 */ /* 0x000fe40000011632 */
[----:B------:R-:W-:Y:S02]  /*5f70*/  LOP3.LUT R76, R76, R15, RZ, 0x3c, !PT ;  /* 0x0000000f4c4c7212 */ /* 0x000fe400078e3cff */
[----:B------:R-:W-:Y:S02]  /*5f80*/  LOP3.LUT R7, R7, R22, RZ, 0x3c, !PT ;  /* 0x0000001607077212 */ /* 0x000fe400078e3cff */
[----:B------:R-:W-:-:S02]  /*5f90*/  LOP3.LUT R25, R25, 0xf0f0f0f0, R48, 0x78, !PT ;  /* 0xf0f0f0f019197812 */ /* 0x000fc400078e7830 */
[--C-:B------:R-:W-:Y:S01]  /*5fa0*/  LOP3.LUT R48, R22, 0x33333333, R7.reuse, 0x78, !PT ;  /* 0x3333333316307812 */ /* 0x100fe200078e7807 */
[C---:B------:R-:W-:Y:S01]  /*5fb0*/  IMAD.SHL.U32 R22, R76.reuse, 0x4, RZ ;  /* 0x000000044c167824 */ /* 0x040fe200078e00ff */
[----:B------:R-:W-:Y:S02]  /*5fc0*/  LOP3.LUT R49, R15, 0x33333333, R76, 0x78, !PT ;  /* 0x333333330f317812 */ /* 0x000fe400078e784c */
[----:B------:R-:W-:Y:S02]  /*5fd0*/  SHF.L.U64.HI R15, R76, 0x2, R7 ;  /* 0x000000024c0f7819 */ /* 0x000fe40000010207 */
[----:B------:R-:W-:Y:S02]  /*5fe0*/  LOP3.LUT R22, R5, 0xcccccccc, R22, 0x78, !PT ;  /* 0xcccccccc05167812 */ /* 0x000fe400078e7816 */
[--C-:B------:R-:W-:Y:S02]  /*5ff0*/  SHF.R.U32.HI R76, RZ, 0x2, R74.reuse ;  /* 0x00000002ff4c7819 */ /* 0x100fe4000001164a */
[----:B------:R-:W-:-:S02]  /*6000*/  SHF.R.U64 R5, R37, 0x2, R74 ;  /* 0x0000000225057819 */ /* 0x000fc4000000124a */
[----:B------:R-:W-:Y:S02]  /*6010*/  LOP3.LUT R76, R76, R25, RZ, 0x3c, !PT ;  /* 0x000000194c4c7212 */ /* 0x000fe400078e3cff */
[----:B------:R-:W-:Y:S02]  /*6020*/  LOP3.LUT R5, R5, R24, RZ, 0x3c, !PT ;  /* 0x0000001805057212 */ /* 0x000fe400078e3cff */
[----:B------:R-:W-:Y:S02]  /*6030*/  LOP3.LUT R15, R50, 0xcccccccc, R15, 0x78, !PT ;  /* 0xcccccccc320f7812 */ /* 0x000fe400078e780f */
[--C-:B------:R-:W-:Y:S02]  /*6040*/  LOP3.LUT R51, R25, 0x33333333, R76.reuse, 0x78, !PT ;  /* 0x3333333319337812 */ /* 0x100fe400078e784c */
[----:B------:R-:W-:Y:S01]  /*6050*/  LOP3.LUT R50, R24, 0x33333333, R5, 0x78, !PT ;  /* 0x3333333318327812 */ /* 0x000fe200078e7805 */
[C---:B------:R-:W-:Y:S01]  /*6060*/  IMAD.SHL.U32 R24, R5.reuse, 0x4, RZ ;  /* 0x0000000405187824 */ /* 0x040fe200078e00ff */
[----:B------:R-:W-:-:S02]  /*6070*/  SHF.L.U64.HI R25, R5, 0x2, R76 ;  /* 0x0000000205197819 */ /* 0x000fc4000001024c */
[----:B------:R-:W-:Y:S02]  /*6080*/  SHF.R.U64 R5, R22, 0x1, R15 ;  /* 0x0000000116057819 */ /* 0x000fe4000000120f */
[----:B------:R-:W-:Y:S02]  /*6090*/  LOP3.LUT R25, R74, 0xcccccccc, R25, 0x78, !PT ;  /* 0xcccccccc4a197812 */ /* 0x000fe400078e7819 */
[----:B------:R-:W-:Y:S02]  /*60a0*/  SHF.R.U32.HI R74, RZ, 0x1, R15 ;  /* 0x00000001ff4a7819 */ /* 0x000fe4000001160f */
[----:B------:R-:W-:Y:S02]  /*60b0*/  LOP3.LUT R24, R37, 0xcccccccc, R24, 0x78, !PT ;  /* 0xcccccccc25187812 */ /* 0x000fe400078e7818 */
[----:B------:R-:W-:Y:S02]  /*60c0*/  LOP3.LUT R74, R74, R25, RZ, 0x3c, !PT ;  /* 0x000000194a4a7212 */ /* 0x000fe400078e3cff */
[----:B------:R-:W-:-:S02]  /*60d0*/  LOP3.LUT R5, R5, R24, RZ, 0x3c, !PT ;  /* 0x0000001805057212 */ /* 0x000fc400078e3cff */
[--C-:B------:R-:W-:Y:S02]  /*60e0*/  LOP3.LUT R25, R25, 0x55555555, R74.reuse, 0x78, !PT ;  /* 0x5555555519197812 */ /* 0x100fe400078e784a */
[----:B------:R-:W-:Y:S02]  /*60f0*/  SHF.L.U64.HI R74, R5, 0x1, R74 ;  /* 0x00000001054a7819 */ /* 0x000fe4000001024a */
[----:B------:R-:W-:Y:S02]  /*6100*/  SHF.R.U64 R7, R49, 0x1, R48 ;  /* 0x0000000131077819 */ /* 0x000fe40000001230 */
[----:B------:R-:W-:Y:S02]  /*6110*/  LOP3.LUT R15, R15, 0xaaaaaaaa, R74, 0x78, !PT ;  /* 0xaaaaaaaa0f0f7812 */ /* 0x000fe400078e784a */
[----:B------:R-:W-:Y:S02]  /*6120*/  SHF.R.U32.HI R74, RZ, 0x1, R48 ;  /* 0x00000001ff4a7819 */ /* 0x000fe40000011630 */
[----:B------:R-:W-:Y:S01]  /*6130*/  LOP3.LUT R24, R24, 0x55555555, R5, 0x78, !PT ;  /* 0x5555555518187812 */ /* 0x000fe200078e7805 */
[----:B------:R-:W-:Y:S01]  /*6140*/  IMAD.SHL.U32 R5, R5, 0x2, RZ ;  /* 0x0000000205057824 */ /* 0x000fe200078e00ff */
[----:B------:R-:W-:-:S02]  /*6150*/  LOP3.LUT R7, R7, R50, RZ, 0x3c, !PT ;  /* 0x0000003207077212 */ /* 0x000fc400078e3cff */
[----:B------:R-:W-:Y:S02]  /*6160*/  LOP3.LUT R74, R74, R51, RZ, 0x3c, !PT ;  /* 0x000000334a4a7212 */ /* 0x000fe400078e3cff */
[----:B------:R-:W-:Y:S02]  /*6170*/  LOP3.LUT R22, R22, 0xaaaaaaaa, R5, 0x78, !PT ;  /* 0xaaaaaaaa16167812 */ /* 0x000fe400078e7805 */
[--C-:B------:R-:W-:Y:S02]  /*6180*/  LOP3.LUT R51, R51, 0x55555555, R74.reuse, 0x78, !PT ;  /* 0x5555555533337812 */ /* 0x100fe400078e784a */
[C---:B------:R-:W-:Y:S01]  /*6190*/  SHF.L.U64.HI R5, R7.reuse, 0x1, R74 ;  /* 0x0000000107057819 */ /* 0x040fe2000001024a */
[----:B------:R-:W-:Y:S01]  /*61a0*/  IMAD.SHL.U32 R74, R7, 0x2, RZ ;  /* 0x00000002074a7824 */ /* 0x000fe200078e00ff */
[----:B------:R-:W-:Y:S02]  /*61b0*/  LOP3.LUT R50, R50, 0x55555555, R7, 0x78, !PT ;  /* 0x5555555532327812 */ /* 0x000fe400078e7807 */
[----:B------:R-:W-:-:S02]  /*61c0*/  SHF.R.U64 R7, R3, 0x2, R4 ;  /* 0x0000000203077819 */ /* 0x000fc40000001204 */
[----:B------:R-:W-:Y:S02]  /*61d0*/  SHF.R.U32.HI R76, RZ, 0x2, R4 ;  /* 0x00000002ff4c7819 */ /* 0x000fe40000011604 */
[----:B------:R-:W-:Y:S02]  /*61e0*/  LOP3.LUT R7, R7, R40, RZ, 0x3c, !PT ;  /* 0x0000002807077212 */ /* 0x000fe400078e3cff */
[----:B------:R-:W-:-:S04]  /*61f0*/  LOP3.LUT R76, R76, R41, RZ, 0x3c, !PT ;  /* 0x000000294c4c7212 */ /* 0x000fc800078e3cff */
[----:B------:R-:W-:Y:S02]  /*6200*/  SHF.L.U64.HI R37, R7, 0x2, R76 ;  /* 0x0000000207257819 */ /* 0x000fe4000001024c */
[----:B------:R-:W-:Y:S02]  /*6210*/  LOP3.LUT R49, R49, 0xaaaaaaaa, R74, 0x78, !PT ;  /* 0xaaaaaaaa31317812 */ /* 0x000fe400078e784a */
[----:B------:R-:W-:Y:S02]  /*6220*/  LOP3.LUT R74, R41, 0x33333333, R76, 0x78, !PT ;  /* 0x33333333294a7812 */ /* 0x000fe400078e784c */
[----:B------:R-:W-:Y:S02]  /*6230*/  LOP3.LUT R4, R4, 0xcccccccc, R37, 0x78, !PT ;  /* 0xcccccccc04047812 */ /* 0x000fe400078e7825 */
[--C-:B------:R-:W-:Y:S02]  /*6240*/  SHF.R.U64 R41, R33, 0x2, R12.reuse ;  /* 0x0000000221297819 */ /* 0x100fe4000000120c */
[----:B------:R-:W-:-:S02]  /*6250*/  SHF.R.U32.HI R37, RZ, 0x2, R12 ;  /* 0x00000002ff257819 */ /* 0x000fc4000001160c */
[----:B------:R-:W-:Y:S02]  /*6260*/  LOP3.LUT R48, R48, 0xaaaaaaaa, R5, 0x78, !PT ;  /* 0xaaaaaaaa30307812 */ /* 0x000fe400078e7805 */
[----:B------:R-:W-:Y:S01]  /*6270*/  LOP3.LUT R5, R40, 0x33333333, R7, 0x78, !PT ;  /* 0x3333333328057812 */ /* 0x000fe200078e7807 */
[----:B------:R-:W-:Y:S01]  /*6280*/  IMAD.SHL.U32 R40, R7, 0x4, RZ ;  /* 0x0000000407287824 */ /* 0x000fe200078e00ff */
        /* <DEDUP_REMOVED lines=10> */
[----:B------:R-:W-:-:S02]  /*6330*/  LOP3.LUT R37, R37, R12, RZ, 0x3c, !PT ;  /* 0x0000000c25257212 */ /* 0x000fc400078e3cff */
[----:B------:R-:W-:Y:S02]  /*6340*/  LOP3.LUT R40, R40, R33, RZ, 0x3c, !PT ;  /* 0x0000002128287212 */ /* 0x000fe400078e3cff */
[----:B------:R-:W-:Y:S02]  /*6350*/  LOP3.LUT R3, R44, 0x33333333, R41, 0x78, !PT ;  /* 0x333333332c037812 */ /* 0x000fe400078e7829 */
        /* <DEDUP_REMOVED lines=11> */
[----:B------:R-:W-:Y:S02]  /*6410*/  LOP3.LUT R3, R3, 0x55555555, R4, 0x78, !PT ;  /* 0x5555555503037812 */ /* 0x000fe400078e7804 */
[C---:B------:R-:W-:Y:S01]  /*6420*/  SHF.L.U64.HI R7, R4.reuse, 0x1, R7 ;  /* 0x0000000104077819 */ /* 0x040fe20000010207 */
[----:B------:R-:W-:-:S05]  /*6430*/  IMAD.SHL.U32 R4, R4, 0x2, RZ ;  /* 0x0000000204047824 */ /* 0x000fca00078e00ff */
[----:B------:R-:W-:Y:S02]  /*6440*/  LOP3.LUT R4, R5, 0xaaaaaaaa, R4, 0x78, !PT ;  /* 0xaaaaaaaa05047812 */ /* 0x000fe400078e7804 */
[----:B------:R-:W-:Y:S01]  /*6450*/  LOP3.LUT R5, R74, 0xaaaaaaaa, R7, 0x78, !PT ;  /* 0xaaaaaaaa4a057812 */ /* 0x000fe200078e7807 */
[----:B------:R-:W-:Y:S01]  /*6460*/  IMAD.MOV.U32 R7, RZ, RZ, R12 ;  /* 0x000000ffff077224 */ /* 0x000fe200078e000c */
[----:B------:R-:W-:-:S04]  /*6470*/  SHF.R.U64 R12, R8, 0x8, R75 ;  /* 0x00000008080c7819 */ /* 0x000fc8000000124b */
[----:B------:R-:W-:Y:S01]  /*6480*/  LOP3.LUT R12, R12, R13, RZ, 0x3c, !PT ;  /* 0x0000000d0c0c7212 */ /* 0x000fe200078e3cff */
[----:B------:R-:W-:-:S04]  /*6490*/  IMAD.MOV.U32 R6, RZ, RZ, R3 ;  /* 0x000000ffff067224 */ /* 0x000fc800078e0003 */
[----:B------:R-:W-:Y:S01]  /*64a0*/  IMAD.SHL.U32 R3, R12, 0x100, RZ ;  /* 0x000001000c037824 */ /* 0x000fe200078e00ff */
[----:B------:R0:W-:Y:S04]  /*64b0*/  STL.128 [R1+0x70], R4 ;  /* 0x0000700401007387 */ /* 0x0001e80000100c00 */
[----:B------:R-:W-:Y:S02]  /*64c0*/  LOP3.LUT R3, R8, 0xff00ff00, R3, 0x78, !PT ;  /* 0xff00ff0008037812 */ /* 0x000fe400078e7803 */
[----:B------:R-:W-:-:S04]  /*64d0*/  SHF.R.U64 R8, R72, 0x8, R65 ;  /* 0x0000000848087819 */ /* 0x000fc80000001241 */
[----:B------:R-:W-:Y:S02]  /*64e0*/  LOP3.LUT R8, R8, R73, RZ, 0x3c, !PT ;  /* 0x0000004908087212 */ /* 0x000fe400078e3cff */
[----:B0-----:R-:W-:-:S04]  /*64f0*/  SHF.R.U32.HI R4, RZ, 0x8, R65 ;  /* 0x00000008ff047819 */ /* 0x001fc80000011641 */
[----:B------:R-:W-:Y:S01]  /*6500*/  LOP3.LUT R4, R4, R71, RZ, 0x3c, !PT ;  /* 0x0000004704047212 */ /* 0x000fe200078e3cff */
[C---:B------:R-:W-:Y:S01]  /*6510*/  IMAD.SHL.U32 R5, R8.reuse, 0x100, RZ ;  /* 0x0000010008057824 */ /* 0x040fe200078e00ff */
[----:B------:R-:W-:Y:S02]  /*6520*/  LOP3.LUT R7, R73, 0xff00ff, R8, 0x78, !PT ;  /* 0x00ff00ff49077812 */ /* 0x000fe400078e7808 */
[--C-:B------:R-:W-:Y:S02]  /*6530*/  LOP3.LUT R6, R71, 0xff00ff, R4.reuse, 0x78, !PT ;  /* 0x00ff00ff47067812 */ /* 0x100fe400078e7804 */
[----:B------:R-:W-:Y:S02]  /*6540*/  SHF.L.U64.HI R4, R8, 0x8, R4 ;  /* 0x0000000808047819 */ /* 0x000fe40000010204 */
[----:B------:R-:W-:Y:S02]  /*6550*/  SHF.R.U64 R8, R69, 0x8, R70 ;  /* 0x0000000845087819 */ /* 0x000fe40000001246 */
[----:B------:R-:W-:-:S02]  /*6560*/  SHF.R.U32.HI R33, RZ, 0x8, R75 ;  /* 0x00000008ff217819 */ /* 0x000fc4000001164b */
[----:B------:R-:W-:Y:S02]  /*6570*/  LOP3.LUT R8, R8, R67, RZ, 0x3c, !PT ;  /* 0x0000004308087212 */ /* 0x000fe400078e3cff */
[----:B------:R-:W-:Y:S02]  /*6580*/  LOP3.LUT R65, R65, 0xff00ff00, R4, 0x78, !PT ;  /* 0xff00ff0041417812 */ /* 0x000fe400078e7804 */
[----:B------:R-:W-:Y:S01]  /*6590*/  LOP3.LUT R33, R33, R2, RZ, 0x3c, !PT ;  /* 0x0000000221217212 */ /* 0x000fe200078e3cff */
[----:B------:R-:W-:Y:S01]  /*65a0*/  IMAD.SHL.U32 R4, R8, 0x100, RZ ;  /* 0x0000010008047824 */ /* 0x000fe200078e00ff */
[----:B------:R-:W-:Y:S02]  /*65b0*/  LOP3.LUT R72, R72, 0xff00ff00, R5, 0x78, !PT ;  /* 0xff00ff0048487812 */ /* 0x000fe400078e7805 */
[----:B------:R-:W-:Y:S02]  /*65c0*/  SHF.R.U32.HI R5, RZ, 0x8, R70 ;  /* 0x00000008ff057819 */ /* 0x000fe40000011646 */
[----:B------:R-:W-:-:S02]  /*65d0*/  LOP3.LUT R13, R13, 0xff00ff, R12, 0x78, !PT ;  /* 0x00ff00ff0d0d7812 */ /* 0x000fc400078e780c */
[--C-:B------:R-:W-:Y:S02]  /*65e0*/  LOP3.LUT R2, R2, 0xff00ff, R33.reuse, 0x78, !PT ;  /* 0x00ff00ff02027812 */ /* 0x100fe400078e7821 */
[----:B------:R-:W-:Y:S02]  /*65f0*/  SHF.L.U64.HI R12, R12, 0x8, R33 ;  /* 0x000000080c0c7819 */ /* 0x000fe40000010221 */
[----:B------:R-:W-:Y:S02]  /*6600*/  LOP3.LUT R5, R5, R66, RZ, 0x3c, !PT ;  /* 0x0000004205057212 */ /* 0x000fe400078e3cff */
[----:B------:R-:W-:Y:S02]  /*6610*/  LOP3.LUT R33, R69, 0xff00ff00, R4, 0x78, !PT ;  /* 0xff00ff0045217812 */ /* 0x000fe400078e7804 */
[--C-:B------:R-:W-:Y:S02]  /*6620*/  SHF.R.U64 R69, R46, 0x8, R47.reuse ;  /* 0x000000082e457819 */ /* 0x100fe4000000122f */
[----:B------:R-:W-:-:S02]  /*6630*/  SHF.R.U32.HI R4, RZ, 0x8, R47 ;  /* 0x00000008ff047819 */ /* 0x000fc4000001162f */
[--C-:B------:R-:W-:Y:S02]  /*6640*/  LOP3.LUT R66, R66, 0xff00ff, R5.reuse, 0x78, !PT ;  /* 0x00ff00ff42427812 */ /* 0x100fe400078e7805 */
[----:B------:R-:W-:Y:S02]  /*6650*/  SHF.L.U64.HI R5, R8, 0x8, R5 ;  /* 0x0000000808057819 */ /* 0x000fe40000010205 */
[----:B------:R-:W-:Y:S02]  /*6660*/  LOP3.LUT R69, R69, R60, RZ, 0x3c, !PT ;  /* 0x0000003c45457212 */ /* 0x000fe400078e3cff */
[----:B------:R-:W-:Y:S02]  /*6670*/  LOP3.LUT R4, R4, R45, RZ, 0x3c, !PT ;  /* 0x0000002d04047212 */ /* 0x000fe400078e3cff */
[----:B------:R-:W-:Y:S01]  /*6680*/  LOP3.LUT R70, R70, 0xff00ff00, R5, 0x78, !PT ;  /* 0xff00ff0046467812 */ /* 0x000fe200078e7805 */
[----:B------:R-:W-:Y:S01]  /*6690*/  IMAD.SHL.U32 R5, R69, 0x100, RZ ;  /* 0x0000010045057824 */ /* 0x000fe200078e00ff */
[----:B------:R-:W-:-:S02]  /*66a0*/  LOP3.LUT R45, R45, 0xff00ff, R4, 0x78, !PT ;  /* 0x00ff00ff2d2d7812 */ /* 0x000fc400078e7804 */
[----:B------:R-:W-:Y:S02]  /*66b0*/  LOP3.LUT R60, R60, 0xff00ff, R69, 0x78, !PT ;  /* 0x00ff00ff3c3c7812 */ /* 0x000fe400078e7845 */
[----:B------:R-:W-:Y:S02]  /*66c0*/  SHF.L.U64.HI R4, R69, 0x8, R4 ;  /* 0x0000000845047819 */ /* 0x000fe40000010204 */
[--C-:B------:R-:W-:Y:S02]  /*66d0*/  SHF.R.U64 R69, R64, 0x8, R61.reuse ;  /* 0x0000000840457819 */ /* 0x100fe4000000123d */
[----:B------:R-:W-:Y:S02]  /*66e0*/  LOP3.LUT R74, R75, 0xff00ff00, R12, 0x78, !PT ;  /* 0xff00ff004b4a7812 */ /* 0x000fe400078e780c */
[----:B------:R-:W-:Y:S02]  /*66f0*/  LOP3.LUT R69, R69, R68, RZ, 0x3c, !PT ;  /* 0x0000004445457212 */ /* 0x000fe400078e3cff */
[----:B------:R-:W-:-:S02]  /*6700*/  SHF.R.U32.HI R12, RZ, 0x8, R61 ;  /* 0x00000008ff0c7819 */ /* 0x000fc4000001163d */
[----:B------:R-:W-:Y:S01]  /*6710*/  LOP3.LUT R46, R46, 0xff00ff00, R5, 0x78, !PT ;  /* 0xff00ff002e2e7812 */ /* 0x000fe200078e7805 */
[----:B------:R-:W-:Y:S01]  /*6720*/  IMAD.SHL.U32 R5, R69, 0x100, RZ ;  /* 0x0000010045057824 */ /* 0x000fe200078e00ff */
[----:B------:R-:W-:Y:S02]  /*6730*/  LOP3.LUT R12, R12, R63, RZ, 0x3c, !PT ;  /* 0x0000003f0c0c7212 */ /* 0x000fe400078e3cff */
[----:B------:R-:W-:Y:S02]  /*6740*/  LOP3.LUT R47, R47, 0xff00ff00, R4, 0x78, !PT ;  /* 0xff00ff002f2f7812 */ /* 0x000fe400078e7804 */
[----:B------:R-:W-:Y:S02]  /*6750*/  LOP3.LUT R64, R64, 0xff00ff00, R5, 0x78, !PT ;  /* 0xff00ff0040407812 */ /* 0x000fe400078e7805 */
[----:B------:R-:W-:Y:S02]  /*6760*/  LOP3.LUT R5, R63, 0xff00ff, R12, 0x78, !PT ;  /* 0x00ff00ff3f057812 */ /* 0x000fe400078e780c */
[----:B------:R-:W-:-:S02]  /*6770*/  LOP3.LUT R4, R68, 0xff00ff, R69, 0x78, !PT ;  /* 0x00ff00ff44047812 */ /* 0x000fc400078e7845 */
[----:B------:R-:W-:-:S04]  /*6780*/  SHF.R.U64 R63, R13, 0x4, R2 ;  /* 0x000000040d3f7819 */ /* 0x000fc80000001202 */
[----:B------:R-:W-:Y:S02]  /*6790*/  LOP3.LUT R63, R63, R4, RZ, 0x3c, !PT ;  /* 0x000000043f3f7212 */ /* 0x000fe400078e3cff */
[----:B------:R-:W-:Y:S02]  /*67a0*/  SHF.R.U32.HI R68, RZ, 0x4, R2 ;  /* 0x00000004ff447819 */ /* 0x000fe40000011602 */
[----:B------:R-:W-:Y:S01]  /*67b0*/  LOP3.LUT R67, R67, 0xff00ff, R8, 0x78, !PT ;  /* 0x00ff00ff43437812 */ /* 0x000fe200078e7808 */
[----:B------:R-:W-:Y:S01]  /*67c0*/  IMAD.SHL.U32 R8, R63, 0x10, RZ ;  /* 0x000000103f087824 */ /* 0x000fe200078e00ff */
[----:B------:R-:W-:Y:S02]  /*67d0*/  SHF.L.U64.HI R12, R69, 0x8, R12 ;  /* 0x00000008450c7819 */ /* 0x000fe4000001020c */
[----:B------:R-:W-:Y:S02]  /*67e0*/  LOP3.LUT R68, R68, R5, RZ, 0x3c, !PT ;  /* 0x0000000544447212 */ /* 0x000fe400078e3cff */
[----:B------:R-:W-:-:S02]  /*67f0*/  LOP3.LUT R12, R61, 0xff00ff00, R12, 0x78, !PT ;  /* 0xff00ff003d0c7812 */ /* 0x000fc400078e780c */
[----:B------:R-:W-:Y:S02]  /*6800*/  LOP3.LUT R61, R13, 0xf0f0f0f0, R8, 0x78, !PT ;  /* 0xf0f0f0f00d3d7812 */ /* 0x000fe400078e7808 */
[----:B------:R-:W-:Y:S02]  /*6810*/  LOP3.LUT R4, R4, 0xf0f0f0f, R63, 0x78, !PT ;  /* 0x0f0f0f0f04047812 */ /* 0x000fe400078e783f */
[----:B------:R-:W-:Y:S02]  /*6820*/  SHF.L.U64.HI R13, R63, 0x4, R68 ;  /* 0x000000043f0d7819 */ /* 0x000fe40000010244 */
[----:B------:R-:W-:-:S04]  /*6830*/  SHF.R.U64 R63, R3, 0x4, R74 ;  /* 0x00000004033f7819 */ /* 0x000fc8000000124a */
[----:B------:R-:W-:Y:S02]  /*6840*/  LOP3.LUT R63, R63, R64, RZ, 0x3c, !PT ;  /* 0x000000403f3f7212 */ /* 0x000fe400078e3cff */
[----:B------:R-:W-:Y:S02]  /*6850*/  SHF.R.U32.HI R69, RZ, 0x4, R74 ;  /* 0x00000004ff457819 */ /* 0x000fe4000001164a */
[----:B------:R-:W-:Y:S01]  /*6860*/  LOP3.LUT R5, R5, 0xf0f0f0f, R68, 0x78, !PT ;  /* 0x0f0f0f0f05057812 */ /* 0x000fe200078e7844 */
[----:B------:R-:W-:Y:S01]  /*6870*/  IMAD.SHL.U32 R68, R63, 0x10, RZ ;  /* 0x000000103f447824 */ /* 0x000fe200078e00ff */
[----:B------:R-:W-:Y:S02]  /*6880*/  SHF.R.U64 R71, R53, 0x8, R62 ;  /* 0x0000000835477819 */ /* 0x000fe4000000123e */
[----:B------:R-:W-:Y:S02]  /*6890*/  LOP3.LUT R8, R69, R12, RZ, 0x3c, !PT ;  /* 0x0000000c45087212 */ /* 0x000fe400078e3cff */
[----:B------:R-:W-:-:S02]  /*68a0*/  LOP3.LUT R71, R71, R52, RZ, 0x3c, !PT ;  /* 0x0000003447477212 */ /* 0x000fc400078e3cff */
[----:B------:R-:W-:Y:S02]  /*68b0*/  LOP3.LUT R68, R3, 0xf0f0f0f0, R68, 0x78, !PT ;  /* 0xf0f0f0f003447812 */ /* 0x000fe400078e7844 */
[----:B------:R-:W-:Y:S02]  /*68c0*/  LOP3.LUT R69, R64, 0xf0f0f0f, R63, 0x78, !PT ;  /* 0x0f0f0f0f40457812 */ /* 0x000fe400078e783f */
[--C-:B------:R-:W-:Y:S02]  /*68d0*/  LOP3.LUT R12, R12, 0xf0f0f0f, R8.reuse, 0x78, !PT ;  /* 0x0f0f0f0f0c0c7812 */ /* 0x100fe400078e7808 */
[----:B------:R-:W-:Y:S02]  /*68e0*/  SHF.L.U64.HI R3, R63, 0x4, R8 ;  /* 0x000000043f037819 */ /* 0x000fe40000010208 */
[----:B------:R-:W-:Y:S01]  /*68f0*/  LOP3.LUT R8, R2, 0xf0f0f0f0, R13, 0x78, !PT ;  /* 0xf0f0f0f002087812 */ /* 0x000fe200078e780d */
[----:B------:R-:W-:Y:S01]  /*6900*/  IMAD.SHL.U32 R2, R71, 0x100, RZ ;  /* 0x0000010047027824 */ /* 0x000fe200078e00ff */
[----:B------:R-:W-:-:S04]  /*6910*/  SHF.R.U32.HI R63, RZ, 0x8, R62 ;  /* 0x00000008ff3f7819 */ /* 0x000fc8000001163e */
[----:B------:R-:W-:Y:S02]  /*6920*/  LOP3.LUT R63, R63, R58, RZ, 0x3c, !PT ;  /* 0x0000003a3f3f7212 */ /* 0x000fe400078e3cff */
[----:B------:R-:W-:Y:S02]  /*6930*/  LOP3.LUT R53, R53, 0xff00ff00, R2, 0x78, !PT ;  /* 0xff00ff0035357812 */ /* 0x000fe400078e7802 */
[----:B------:R-:W-:Y:S02]  /*6940*/  LOP3.LUT R13, R74, 0xf0f0f0f0, R3, 0x78, !PT ;  /* 0xf0f0f0f04a0d7812 */ /* 0x000fe400078e7803 */
[----:B------:R-:W-:Y:S02]  /*6950*/  LOP3.LUT R2, R52, 0xff00ff, R71, 0x78, !PT ;  /* 0x00ff00ff34027812 */ /* 0x000fe400078e7847 */
[--C-:B------:R-:W-:Y:S02]  /*6960*/  LOP3.LUT R3, R58, 0xff00ff, R63.reuse, 0x78, !PT ;  /* 0x00ff00ff3a037812 */ /* 0x100fe400078e783f */
[----:B------:R-:W-:-:S02]  /*6970*/  SHF.L.U64.HI R71, R71, 0x8, R63 ;  /* 0x0000000847477819 */ /* 0x000fc4000001023f */
[--C-:B------:R-:W-:Y:S02]  /*6980*/  SHF.R.U64 R63, R7, 0x4, R6.reuse ;  /* 0x00000004073f7819 */ /* 0x100fe40000001206 */
[----:B------:R-:W-:Y:S02]  /*6990*/  LOP3.LUT R52, R62, 0xff00ff00, R71, 0x78, !PT ;  /* 0xff00ff003e347812 */ /* 0x000fe400078e7847 */
[----:B------:R-:W-:Y:S02]  /*69a0*/  LOP3.LUT R63, R63, R2, RZ, 0x3c, !PT ;  /* 0x000000023f3f7212 */ /* 0x000fe400078e3cff */
[----:B------:R-:W-:-:S03]  /*69b0*/  SHF.R.U32.HI R62, RZ, 0x4, R6 ;  /* 0x00000004ff3e7819 */ /* 0x000fc60000011606 */
[----:B------:R-:W-:Y:S01]  /*69c0*/  IMAD.SHL.U32 R64, R63, 0x10, RZ ;  /* 0x000000103f407824 */ /* 0x000fe200078e00ff */
[----:B------:R-:W-:-:S04]  /*69d0*/  LOP3.LUT R62, R62, R3, RZ, 0x3c, !PT ;  /* 0x000000033e3e7212 */ /* 0x000fc800078e3cff */
[----:B------:R-:W-:Y:S02]  /*69e0*/  LOP3.LUT R64, R7, 0xf0f0f0f0, R64, 0x78, !PT ;  /* 0xf0f0f0f007407812 */ /* 0x000fe400078e7840 */
[--C-:B------:R-:W-:Y:S02]  /*69f0*/  LOP3.LUT R7, R3, 0xf0f0f0f, R62.reuse, 0x78, !PT ;  /* 0x0f0f0f0f03077812 */ /* 0x100fe400078e783e */
[----:B------:R-:W-:Y:S02]  /*6a00*/  SHF.L.U64.HI R3, R63, 0x4, R62 ;  /* 0x000000043f037819 */ /* 0x000fe4000001023e */
        /* <DEDUP_REMOVED lines=15> */
[----:B------:R-:W-:Y:S02]  /*6b00*/  LOP3.LUT R72, R72, R59, RZ, 0x3c, !PT ;  /* 0x0000003b48487212 */ /* 0x000fe400078e3cff */
[----:B------:R-:W-:Y:S02]  /*6b10*/  LOP3.LUT R65, R65, 0xf0f0f0f0, R62, 0x78, !PT ;  /* 0xf0f0f0f041417812 */ /* 0x000fe400078e783e */
[----:B------:R-:W-:-:S02]  /*6b20*/  LOP3.LUT R62, R14, 0xff00ff00, R3, 0x78, !PT ;  /* 0xff00ff000e3e7812 */ /* 0x000fc400078e7803 */
[--C-:B------:R-:W-:Y:S02]  /*6b30*/  SHF.L.U64.HI R14, R71, 0x8, R72.reuse ;  /* 0x00000008470e7819 */ /* 0x100fe40000010248 */
[----:B------:R-:W-:Y:S02]  /*6b40*/  LOP3.LUT R3, R59, 0xff00ff, R72, 0x78, !PT ;  /* 0x00ff00ff3b037812 */ /* 0x000fe400078e7848 */
[----:B------:R-:W-:Y:S02]  /*6b50*/  LOP3.LUT R6, R30, 0xff00ff, R71, 0x78, !PT ;  /* 0x00ff00ff1e067812 */ /* 0x000fe400078e7847 */
[----:B------:R-:W-:Y:S02]  /*6b60*/  SHF.R.U64 R59, R67, 0x4, R66 ;  /* 0x00000004433b7819 */ /* 0x000fe40000001242 */
[----:B------:R-:W-:Y:S02]  /*6b70*/  LOP3.LUT R35, R35, 0xff00ff00, R14, 0x78, !PT ;  /* 0xff00ff0023237812 */ /* 0x000fe400078e780e */
[----:B------:R-:W-:-:S02]  /*6b80*/  SHF.R.U32.HI R14, RZ, 0x4, R66 ;  /* 0x00000004ff0e7819 */ /* 0x000fc40000011642 */
[--C-:B------:R-:W-:Y:S02]  /*6b90*/  SHF.R.U64 R71, R33, 0x4, R70.reuse ;  /* 0x0000000421477819 */ /* 0x100fe40000001246 */
[----:B------:R-:W-:Y:S02]  /*6ba0*/  LOP3.LUT R59, R59, R6, RZ, 0x3c, !PT ;  /* 0x000000063b3b7212 */ /* 0x000fe400078e3cff */
[----:B------:R-:W-:Y:S02]  /*6bb0*/  LOP3.LUT R14, R14, R3, RZ, 0x3c, !PT ;  /* 0x000000030e0e7212 */ /* 0x000fe400078e3cff */
[----:B------:R-:W-:Y:S01]  /*6bc0*/  LOP3.LUT R71, R71, R62, RZ, 0x3c, !PT ;  /* 0x0000003e47477212 */ /* 0x000fe200078e3cff */
[----:B------:R-:W-:Y:S01]  /*6bd0*/  IMAD.SHL.U32 R30, R59, 0x10, RZ ;  /* 0x000000103b1e7824 */ /* 0x000fe200078e00ff */
[----:B------:R-:W-:Y:S02]  /*6be0*/  LOP3.LUT R6, R6, 0xf0f0f0f, R59, 0x78, !PT ;  /* 0x0f0f0f0f06067812 */ /* 0x000fe400078e783b */
[----:B------:R-:W-:-:S02]  /*6bf0*/  SHF.R.U32.HI R72, RZ, 0x4, R70 ;  /* 0x00000004ff487819 */ /* 0x000fc40000011646 */
[--C-:B------:R-:W-:Y:S02]  /*6c00*/  LOP3.LUT R3, R3, 0xf0f0f0f, R14.reuse, 0x78, !PT ;  /* 0x0f0f0f0f03037812 */ /* 0x100fe400078e780e */
[----:B------:R-:W-:Y:S01]  /*6c10*/  SHF.L.U64.HI R59, R59, 0x4, R14 ;  /* 0x000000043b3b7819 */ /* 0x000fe2000001020e */
[----:B------:R-:W-:Y:S01]  /*6c20*/  IMAD.SHL.U32 R14, R71, 0x10, RZ ;  /* 0x00000010470e7824 */ /* 0x000fe200078e00ff */
[----:B------:R-:W-:Y:S02]  /*6c30*/  LOP3.LUT R72, R72, R35, RZ, 0x3c, !PT ;  /* 0x0000002348487212 */ /* 0x000fe400078e3cff */
[----:B------:R-:W-:Y:S02]  /*6c40*/  LOP3.LUT R30, R67, 0xf0f0f0f0, R30, 0x78, !PT ;  /* 0xf0f0f0f0431e7812 */ /* 0x000fe400078e781e */
[----:B------:R-:W-:Y:S02]  /*6c50*/  LOP3.LUT R14, R33, 0xf0f0f0f0, R14, 0x78, !PT ;  /* 0xf0f0f0f0210e7812 */ /* 0x000fe400078e780e */
[----:B------:R-:W-:-:S02]  /*6c60*/  LOP3.LUT R35, R35, 0xf0f0f0f, R72, 0x78, !PT ;  /* 0x0f0f0f0f23237812 */ /* 0x000fc400078e7848 */
[----:B------:R-:W-:Y:S02]  /*6c70*/  SHF.L.U64.HI R33, R71, 0x4, R72 ;  /* 0x0000000447217819 */ /* 0x000fe40000010248 */
[----:B------:R-:W-:Y:S02]  /*6c80*/  LOP3.LUT R67, R62, 0xf0f0f0f, R71, 0x78, !PT ;  /* 0x0f0f0f0f3e437812 */ /* 0x000fe400078e7847 */
        /* <DEDUP_REMOVED lines=11> */
[----:B------:R-:W-:Y:S02]  /*6d40*/  LOP3.LUT R67, R67, 0x33333333, R72, 0x78, !PT ;  /* 0x3333333343437812 */ /* 0x000fe400078e7848 */
[----:B------:R-:W-:Y:S01]  /*6d50*/  SHF.L.U64.HI R59, R72, 0x2, R59 ;  /* 0x00000002483b7819 */ /* 0x000fe2000001023b */
[----:B------:R-:W-:Y:S01]  /*6d60*/  IMAD.SHL.U32 R72, R71, 0x4, RZ ;  /* 0x0000000447487824 */ /* 0x000fe200078e00ff */
[----:B------:R-:W-:-:S02]  /*6d70*/  SHF.R.U32.HI R69, RZ, 0x2, R8 ;  /* 0x00000002ff457819 */ /* 0x000fc40000011608 */
[----:B------:R-:W-:Y:S02]  /*6d80*/  SHF.R.U64 R73, R68, 0x2, R13 ;  /* 0x0000000244497819 */ /* 0x000fe4000000120d */
[----:B------:R-:W-:Y:S02]  /*6d90*/  LOP3.LUT R69, R69, R62, RZ, 0x3c, !PT ;  /* 0x0000003e45457212 */ /* 0x000fe400078e3cff */
[----:B------:R-:W-:Y:S02]  /*6da0*/  LOP3.LUT R35, R61, 0xcccccccc, R72, 0x78, !PT ;  /* 0xcccccccc3d237812 */ /* 0x000fe400078e7848 */
[----:B------:R-:W-:Y:S02]  /*6db0*/  LOP3.LUT R61, R30, 0x33333333, R71, 0x78, !PT ;  /* 0x333333331e3d7812 */ /* 0x000fe400078e7847 */
[----:B------:R-:W-:Y:S02]  /*6dc0*/  LOP3.LUT R73, R73, R14, RZ, 0x3c, !PT ;  /* 0x0000000e49497212 */ /* 0x000fe400078e3cff */
[----:B------:R-:W-:-:S02]  /*6dd0*/  SHF.L.U64.HI R71, R71, 0x2, R69 ;  /* 0x0000000247477819 */ /* 0x000fc40000010245 */
[----:B------:R-:W-:Y:S01]  /*6de0*/  LOP3.LUT R62, R62, 0x33333333, R69, 0x78, !PT ;  /* 0x333333333e3e7812 */ /* 0x000fe200078e7845 */
[----:B------:R-:W-:Y:S01]  /*6df0*/  IMAD.SHL.U32 R69, R73, 0x4, RZ ;  /* 0x0000000449457824 */ /* 0x000fe200078e00ff */
[----:B------:R-:W-:Y:S02]  /*6e00*/  SHF.R.U32.HI R75, RZ, 0x2, R13 ;  /* 0x00000002ff4b7819 */ /* 0x000fe4000001160d */
[----:B------:R-:W-:Y:S02]  /*6e10*/  LOP3.LUT R8, R8, 0xcccccccc, R71, 0x78, !PT ;  /* 0xcccccccc08087812 */ /* 0x000fe400078e7847 */
[----:B------:R-:W-:Y:S02]  /*6e20*/  SHF.R.U64 R71, R32, 0x8, R39 ;  /* 0x0000000820477819 */ /* 0x000fe40000001227 */
[----:B------:R-:W-:Y:S02]  /*6e30*/  LOP3.LUT R72, R75, R70, RZ, 0x3c, !PT ;  /* 0x000000464b487212 */ /* 0x000fe400078e3cff */
[----:B------:R-:W-:-:S02]  /*6e40*/  LOP3.LUT R30, R68, 0xcccccccc, R69, 0x78, !PT ;  /* 0xcccccccc441e7812 */ /* 0x000fc400078e7845 */
[----:B------:R-:W-:Y:S02]  /*6e50*/  LOP3.LUT R71, R71, R42, RZ, 0x3c, !PT ;  /* 0x0000002a47477212 */ /* 0x000fe400078e3cff */
[----:B------:R-:W-:Y:S02]  /*6e60*/  LOP3.LUT R69, R14, 0x33333333, R73, 0x78, !PT ;  /* 0x333333330e457812 */ /* 0x000fe400078e7849 */
[--C-:B------:R-:W-:Y:S02]  /*6e70*/  LOP3.LUT R14, R70, 0x33333333, R72.reuse, 0x78, !PT ;  /* 0x33333333460e7812 */ /* 0x100fe400078e7848 */
[----:B------:R-:W-:Y:S02]  /*6e80*/  SHF.R.U32.HI R70, RZ, 0x8, R39 ;  /* 0x00000008ff467819 */ /* 0x000fe40000011627 */
[----:B------:R-:W-:Y:S01]  /*6e90*/  LOP3.LUT R12, R12, 0xcccccccc, R59, 0x78, !PT ;  /* 0xcccccccc0c0c7812 */ /* 0x000fe200078e783b */
[----:B------:R-:W-:Y:S01]  /*6ea0*/  IMAD.SHL.U32 R59, R71, 0x100, RZ ;  /* 0x00000100473b7824 */ /* 0x000fe200078e00ff */
[----:B------:R-:W-:-:S02]  /*6eb0*/  SHF.L.U64.HI R68, R73, 0x2, R72 ;  /* 0x0000000249447819 */ /* 0x000fc40000010248 */
[----:B------:R-:W-:Y:S02]  /*6ec0*/  LOP3.LUT R70, R70, R43, RZ, 0x3c, !PT ;  /* 0x0000002b46467212 */ /* 0x000fe400078e3cff */
[----:B------:R-:W-:Y:S02]  /*6ed0*/  LOP3.LUT R13, R13, 0xcccccccc, R68, 0x78, !PT ;  /* 0xcccccccc0d0d7812 */ /* 0x000fe400078e7844 */
[----:B------:R-:W-:Y:S02]  /*6ee0*/  LOP3.LUT R68, R32, 0xff00ff00, R59, 0x78, !PT ;  /* 0xff00ff0020447812 */ /* 0x000fe400078e783b */
[----:B------:R-:W-:Y:S02]  /*6ef0*/  LOP3.LUT R42, R42, 0xff00ff, R71, 0x78, !PT ;  /* 0x00ff00ff2a2a7812 */ /* 0x000fe400078e7847 */
[----:B------:R-:W-:Y:S02]  /*6f00*/  SHF.L.U64.HI R32, R71, 0x8, R70 ;  /* 0x0000000847207819 */ /* 0x000fe40000010246 */
[----:B------:R-:W-:-:S04]  /*6f10*/  SHF.R.U64 R71, R60, 0x4, R45 ;  /* 0x000000043c477819 */ /* 0x000fc8000000122d */
[----:B------:R-:W-:Y:S02]  /*6f20*/  LOP3.LUT R71, R71, R42, RZ, 0x3c, !PT ;  /* 0x0000002a47477212 */ /* 0x000fe400078e3cff */
[----:B------:R-:W-:Y:S02]  /*6f30*/  LOP3.LUT R43, R43, 0xff00ff, R70, 0x78, !PT ;  /* 0x00ff00ff2b2b7812 */ /* 0x000fe400078e7846 */
[----:B------:R-:W-:Y:S01]  /*6f40*/  SHF.R.U32.HI R70, RZ, 0x4, R45 ;  /* 0x00000004ff467819 */ /* 0x000fe2000001162d */
[----:B------:R-:W-:Y:S01]  /*6f50*/  IMAD.SHL.U32 R59, R71, 0x10, RZ ;  /* 0x00000010473b7824 */ /* 0x000fe200078e00ff */
[----:B------:R-:W-:Y:S02]  /*6f60*/  LOP3.LUT R39, R39, 0xff00ff00, R32, 0x78, !PT ;  /* 0xff00ff0027277812 */ /* 0x000fe400078e7820 */
[----:B------:R-:W-:Y:S02]  /*6f70*/  LOP3.LUT R70, R70, R43, RZ, 0x3c, !PT ;  /* 0x0000002b46467212 */ /* 0x000fe400078e3cff */
[----:B------:R-:W-:-:S02]  /*6f80*/  LOP3.LUT R32, R60, 0xf0f0f0f0, R59, 0x78, !PT ;  /* 0xf0f0f0f03c207812 */ /* 0x000fc400078e783b */
[----:B------:R-:W-:Y:S02]  /*6f90*/  LOP3.LUT R59, R42, 0xf0f0f0f, R71, 0x78, !PT ;  /* 0x0f0f0f0f2a3b7812 */ /* 0x000fe400078e7847 */
[--C-:B------:R-:W-:Y:S02]  /*6fa0*/  LOP3.LUT R60, R43, 0xf0f0f0f, R70.reuse, 0x78, !PT ;  /* 0x0f0f0f0f2b3c7812 */ /* 0x100fe400078e7846 */
[----:B------:R-:W-:Y:S02]  /*6fb0*/  SHF.L.U64.HI R42, R71, 0x4, R70 ;  /* 0x00000004472a7819 */ /* 0x000fe40000010246 */
[--C-:B------:R-:W-:Y:S02]  /*6fc0*/  SHF.R.U64 R71, R46, 0x4, R47.reuse ;  /* 0x000000042e477819 */ /* 0x100fe4000000122f */
[----:B------:R-:W-:Y:S02]  /*6fd0*/  SHF.R.U32.HI R70, RZ, 0x4, R47 ;  /* 0x00000004ff467819 */ /* 0x000fe4000001162f */
[----:B------:R-:W-:-:S02]  /*6fe0*/  LOP3.LUT R71, R71, R68, RZ, 0x3c, !PT ;  /* 0x0000004447477212 */ /* 0x000fc400078e3cff */
[----:B------:R-:W-:Y:S02]  /*6ff0*/  LOP3.LUT R70, R70, R39, RZ, 0x3c, !PT ;  /* 0x0000002746467212 */ /* 0x000fe400078e3cff */
[----:B------:R-:W-:Y:S01]  /*7000*/  LOP3.LUT R68, R68, 0xf0f0f0f, R71, 0x78, !PT ;  /* 0x0f0f0f0f44447812 */ /* 0x000fe200078e7847 */
[----:B------:R-:W-:Y:S01]  /*7010*/  IMAD.SHL.U32 R43, R71, 0x10, RZ ;  /* 0x00000010472b7824 */ /* 0x000fe200078e00ff */
[--C-:B------:R-:W-:Y:S02]  /*7020*/  LOP3.LUT R39, R39, 0xf0f0f0f, R70.reuse, 0x78, !PT ;  /* 0x0f0f0f0f27277812 */ /* 0x100fe400078e7846 */
[----:B------:R-:W-:Y:S02]  /*7030*/  SHF.L.U64.HI R70, R71, 0x4, R70 ;  /* 0x0000000447467819 */ /* 0x000fe40000010246 */
[----:B------:R-:W-:Y:S02]  /*7040*/  SHF.R.U64 R71, R63, 0x2, R52 ;  /* 0x000000023f477819 */ /* 0x000fe40000001234 */
[----:B------:R-:W-:-:S02]  /*7050*/  LOP3.LUT R43, R46, 0xf0f0f0f0, R43, 0x78, !PT ;  /* 0xf0f0f0f02e2b7812 */ /* 0x000fc400078e782b */
[----:B------:R-:W-:Y:S02]  /*7060*/  LOP3.LUT R71, R71, R68, RZ, 0x3c, !PT ;  /* 0x0000004447477212 */ /* 0x000fe400078e3cff */
[----:B------:R-:W-:Y:S02]  /*7070*/  LOP3.LUT R46, R45, 0xf0f0f0f0, R42, 0x78, !PT ;  /* 0xf0f0f0f02d2e7812 */ /* 0x000fe400078e782a */
[----:B------:R-:W-:Y:S01]  /*7080*/  LOP3.LUT R42, R47, 0xf0f0f0f0, R70, 0x78, !PT ;  /* 0xf0f0f0f02f2a7812 */ /* 0x000fe200078e7846 */
[----:B------:R-:W-:Y:S01]  /*7090*/  IMAD.SHL.U32 R70, R71, 0x4, RZ ;  /* 0x0000000447467824 */ /* 0x000fe200078e00ff */
[----:B------:R-:W-:Y:S02]  /*70a0*/  SHF.R.U32.HI R72, RZ, 0x2, R52 ;  /* 0x00000002ff487819 */ /* 0x000fe40000011634 */
[----:B------:R-:W-:Y:S02]  /*70b0*/  SHF.R.U64 R73, R64, 0x2, R53 ;  /* 0x0000000240497819 */ /* 0x000fe40000001235 */
[----:B------:R-:W-:-:S02]  /*70c0*/  LOP3.LUT R72, R72, R39, RZ, 0x3c, !PT ;  /* 0x0000002748487212 */ /* 0x000fc400078e3cff */
[----:B------:R-:W-:Y:S02]  /*70d0*/  LOP3.LUT R73, R73, R32, RZ, 0x3c, !PT ;  /* 0x0000002049497212 */ /* 0x000fe400078e3cff */
[----:B------:R-:W-:Y:S02]  /*70e0*/  LOP3.LUT R45, R63, 0xcccccccc, R70, 0x78, !PT ;  /* 0xcccccccc3f2d7812 */ /* 0x000fe400078e7846 */
[----:B------:R-:W-:Y:S02]  /*70f0*/  LOP3.LUT R47, R68, 0x33333333, R71, 0x78, !PT ;  /* 0x33333333442f7812 */ /* 0x000fe400078e7847 */
[----:B------:R-:W-:Y:S02]  /*7100*/  SHF.R.U32.HI R63, RZ, 0x2, R53 ;  /* 0x00000002ff3f7819 */ /* 0x000fe40000011635 */
[--C-:B------:R-:W-:Y:S01]  /*7110*/  LOP3.LUT R68, R39, 0x33333333, R72.reuse, 0x78, !PT ;  /* 0x3333333327447812 */ /* 0x100fe200078e7848 */
[----:B------:R-:W-:Y:S01]  /*7120*/  IMAD.SHL.U32 R39, R73, 0x4, RZ ;  /* 0x0000000449277824 */ /* 0x000fe200078e00ff */
[----:B------:R-:W-:-:S02]  /*7130*/  SHF.L.U64.HI R71, R71, 0x2, R72 ;  /* 0x0000000247477819 */ /* 0x000fc40000010248 */
[----:B------:R-:W-:Y:S02]  /*7140*/  LOP3.LUT R70, R63, R46, RZ, 0x3c, !PT ;  /* 0x0000002e3f467212 */ /* 0x000fe400078e3cff */
[--C-:B------:R-:W-:Y:S02]  /*7150*/  SHF.R.U64 R72, R2, 0x2, R65.reuse ;  /* 0x0000000202487819 */ /* 0x100fe40000001241 */
[----:B------:R-:W-:Y:S02]  /*7160*/  SHF.R.U32.HI R75, RZ, 0x2, R65 ;  /* 0x00000002ff4b7819 */ /* 0x000fe40000011641 */
[----:B------:R-:W-:Y:S02]  /*7170*/  LOP3.LUT R39, R64, 0xcccccccc, R39, 0x78, !PT ;  /* 0xcccccccc40277812 */ /* 0x000fe400078e7827 */
[----:B------:R-:W-:Y:S02]  /*7180*/  LOP3.LUT R64, R46, 0x33333333, R70, 0x78, !PT ;  /* 0x333333332e407812 */ /* 0x000fe400078e7846 */
[----:B------:R-:W-:-:S02]  /*7190*/  LOP3.LUT R72, R72, R43, RZ, 0x3c, !PT ;  /* 0x0000002b48487212 */ /* 0x000fc400078e3cff */
[----:B------:R-:W-:Y:S02]  /*71a0*/  LOP3.LUT R46, R52, 0xcccccccc, R71, 0x78, !PT ;  /* 0xcccccccc342e7812 */ /* 0x000fe400078e7847 */
[----:B------:R-:W-:Y:S02]  /*71b0*/  LOP3.LUT R75, R75, R42, RZ, 0x3c, !PT ;  /* 0x0000002a4b4b7212 */ /* 0x000fe400078e3cff */
[----:B------:R-:W-:Y:S02]  /*71c0*/  SHF.R.U64 R52, R67, 0x1, R66 ;  /* 0x0000000143347819 */ /* 0x000fe40000001242 */
[----:B------:R-:W-:Y:S02]  /*71d0*/  LOP3.LUT R63, R32, 0x33333333, R73, 0x78, !PT ;  /* 0x33333333203f7812 */ /* 0x000fe400078e7849 */
[----:B------:R-:W-:Y:S01]  /*71e0*/  SHF.L.U64.HI R70, R73, 0x2, R70 ;  /* 0x0000000249467819 */ /* 0x000fe20000010246 */
[----:B------:R-:W-:Y:S01]  /*71f0*/  IMAD.SHL.U32 R73, R72, 0x4, RZ ;  /* 0x0000000448497824 */ /* 0x000fe200078e00ff */
[----:B------:R-:W-:-:S02]  /*7200*/  LOP3.LUT R43, R43, 0x33333333, R72, 0x78, !PT ;  /* 0x333333332b2b7812 */ /* 0x000fc400078e7848 */
[--C-:B------:R-:W-:Y:S02]  /*7210*/  SHF.L.U64.HI R72, R72, 0x2, R75.reuse ;  /* 0x0000000248487819 */ /* 0x100fe4000001024b */
[----:B------:R-:W-:Y:S02]  /*7220*/  LOP3.LUT R52, R52, R47, RZ, 0x3c, !PT ;  /* 0x0000002f34347212 */ /* 0x000fe400078e3cff */
[----:B------:R-:W-:Y:S02]  /*7230*/  LOP3.LUT R32, R42, 0x33333333, R75, 0x78, !PT ;  /* 0x333333332a207812 */ /* 0x000fe400078e784b */
[----:B------:R-:W-:Y:S02]  /*7240*/  LOP3.LUT R42, R53, 0xcccccccc, R70, 0x78, !PT ;  /* 0xcccccccc352a7812 */ /* 0x000fe400078e7846 */
[----:B------:R-:W-:Y:S01]  /*7250*/  LOP3.LUT R70, R65, 0xcccccccc, R72, 0x78, !PT ;  /* 0xcccccccc41467812 */ /* 0x000fe200078e7848 */
[----:B------:R-:W-:Y:S01]  /*7260*/  IMAD.SHL.U32 R72, R52, 0x2, RZ ;  /* 0x0000000234487824 */ /* 0x000fe200078e00ff */
[----:B------:R-:W-:-:S02]  /*7270*/  SHF.R.U32.HI R75, RZ, 0x1, R66 ;  /* 0x00000001ff4b7819 */ /* 0x000fc40000011642 */
[----:B------:R-:W-:Y:S02]  /*7280*/  SHF.R.U64 R74, R69, 0x1, R14 ;  /* 0x00000001454a7819 */ /* 0x000fe4000000120e */
[----:B------:R-:W-:Y:S02]  /*7290*/  LOP3.LUT R2, R2, 0xcccccccc, R73, 0x78, !PT ;  /* 0xcccccccc02027812 */ /* 0x000fe400078e7849 */
[----:B------:R-:W-:Y:S02]  /*72a0*/  LOP3.LUT R65, R67, 0xaaaaaaaa, R72, 0x78, !PT ;  /* 0xaaaaaaaa43417812 */ /* 0x000fe400078e7848 */
[----:B------:R-:W-:Y:S02]  /*72b0*/  SHF.R.U32.HI R73, RZ, 0x1, R14 ;  /* 0x00000001ff497819 */ /* 0x000fe4000001160e */
[----:B------:R-:W-:Y:S02]  /*72c0*/  SHF.R.U64 R72, R33, 0x1, R12 ;  /* 0x0000000121487819 */ /* 0x000fe4000000120c */
[----:B------:R-:W-:-:S02]  /*72d0*/  LOP3.LUT R75, R75, R68, RZ, 0x3c, !PT ;  /* 0x000000444b4b7212 */ /* 0x000fc400078e3cff */
[----:B------:R-:W-:Y:S02]  /*72e0*/  LOP3.LUT R74, R74, R43, RZ, 0x3c, !PT ;  /* 0x0000002b4a4a7212 */ /* 0x000fe400078e3cff */
[----:B------:R-:W-:Y:S02]  /*72f0*/  LOP3.LUT R73, R73, R32, RZ, 0x3c, !PT ;  /* 0x0000002049497212 */ /* 0x000fe400078e3cff */
[----:B------:R-:W-:Y:S02]  /*7300*/  LOP3.LUT R72, R72, R45, RZ, 0x3c, !PT ;  /* 0x0000002d48487212 */ /* 0x000fe400078e3cff */
[--C-:B------:R-:W-:Y:S02]  /*7310*/  LOP3.LUT R68, R68, 0x55555555, R75.reuse, 0x78, !PT ;  /* 0x5555555544447812 */ /* 0x100fe400078e784b */
[----:B------:R-:W-:Y:S02]  /*7320*/  LOP3.LUT R67, R47, 0x55555555, R52, 0x78, !PT ;  /* 0x555555552f437812 */ /* 0x000fe400078e7834 */
[----:B------:R-:W-:Y:S01]  /*7330*/  SHF.L.U64.HI R75, R52, 0x1, R75 ;  /* 0x00000001344b7819 */ /* 0x000fe2000001024b */
[----:B------:R-:W-:Y:S01]  /*7340*/  IMAD.SHL.U32 R52, R74, 0x2, RZ ;  /* 0x000000024a347824 */ /* 0x000fe200078e00ff */
[----:B------:R-:W-:Y:S01]  /*7350*/  LOP3.LUT R53, R32, 0x55555555, R73, 0x78, !PT ;  /* 0x5555555520357812 */ /* 0x000fe200078e7849 */
[----:B------:R-:W-:Y:S01]  /*7360*/  IMAD.SHL.U32 R32, R72, 0x2, RZ ;  /* 0x0000000248207824 */ /* 0x000fe200078e00ff */
[----:B------:R-:W-:-:S02]  /*7370*/  LOP3.LUT R66, R66, 0xaaaaaaaa, R75, 0x78, !PT ;  /* 0xaaaaaaaa42427812 */ /* 0x000fc400078e784b */
[----:B------:R-:W-:Y:S02]  /*7380*/  SHF.R.U64 R75, R30, 0x1, R13 ;  /* 0x000000011e4b7819 */ /* 0x000fe4000000120d */
[----:B------:R-:W-:Y:S02]  /*7390*/  LOP3.LUT R47, R69, 0xaaaaaaaa, R52, 0x78, !PT ;  /* 0xaaaaaaaa452f7812 */ /* 0x000fe400078e7834 */
[----:B------:R-:W-:Y:S02]  /*73a0*/  LOP3.LUT R52, R43, 0x55555555, R74, 0x78, !PT ;  /* 0x555555552b347812 */ /* 0x000fe400078e784a */
[----:B------:R-:W-:Y:S02]  /*73b0*/  LOP3.LUT R43, R33, 0xaaaaaaaa, R32, 0x78, !PT ;  /* 0xaaaaaaaa212b7812 */ /* 0x000fe400078e7820 */
[----:B------:R-:W-:Y:S02]  /*73c0*/  SHF.R.U32.HI R71, RZ, 0x1, R12 ;  /* 0x00000001ff477819 */ /* 0x000fe4000001160c */
[----:B------:R-:W-:-:S02]  /*73d0*/  SHF.R.U64 R32, R35, 0x1, R8 ;  /* 0x0000000123207819 */ /* 0x000fc40000001208 */
[----:B------:R-:W-:Y:S02]  /*73e0*/  LOP3.LUT R75, R75, R2, RZ, 0x3c, !PT ;  /* 0x000000024b4b7212 */ /* 0x000fe400078e3cff */
[----:B------:R-:W-:Y:S02]  /*73f0*/  LOP3.LUT R71, R71, R46, RZ, 0x3c, !PT ;  /* 0x0000002e47477212 */ /* 0x000fe400078e3cff */
[----:B------:R-:W-:Y:S01]  /*7400*/  LOP3.LUT R32, R32, R39, RZ, 0x3c, !PT ;  /* 0x0000002720207212 */ /* 0x000fe200078e3cff */
[----:B------:R-:W-:Y:S01]  /*7410*/  IMAD.SHL.U32 R33, R75, 0x2, RZ ;  /* 0x000000024b217824 */ /* 0x000fe200078e00ff */
[--C-:B------:R-:W-:Y:S02]  /*7420*/  LOP3.LUT R46, R46, 0x55555555, R71.reuse, 0x78, !PT ;  /* 0x555555552e2e7812 */ /* 0x100fe400078e7847 */
[----:B------:R-:W-:Y:S02]  /*7430*/  LOP3.LUT R45, R45, 0x55555555, R72, 0x78, !PT ;  /* 0x555555552d2d7812 */ /* 0x000fe400078e7848 */
[----:B------:R-:W-:Y:S01]  /*7440*/  SHF.L.U64.HI R71, R72, 0x1, R71 ;  /* 0x0000000148477819 */ /* 0x000fe20000010247 */
[----:B------:R-:W-:Y:S01]  /*7450*/  IMAD.SHL.U32 R72, R32, 0x2, RZ ;  /* 0x0000000220487824 */ /* 0x000fe200078e00ff */
[----:B------:R-:W-:-:S02]  /*7460*/  SHF.R.U32.HI R69, RZ, 0x1, R8 ;  /* 0x00000001ff457819 */ /* 0x000fc40000011608 */
[----:B------:R-:W-:Y:S02]  /*7470*/  LOP3.LUT R30, R30, 0xaaaaaaaa, R33, 0x78, !PT ;  /* 0xaaaaaaaa1e1e7812 */ /* 0x000fe400078e7821 */
[----:B------:R-:W-:Y:S02]  /*7480*/  SHF.R.U32.HI R33, RZ, 0x1, R13 ;  /* 0x00000001ff217819 */ /* 0x000fe4000001160d */
[----:B------:R-:W-:Y:S02]  /*7490*/  LOP3.LUT R69, R69, R42, RZ, 0x3c, !PT ;  /* 0x0000002a45457212 */ /* 0x000fe400078e3cff */
[----:B------:R-:W-:Y:S02]  /*74a0*/  LOP3.LUT R35, R35, 0xaaaaaaaa, R72, 0x78, !PT ;  /* 0xaaaaaaaa23237812 */ /* 0x000fe400078e7848 */
[----:B------:R-:W-:Y:S02]  /*74b0*/  LOP3.LUT R72, R33, R70, RZ, 0x3c, !PT ;  /* 0x0000004621487212 */ /* 0x000fe400078e3cff */
[----:B------:R-:W-:-:S02]  /*74c0*/  LOP3.LUT R42, R42, 0x55555555, R69, 0x78, !PT ;  /* 0x555555552a2a7812 */ /* 0x000fc400078e7845 */
[----:B------:R-:W-:Y:S02]  /*74d0*/  LOP3.LUT R39, R39, 0x55555555, R32, 0x78, !PT ;  /* 0x5555555527277812 */ /* 0x000fe400078e7820 */
[----:B------:R-:W-:Y:S02]  /*74e0*/  SHF.L.U64.HI R69, R32, 0x1, R69 ;  /* 0x0000000120457819 */ /* 0x000fe40000010245 */
[----:B------:R-:W-:Y:S02]  /*74f0*/  LOP3.LUT R32, R2, 0x55555555, R75, 0x78, !PT ;  /* 0x5555555502207812 */ /* 0x000fe400078e784b */
[--C-:B------:R-:W-:Y:S02]  /*7500*/  SHF.L.U64.HI R2, R75, 0x1, R72.reuse ;  /* 0x000000014b027819 */ /* 0x100fe40000010248 */
        /* <DEDUP_REMOVED lines=19> */
[--C-:B------:R-:W-:Y:S02]  /*7640*/  SHF.R.U64 R72, R58, 0x2, R7.reuse ;  /* 0x000000023a487819 */ /* 0x100fe40000001207 */
[----:B------:R-:W-:Y:S02]  /*7650*/  SHF.R.U32.HI R77, RZ, 0x2, R7 ;  /* 0x00000002ff4d7819 */ /* 0x000fe40000011607 */
[----:B------:R-:W-:Y:S02]  /*7660*/  LOP3.LUT R72, R72, R59, RZ, 0x3c, !PT ;  /* 0x0000003b48487212 */ /* 0x000fe400078e3cff */
[----:B------:R-:W-:Y:S02]  /*7670*/  LOP3.LUT R77, R77, R60, RZ, 0x3c, !PT ;  /* 0x0000003c4d4d7212 */ /* 0x000fe400078e3cff */
[----:B------:R-:W-:-:S02]  /*7680*/  LOP3.LUT R3, R4, 0xcccccccc, R3, 0x78, !PT ;  /* 0xcccccccc04037812 */ /* 0x000fc400078e7803 */
[----:B------:R-:W-:Y:S02]  /*7690*/  LOP3.LUT R70, R5, 0xcccccccc, R70, 0x78, !PT ;  /* 0xcccccccc05467812 */ /* 0x000fe400078e7846 */
[----:B------:R-:W-:Y:S01]  /*76a0*/  LOP3.LUT R5, R59, 0x33333333, R72, 0x78, !PT ;  /* 0x333333333b057812 */ /* 0x000fe200078e7848 */
[----:B------:R-:W-:Y:S01]  /*76b0*/  IMAD.SHL.U32 R59, R72, 0x4, RZ ;  /* 0x00000004483b7824 */ /* 0x000fe200078e00ff */
[--C-:B------:R-:W-:Y:S02]  /*76c0*/  LOP3.LUT R4, R60, 0x33333333, R77.reuse, 0x78, !PT ;  /* 0x333333333c047812 */ /* 0x100fe400078e784d */
[----:B------:R-:W-:Y:S02]  /*76d0*/  SHF.L.U64.HI R60, R72, 0x2, R77 ;  /* 0x00000002483c7819 */ /* 0x000fe4000001024d */
[----:B------:R-:W-:Y:S02]  /*76e0*/  LOP3.LUT R59, R58, 0xcccccccc, R59, 0x78, !PT ;  /* 0xcccccccc3a3b7812 */ /* 0x000fe400078e783b */
[----:B------:R-:W-:-:S02]  /*76f0*/  LOP3.LUT R60, R7, 0xcccccccc, R60, 0x78, !PT ;  /* 0xcccccccc073c7812 */ /* 0x000fc400078e783c */
        /* <DEDUP_REMOVED lines=8> */
[----:B------:R-:W-:Y:S02]  /*7780*/  SHF.L.U64.HI R73, R74, 0x1, R73 ;  /* 0x000000014a497819 */ /* 0x000fe40000010249 */
[----:B------:R-:W-:Y:S02]  /*7790*/  SHF.R.U64 R74, R6, 0x1, R75 ;  /* 0x00000001064a7819 */ /* 0x000fe4000000124b */
[----:B------:R-:W-:Y:S02]  /*77a0*/  LOP3.LUT R3, R3, 0xaaaaaaaa, R58, 0x78, !PT ;  /* 0xaaaaaaaa03037812 */ /* 0x000fe400078e783a */
[----:B------:R-:W-:Y:S02]  /*77b0*/  LOP3.LUT R58, R70, 0xaaaaaaaa, R7, 0x78, !PT ;  /* 0xaaaaaaaa463a7812 */ /* 0x000fe400078e7807 */
[----:B------:R-:W-:-:S02]  /*77c0*/  SHF.R.U32.HI R7, RZ, 0x1, R75 ;  /* 0x00000001ff077819 */ /* 0x000fc4000001164b */
[----:B------:R-:W-:Y:S02]  /*77d0*/  LOP3.LUT R74, R74, R5, RZ, 0x3c, !PT ;  /* 0x000000054a4a7212 */ /* 0x000fe400078e3cff */
[----:B------:R-:W-:-:S04]  /*77e0*/  LOP3.LUT R7, R7, R4, RZ, 0x3c, !PT ;  /* 0x0000000407077212 */ /* 0x000fc800078e3cff */
[--C-:B------:R-:W-:Y:S02]  /*77f0*/  SHF.L.U64.HI R70, R74, 0x1, R7.reuse ;  /* 0x000000014a467819 */ /* 0x100fe40000010207 */
[----:B------:R-:W-:Y:S01]  /*7800*/  LOP3.LUT R72, R4, 0x55555555, R7, 0x78, !PT ;  /* 0x5555555504487812 */ /* 0x000fe200078e7807 */
[----:B------:R-:W-:Y:S01]  /*7810*/  IMAD.SHL.U32 R7, R74, 0x2, RZ ;  /* 0x000000024a077824 */ /* 0x000fe200078e00ff */
[----:B------:R-:W-:Y:S02]  /*7820*/  LOP3.LUT R5, R5, 0x55555555, R74, 0x78, !PT ;  /* 0x5555555505057812 */ /* 0x000fe400078e784a */
[----:B------:R-:W-:Y:S02]  /*7830*/  LOP3.LUT R75, R75, 0xaaaaaaaa, R70, 0x78, !PT ;  /* 0xaaaaaaaa4b4b7812 */ /* 0x000fe400078e7846 */
[----:B------:R-:W-:Y:S01]  /*7840*/  LOP3.LUT R4, R6, 0xaaaaaaaa, R7, 0x78, !PT ;  /* 0xaaaaaaaa06047812 */ /* 0x000fe200078e7807 */
[----:B------:R-:W-:Y:S02]  /*7850*/  IMAD.MOV.U32 R6, RZ, RZ, R5 ;  /* 0x000000ffff067224 */ /* 0x000fe400078e0005 */
[----:B------:R-:W-:-:S02]  /*7860*/  IMAD.MOV.U32 R7, RZ, RZ, R72 ;  /* 0x000000ffff077224 */ /* 0x000fc400078e0048 */
        /* <DEDUP_REMOVED lines=23> */
[----:B------:R-:W-:Y:S02]  /*79e0*/  LOP3.LUT R13, R13, 0xaaaaaaaa, R2, 0x78, !PT ;  /* 0xaaaaaaaa0d0d7812 */ /* 0x000fe400078e7802 */
[----:B------:R-:W-:Y:S01]  /*79f0*/  LOP3.LUT R12, R12, 0xaaaaaaaa, R71, 0x78, !PT ;  /* 0xaaaaaaaa0c0c7812 */ /* 0x000fe200078e7847 */
[----:B------:R-:W1:Y:S01]  /*7a00*/  LDC.64 R2, c[0x0][0x3a8] ;  /* 0x0000ea00ff027b82 */ /* 0x000e620000000a00 */
        /* <DEDUP_REMOVED lines=27> */
[----:B------:R-:W-:Y:S02]  /*7bc0*/  ISETP.NE.AND.EX P0, PT, R3, RZ, PT, P0 ;  /* 0x000000ff0300720c */ /* 0x000fe40003f05300 */
[----:B------:R-:W-:Y:S01]  /*7bd0*/  LOP3.LUT R31, R31, 0xaaaaaaaa, R38, 0x78, !PT ;  /* 0xaaaaaaaa1f1f7812 */ /* 0x000fe200078e7826 */
[----:B0-----:R-:W-:Y:S02]  /*7be0*/  IMAD.MOV.U32 R6, RZ, RZ, R36 ;  /* 0x000000ffff067224 */ /* 0x001fe400078e0024 */
[----:B------:R-:W-:Y:S02]  /*7bf0*/  IMAD.MOV.U32 R7, RZ, RZ, R29 ;  /* 0x000000ffff077224 */ /* 0x000fe400078e001d */
[----:B------:R-:W-:Y:S02]  /*7c00*/  IMAD.MOV.U32 R4, RZ, RZ, R27 ;  /* 0x000000ffff047224 */ /* 0x000fe400078e001b */
[----:B------:R-:W-:-:S05]  /*7c10*/  IMAD.MOV.U32 R5, RZ, RZ, R34 ;  /* 0x000000ffff057224 */ /* 0x000fca00078e0022 */
[----:B------:R0:W-:Y:S01]  /*7c20*/  STL.128 [R1+0x10], R4 ;  /* 0x0000100401007387 */ /* 0x0001e20000100c00 */
[----:B------:R-:W-:Y:S02]  /*7c30*/  IMAD.MOV.U32 R14, RZ, RZ, R32 ;  /* 0x000000ffff0e7224 */ /* 0x000fe400078e0020 */
[----:B------:R-:W-:Y:S02]  /*7c40*/  IMAD.MOV.U32 R12, RZ, RZ, R30 ;  /* 0x000000ffff0c7224 */ /* 0x000fe400078e001e */
        /* <DEDUP_REMOVED lines=8> */
[----:B------:R-:W-:Y:S02]  /*7cd0*/  IMAD.MOV.U32 R5, RZ, RZ, R15 ;  /* 0x000000ffff057224 */ /* 0x000fe400078e000f */
[----:B------:R-:W-:-:S03]  /*7ce0*/  IMAD.MOV.U32 R15, RZ, RZ, R33 ;  /* 0x000000ffff0f7224 */ /* 0x000fc600078e0021 */
[----:B------:R0:W-:Y:S04]  /*7cf0*/  STL.128 [R1+0x40], R4 ;  /* 0x0000400401007387 */ /* 0x0001e80000100c00 */
[----:B------:R1:W-:Y:S01]  /*7d00*/  STL.128 [R1+0x80], R12 ;  /* 0x0000800c01007387 */ /* 0x0003e20000100c00 */
[----:B0-----:R-:W-:Y:S02]  /*7d10*/  IMAD.MOV.U32 R6, RZ, RZ, R20 ;  /* 0x000000ffff067224 */ /* 0x001fe400078e0014 */
[----:B------:R-:W-:Y:S02]  /*7d20*/  IMAD.MOV.U32 R7, RZ, RZ, R21 ;  /* 0x000000ffff077224 */ /* 0x000fe400078e0015 */
[----:B------:R-:W-:Y:S02]  /*7d30*/  IMAD.MOV.U32 R4, RZ, RZ, R18 ;  /* 0x000000ffff047224 */ /* 0x000fe400078e0012 */
[----:B------:R-:W-:-:S05]  /*7d40*/  IMAD.MOV.U32 R5, RZ, RZ, R31 ;  /* 0x000000ffff057224 */ /* 0x000fca00078e001f */
[----:B------:R1:W-:Y:S01]  /*7d50*/  STL.128 [R1], R4 ;  /* 0x0000000401007387 */ /* 0x0003e20000100c00 */
[----:B------:R-:W-:Y:S05]  /*7d60*/  @!P0 EXIT ;  /* 0x000000000000894d */ /* 0x000fea0003800000 */
[----:B------:R-:W-:Y:S02]  /*7d70*/  IMAD.MOV.U32 R8, RZ, RZ, RZ ;  /* 0x000000ffff087224 */ /* 0x000fe400078e00ff */
[----:B-1----:R-:W-:Y:S02]  /*7d80*/  IMAD.MOV.U32 R5, RZ, RZ, RZ ;  /* 0x000000ffff057224 */ /* 0x002fe400078e00ff */
[----:B------:R-:W-:-:S07]  /*7d90*/  IMAD.MOV.U32 R15, RZ, RZ, RZ ;  /* 0x000000ffff0f7224 */ /* 0x000fce00078e00ff */
.L_x_33:
[----:B0-----:R-:W-:Y:S01]  /*7da0*/  IMAD.U32 R6, R5, 0x8, R1 ;  /* 0x0000000805067824 */ /* 0x001fe200078e0001 */
[----:B------:R-:W0:Y:S05]  /*7db0*/  LDCU.64 UR4, c[0x0][0x388] ;  /* 0x00007100ff0477ac */ /* 0x000e2a0008000a00 */
[----:B------:R-:W2:Y:S01]  /*7dc0*/  LDL.64 R6, [R6] ;  /* 0x0000000006067983 */ /* 0x000ea20000100a00 */
[----:B------:R-:W-:Y:S01]  /*7dd0*/  IMAD R4, R15, R0, RZ ;  /* 0x000000000f047224 */ /* 0x000fe200078e02ff */
[----:B------:R-:W-:Y:S02]  /*7de0*/  R2UR UR6, R10 ;  /* 0x000000000a0672ca */ /* 0x000fe400000e0000 */
[----:B------:R-:W-:Y:S01]  /*7df0*/  R2UR UR7, R11 ;  /* 0x000000000b0772ca */ /* 0x000fe200000e0000 */
[----:B------:R-:W-:-:S02]  /*7e00*/  IMAD R13, R5, R9, R4 ;  /* 0x00000009050d7224 */ /* 0x000fc400078e0204 */
[----:B------:R-:W-:-:S04]  /*7e10*/  IMAD.WIDE.U32 R4, R5, R0, R16 ;  /* 0x0000000005047225 */ /* 0x000fc800078e0010 */
[----:B------:R-:W-:Y:S01]  /*7e20*/  IMAD.IADD R5, R5, 0x1, R13 ;  /* 0x0000000105057824 */ /* 0x000fe200078e020d */
[----:B0-----:R-:W-:-:S04]  /*7e30*/  LEA R12, P0, R4, UR4, 0x3 ;  /* 0x00000004040c7c11 */ /* 0x001fc8000f8018ff */
        /* <DEDUP_REMOVED lines=8> */
.L_x_34:
        /* <DEDUP_REMOVED lines=12> */
.L_x_66:


//--------------------- .text.shared_u16_transpose_pack_u64 --------------------------
	.section	.text.shared_u16_transpose_pack_u64,"ax",@progbits
	.align	128
        .global         shared_u16_transpose_pack_u64
        .type           shared_u16_transpose_pack_u64,@function
        .size           shared_u16_transpose_pack_u64,(.L_x_67 - shared_u16_transpose_pack_u64)
        .other          shared_u16_transpose_pack_u64,@"STO_CUDA_ENTRY STV_DEFAULT"
shared_u16_transpose_pack_u64:
.text.shared_u16_transpose_pack_u64:
        /* <DEDUP_REMOVED lines=26> */
.L_x_35:
        /* <DEDUP_REMOVED lines=20> */
.L_x_36:
[----:B------:R-:W0:Y:S08]  /*02e0*/  LDC.64 R8, c[0x0][0x3a0] ;  /* 0x0000e800ff087b82 */ /* 0x000e300000000a00 */
[----:B------:R-:W1:Y:S01]  /*02f0*/  LDC.64 R14, c[0x0][0x358] ;  /* 0x0000d600ff0e7b82 */ /* 0x000e620000000a00 */
[--C-:B0-----:R-:W-:Y:S02]  /*0300*/  SHF.R.U64 R8, R8, 0x6, R9.reuse ;  /* 0x0000000608087819 */ /* 0x101fe40000001209 */
[----:B------:R-:W-:-:S02]  /*0310*/  SHF.R.U32.HI R9, RZ, 0x6, R9 ;  /* 0x00000006ff097819 */ /* 0x000fc40000011609 */
[----:B------:R-:W-:-:S04]  /*0320*/  ISETP.GE.U32.AND P0, PT, R17, R8, PT ;  /* 0x000000081100720c */ /* 0x000fc80003f06070 */
[----:B------:R-:W-:-:S13]  /*0330*/  ISETP.GE.U32.AND.EX P0, PT, RZ, R9, PT, P0 ;  /* 0x00000009ff00720c */ /* 0x000fda0003f06100 */
[----:B-1----:R-:W-:Y:S05]  /*0340*/  @P0 BRA `(.L_x_37) ;  /* 0x00000020009c0947 */ /* 0x002fea0003800000 */
[----:B------:R-:W0:Y:S01]  /*0350*/  LDCU.64 UR4, c[0x0][0x390] ;  /* 0x00007200ff0477ac */ /* 0x000e220008000a00 */
[C---:B------:R-:W-:Y:S02]  /*0360*/  R2UR UR8, R14.reuse ;  /* 0x000000000e0872ca */ /* 0x040fe400000e0000 */
[C---:B------:R-:W-:Y:S02]  /*0370*/  R2UR UR9, R15.reuse ;  /* 0x000000000f0972ca */ /* 0x040fe400000e0000 */
[C---:B------:R-:W-:Y:S02]  /*0380*/  R2UR UR10, R14.reuse ;  /* 0x000000000e0a72ca */ /* 0x040fe400000e0000 */
[C---:B------:R-:W-:Y:S02]  /*0390*/  R2UR UR11, R15.reuse ;  /* 0x000000000f0b72ca */ /* 0x040fe400000e0000 */
[----:B------:R-:W-:Y:S02]  /*03a0*/  R2UR UR14, R14 ;  /* 0x000000000e0e72ca */ /* 0x000fe400000e0000 */
[----:B------:R-:W-:-:S02]  /*03b0*/  R2UR UR15, R15 ;  /* 0x000000000f0f72ca */ /* 0x000fc400000e0000 */
[C---:B------:R-:W-:Y:S02]  /*03c0*/  R2UR UR18, R14.reuse ;  /* 0x000000000e1272ca */ /* 0x040fe400000e0000 */
[----:B------:R-:W-:Y:S02]  /*03d0*/  R2UR UR19, R15 ;  /* 0x000000000f1372ca */ /* 0x000fe400000e0000 */
[C---:B------:R-:W-:Y:S02]  /*03e0*/  R2UR UR6, R14.reuse ;  /* 0x000000000e0672ca */ /* 0x040fe400000e0000 */
[C---:B0-----:R-:W-:Y:S02]  /*03f0*/  LEA R12, P0, R17.reuse, UR4, 0x7 ;  /* 0x00000004110c7c11 */ /* 0x041fe4000f8038ff */
[----:B------:R-:W-:Y:S02]  /*0400*/  R2UR UR4, R14 ;  /* 0x000000000e0472ca */ /* 0x000fe400000e0000 */
[----:B------:R-:W-:-:S02]  /*0410*/  LEA.HI.X R13, R17, UR5, RZ, 0x7, P0 ;  /* 0x00000005110d7c11 */ /* 0x000fc400080f3cff */
[C---:B------:R-:W-:Y:S02]  /*0420*/  R2UR UR5, R15.reuse ;  /* 0x000000000f0572ca */ /* 0x040fe400000e0000 */
[C---:B------:R-:W-:Y:S01]  /*0430*/  R2UR UR7, R15.reuse ;  /* 0x000000000f0772ca */ /* 0x040fe200000e0000 */
[----:B------:R-:W2:Y:S01]  /*0440*/  LDG.E.U16 R4, desc[UR8][R12.64+0x20] ;  /* 0x000020080c047981 */ /* 0x000ea2000c1e1500 */
[C---:B------:R-:W-:Y:S02]  /*0450*/  R2UR UR22, R14.reuse ;  /* 0x000000000e1672ca */ /* 0x040fe400000e0000 */
[C---:B------:R-:W-:Y:S01]  /*0460*/  R2UR UR23, R15.reuse ;  /* 0x000000000f1772ca */ /* 0x040fe200000e0000 */
[----:B------:R-:W3:Y:S01]  /*0470*/  LDG.E.U16 R6, desc[UR10][R12.64+0x60] ;  /* 0x0000600a0c067981 */ /* 0x000ee2000c1e1500 */
[C---:B------:R-:W-:Y:S02]  /*0480*/  R2UR UR26, R14.reuse ;  /* 0x000000000e1a72ca */ /* 0x040fe400000e0000 */
[----:B------:R-:W-:Y:S01]  /*0490*/  R2UR UR27, R15 ;  /* 0x000000000f1b72ca */ /* 0x000fe200000e0000 */
[----:B------:R-:W4:Y:S01]  /*04a0*/  LDG.E.U16 R34, desc[UR14][R12.64+0x22] ;  /* 0x0000220e0c227981 */ /* 0x000f22000c1e1500 */
[----:B------:R-:W-:-:S02]  /*04b0*/  R2UR UR12, R14 ;  /* 0x000000000e0c72ca */ /* 0x000fc400000e0000 */
[C---:B------:R-:W-:Y:S01]  /*04c0*/  R2UR UR13, R15.reuse ;  /* 0x000000000f0d72ca */ /* 0x040fe200000e0000 */
[----:B------:R-:W5:Y:S01]  /*04d0*/  LDG.E.U16 R7, desc[UR4][R12.64+0x40] ;  /* 0x000040040c077981 */ /* 0x000f62000c1e1500 */
[C---:B------:R-:W-:Y:S02]  /*04e0*/  R2UR UR16, R14.reuse ;  /* 0x000000000e1072ca */ /* 0x040fe400000e0000 */
[C---:B------:R-:W-:Y:S01]  /*04f0*/  R2UR UR17, R15.reuse ;  /* 0x000000000f1172ca */ /* 0x040fe200000e0000 */
[----:B------:R-:W4:Y:S01]  /*0500*/  LDG.E.U16 R38, desc[UR18][R12.64+0x62] ;  /* 0x000062120c267981 */ /* 0x000f22000c1e1500 */
[C---:B------:R-:W-:Y:S02]  /*0510*/  R2UR UR30, R14.reuse ;  /* 0x000000000e1e72ca */ /* 0x040fe400000e0000 */
[----:B------:R-:W-:Y:S01]  /*0520*/  R2UR UR31, R15 ;  /* 0x000000000f1f72ca */ /* 0x000fe200000e0000 */
[----:B------:R-:W4:Y:S01]  /*0530*/  LDG.E.U16 R39, desc[UR6][R12.64] ;  /* 0x000000060c277981 */ /* 0x000f22000c1e1500 */
[----:B------:R-:W-:-:S02]  /*0540*/  R2UR UR20, R14 ;  /* 0x000000000e1472ca */ /* 0x000fc400000e0000 */
[C---:B------:R-:W-:Y:S01]  /*0550*/  R2UR UR21, R15.reuse ;  /* 0x000000000f1572ca */ /* 0x040fe200000e0000 */
[----:B------:R-:W4:Y:S01]  /*0560*/  LDG.E.U16 R30, desc[UR22][R12.64+0x24] ;  /* 0x000024160c1e7981 */ /* 0x000f22000c1e1500 */
        /* <DEDUP_REMOVED lines=18> */
[----:B------:R-:W-:Y:S02]  /*0690*/  R2UR UR42, R14 ;  /* 0x000000000e2a72ca */ /* 0x000fe400000e0000 */
[----:B------:R-:W-:Y:S01]  /*06a0*/  R2UR UR43, R15 ;  /* 0x000000000f2b72ca */ /* 0x000fe200000e0000 */
[----:B------:R-:W4:Y:S04]  /*06b0*/  LDG.E.U16 R35, desc[UR28][R12.64+0x6] ;  /* 0x0000061c0c237981 */ /* 0x000f28000c1e1500 */
        /* <DEDUP_REMOVED lines=18> */
[----:B------:R-:W4:Y:S01]  /*07e0*/  LDG.E.U16 R42, desc[UR10][R12.64+0x7c] ;  /* 0x00007c0a0c2a7981 */ /* 0x000f22000c1e1500 */
[----:B--2---:R-:W-:-:S04]  /*07f0*/  IMAD.WIDE.U32 R4, R4, 0x10000, RZ ;  /* 0x0001000004047825 */ /* 0x004fc800078e00ff */
[----:B---3--:R-:W-:-:S05]  /*0800*/  IMAD.U32 R6, R6, 0x10000, RZ ;  /* 0x0001000006067824 */ /* 0x008fca00078e00ff */
[----:B-----5:R-:W-:Y:S01]  /*0810*/  LOP3.LUT R26, R6, R5, R7, 0xfe, !PT ;  /* 0x00000005061a7212 */ /* 0x020fe200078efe07 */
[----:B----4-:R-:W-:Y:S02]  /*0820*/  IMAD.WIDE.U32 R6, R34, 0x10000, RZ ;  /* 0x0001000022067825 */ /* 0x010fe400078e00ff */
[----:B------:R-:W2:Y:S02]  /*0830*/  LDG.E.U16 R34, desc[UR8][R12.64+0x30] ;  /* 0x000030080c227981 */ /* 0x000ea4000c1e1500 */
[----:B------:R-:W-:Y:S01]  /*0840*/  IMAD.U32 R38, R38, 0x10000, RZ ;  /* 0x0001000026267824 */ /* 0x000fe200078e00ff */
[----:B------:R-:W-:Y:S01]  /*0850*/  LOP3.LUT R39, R4, R39, RZ, 0xfc, !PT ;  /* 0x0000002704277212 */ /* 0x000fe200078efcff */
[----:B------:R-:W-:-:S04]  /*0860*/  IMAD.WIDE.U32 R4, R30, 0x10000, RZ ;  /* 0x000100001e047825 */ /* 0x000fc800078e00ff */
[----:B------:R-:W-:Y:S01]  /*0870*/  IMAD.U32 R30, R20, 0x10000, RZ ;  /* 0x00010000141e7824 */ /* 0x000fe200078e00ff */
[----:B------:R-:W-:Y:S02]  /*0880*/  LOP3.LUT R20, R6, R41, RZ, 0xfc, !PT ;  /* 0x0000002906147212 */ /* 0x000fe400078efcff */
[----:B------:R-:W3:Y:S01]  /*0890*/  LDG.E.U16 R41, desc[UR14][R12.64+0x12] ;  /* 0x0000120e0c297981 */ /* 0x000ee2000c1e1500 */
[----:B------:R-:W-:Y:S01]  /*08a0*/  LOP3.LUT R25, R38, R7, R25, 0xfe, !PT ;  /* 0x0000000726197212 */ /* 0x000fe200078efe19 */
[----:B------:R-:W-:Y:S01]  /*08b0*/  IMAD.WIDE.U32 R6, R24, 0x10000, RZ ;  /* 0x0001000018067825 */ /* 0x000fe200078e00ff */
[----:B------:R-:W-:Y:S02]  /*08c0*/  LOP3.LUT R24, R4, R37, RZ, 0xfc, !PT ;  /* 0x0000002504187212 */ /* 0x000fe400078efcff */
[----:B------:R-:W4:Y:S01]  /*08d0*/  LDG.E.U16 R37, desc[UR6][R12.64+0x54] ;  /* 0x000054060c257981 */ /* 0x000f22000c1e1500 */
[----:B------:R-:W-:-:S03]  /*08e0*/  LOP3.LUT R29, R30, R5, R29, 0xfe, !PT ;  /* 0x000000051e1d7212 */ /* 0x000fc600078efe1d */
[----:B------:R-:W5:Y:S01]  /*08f0*/  LDG.E.U16 R30, desc[UR16][R12.64+0x32] ;  /* 0x000032100c1e7981 */ /* 0x000f62000c1e1500 */
[----:B------:R-:W-:-:S03]  /*0900*/  LOP3.LUT R38, R6, R35, RZ, 0xfc, !PT ;  /* 0x0000002306267212 */ /* 0x000fc600078efcff */
[----:B------:R-:W4:Y:S01]  /*0910*/  LDG.E.U16 R35, desc[UR18][R12.64+0x52] ;  /* 0x000052120c237981 */ /* 0x000f22000c1e1500 */
[----:B------:R-:W-:Y:S02]  /*0920*/  IMAD.U32 R18, R18, 0x10000, RZ ;  /* 0x0001000012127824 */ /* 0x000fe400078e00ff */
[----:B------:R-:W-:Y:S02]  /*0930*/  IMAD.WIDE.U32 R4, R28, 0x10000, RZ ;  /* 0x000100001c047825 */ /* 0x000fe400078e00ff */
[----:B------:R-:W4:Y:S02]  /*0940*/  LDG.E.U16 R28, desc[UR8][R12.64+0x34] ;  /* 0x000034080c1c7981 */ /* 0x000f24000c1e1500 */
[----:B------:R-:W-:Y:S01]  /*0950*/  IMAD.U32 R6, R2, 0x10000, RZ ;  /* 0x0001000002067824 */ /* 0x000fe200078e00ff */
[----:B------:R-:W-:Y:S02]  /*0960*/  LOP3.LUT R21, R18, R7, R21, 0xfe, !PT ;  /* 0x0000000712157212 */ /* 0x000fe400078efe15 */
[----:B------:R-:W3:Y:S01]  /*0970*/  LDG.E.U16 R18, desc[UR20][R12.64+0x72] ;  /* 0x000072140c127981 */ /* 0x000ee2000c1e1500 */
[----:B------:R-:W-:-:S03]  /*0980*/  LOP3.LUT R2, R4, R27, RZ, 0xfc, !PT ;  /* 0x0000001b04027212 */ /* 0x000fc600078efcff */
[----:B------:R-:W2:Y:S01]  /*0990*/  LDG.E.U16 R27, desc[UR4][R12.64+0xe] ;  /* 0x00000e040c1b7981 */ /* 0x000ea2000c1e1500 */
[----:B------:R-:W-:Y:S01]  /*09a0*/  LOP3.LUT R11, R6, R5, R11, 0xfe, !PT ;  /* 0x00000005060b7212 */ /* 0x000fe200078efe0b */
[----:B------:R-:W-:-:S04]  /*09b0*/  IMAD.WIDE.U32 R6, R16, 0x10000, RZ ;  /* 0x0001000010067825 */ /* 0x000fc800078e00ff */
[----:B------:R-:W-:Y:S02]  /*09c0*/  IMAD.U32 R16, R0, 0x10000, RZ ;  /* 0x0001000000107824 */ /* 0x000fe400078e00ff */
[----:B------:R-:W5:Y:S03]  /*09d0*/  LDG.E.U16 R0, desc[UR12][R12.64+0x70] ;  /* 0x0000700c0c007981 */ /* 0x000f66000c1e1500 */
[----:B------:R-:W-:Y:S02]  /*09e0*/  LOP3.LUT R16, R16, R7, R19, 0xfe, !PT ;  /* 0x0000000710107212 */ /* 0x000fe400078efe13 */
[----:B------:R-:W4:Y:S04]  /*09f0*/  LDG.E.U16 R19, desc[UR10][R12.64+0x50] ;  /* 0x0000500a0c137981 */ /* 0x000f28000c1e1500 */
[----:B------:R-:W4:Y:S01]  /*0a00*/  LDG.E.U16 R7, desc[UR12][R12.64+0x74] ;  /* 0x0000740c0c077981 */ /* 0x000f22000c1e1500 */
[----:B------:R-:W-:-:S03]  /*0a10*/  IMAD.WIDE.U32 R4, R32, 0x10000, RZ ;  /* 0x0001000020047825 */ /* 0x000fc600078e00ff */
[----:B------:R-:W4:Y:S01]  /*0a20*/  LDG.E.U16 R32, desc[UR10][R12.64+0x36] ;  /* 0x0000360a0c207981 */ /* 0x000f22000c1e1500 */
[----:B------:R-:W-:Y:S01]  /*0a30*/  IMAD.U32 R22, R22, 0x10000, RZ ;  /* 0x0001000016167824 */ /* 0x000fe200078e00ff */
[----:B------:R-:W-:-:S04]  /*0a40*/  LOP3.LUT R31, R4, R31, RZ, 0xfc, !PT ;  /* 0x0000001f041f7212 */ /* 0x000fc800078efcff */
[----:B------:R-:W-:Y:S01]  /*0a50*/  LOP3.LUT R22, R22, R5, R33, 0xfe, !PT ;  /* 0x0000000516167212 */ /* 0x000fe200078efe21 */
[----:B------:R-:W-:Y:S01]  /*0a60*/  IMAD.WIDE.U32 R4, R36, 0x10000, RZ ;  /* 0x0001000024047825 */ /* 0x000fe200078e00ff */
[----:B------:R-:W4:Y:S03]  /*0a70*/  LDG.E.U16 R33, desc[UR4][R12.64+0x14] ;  /* 0x000014040c217981 */ /* 0x000f26000c1e1500 */
[----:B------:R-:W-:Y:S01]  /*0a80*/  IMAD.U32 R10, R10, 0x10000, RZ ;  /* 0x000100000a0a7824 */ /* 0x000fe200078e00ff */
[----:B------:R-:W4:Y:S04]  /*0a90*/  LDG.E.U16 R36, desc[UR8][R12.64+0x38] ;  /* 0x000038080c247981 */ /* 0x000f28000c1e1500 */
[----:B------:R-:W-:-:S02]  /*0aa0*/  LOP3.LUT R10, R10, R5, R3, 0xfe, !PT ;  /* 0x000000050a0a7212 */ /* 0x000fc400078efe03 */
[----:B------:R-:W4:Y:S01]  /*0ab0*/  LDG.E.U16 R3, desc[UR8][R12.64+0x56] ;  /* 0x000056080c037981 */ /* 0x000f22000c1e1500 */
[----:B------:R-:W-:-:S03]  /*0ac0*/  LOP3.LUT R23, R6, R23, RZ, 0xfc, !PT ;  /* 0x0000001706177212 */ /* 0x000fc600078efcff */
[----:B------:R-:W4:Y:S01]  /*0ad0*/  LDG.E.U16 R6, desc[UR16][R12.64+0x76] ;  /* 0x000076100c067981 */ /* 0x000f22000c1e1500 */
[----:B--2---:R-:W-:Y:S01]  /*0ae0*/  LOP3.LUT R27, R4, R27, RZ, 0xfc, !PT ;  /* 0x0000001b041b7212 */ /* 0x004fe200078efcff */
[----:B------:R-:W-:-:S04]  /*0af0*/  IMAD.WIDE.U32 R4, R34, 0x10000, RZ ;  /* 0x0001000022047825 */ /* 0x000fc800078e00ff */
[----:B---3--:R-:W-:Y:S02]  /*0b00*/  IMAD.U32 R18, R18, 0x10000, RZ ;  /* 0x0001000012127824 */ /* 0x008fe400078e00ff */
[----:B-----5:R-:W-:Y:S01]  /*0b10*/  IMAD.U32 R34, R0, 0x10000, RZ ;  /* 0x0001000000227824 */ /* 0x020fe200078e00ff */
[----:B------:R-:W-:Y:S02]  /*0b20*/  LOP3.LUT R0, R4, R43, RZ, 0xfc, !PT ;  /* 0x0000002b04007212 */ /* 0x000fe400078efcff */
[----:B------:R-:W2:Y:S02]  /*0b30*/  LDG.E.U16 R43, desc[UR4][R12.64+0x16] ;  /* 0x000016040c2b7981 */ /* 0x000ea4000c1e1500 */
[----:B----4-:R-:W-:Y:S01]  /*0b40*/  LOP3.LUT R19, R34, R5, R19, 0xfe, !PT ;  /* 0x0000000522137212 */ /* 0x010fe200078efe13 */
[----:B------:R-:W-:Y:S01]  /*0b50*/  IMAD.WIDE.U32 R4, R30, 0x10000, RZ ;  /* 0x000100001e047825 */ /* 0x000fe200078e00ff */
[----:B------:R-:W3:Y:S03]  /*0b60*/  LDG.E.U16 R34, desc[UR16][R12.64+0x7a] ;  /* 0x00007a100c227981 */ /* 0x000ee6000c1e1500 */
[----:B------:R-:W-:-:S02]  /*0b70*/  IMAD.U32 R30, R7, 0x10000, RZ ;  /* 0x00010000071e7824 */ /* 0x000fc400078e00ff */
[----:B------:R-:W4:Y:S01]  /*0b80*/  LDG.E.U16 R7, desc[UR12][R12.64+0x78] ;  /* 0x0000780c0c077981 */ /* 0x000f22000c1e1500 */
[----:B------:R-:W-:Y:S02]  /*0b90*/  LOP3.LUT R40, R4, R41, RZ, 0xfc, !PT ;  /* 0x0000002904287212 */ /* 0x000fe400078efcff */
[----:B------:R-:W-:Y:S01]  /*0ba0*/  LOP3.LUT R18, R18, R5, R35, 0xfe, !PT ;  /* 0x0000000512127212 */ /* 0x000fe200078efe23 */
[----:B------:R-:W5:Y:S04]  /*0bb0*/  LDG.E.U16 R41, desc[UR6][R12.64+0x18] ;  /* 0x000018060c297981 */ /* 0x000f68000c1e1500 */
[----:B------:R-:W2:Y:S01]  /*0bc0*/  LDG.E.U16 R35, desc[UR10][R12.64+0x58] ;  /* 0x0000580a0c237981 */ /* 0x000ea2000c1e1500 */
[----:B------:R-:W-:-:S03]  /*0bd0*/  IMAD.WIDE.U32 R4, R28, 0x10000, RZ ;  /* 0x000100001c047825 */ /* 0x000fc600078e00ff */
[----:B------:R-:W-:Y:S01]  /*0be0*/  LOP3.LUT R28, R4, R33, RZ, 0xfc, !PT ;  /* 0x00000021041c7212 */ /* 0x000fe200078efcff */
[----:B------:R-:W-:Y:S01]  /*0bf0*/  IMAD.WIDE.U32 R32, R32, 0x10000, RZ ;  /* 0x0001000020207825 */ /* 0x000fe200078e00ff */
[----:B------:R-:W-:Y:S02]  /*0c00*/  LOP3.LUT R37, R30, R5, R37, 0xfe, !PT ;  /* 0x000000051e257212 */ /* 0x000fe400078efe25 */
[----:B------:R-:W2:Y:S01]  /*0c10*/  LDG.E.U16 R30, desc[UR14][R12.64+0x3a] ;  /* 0x00003a0e0c1e7981 */ /* 0x000ea2000c1e1500 */
[----:B------:R-:W-:-:S04]  /*0c20*/  IMAD.WIDE.U32 R4, R36, 0x10000, RZ ;  /* 0x0001000024047825 */ /* 0x000fc800078e00ff */
[----:B------:R-:W-:-:S05]  /*0c30*/  IMAD.U32 R6, R6, 0x10000, RZ ;  /* 0x0001000006067824 */ /* 0x000fca00078e00ff */
[----:B------:R-:W-:Y:S02]  /*0c40*/  LOP3.LUT R33, R6, R33, R3, 0xfe, !PT ;  /* 0x0000002106217212 */ /* 0x000fe400078efe03 */
[----:B------:R-:W2:Y:S01]  /*0c50*/  LDG.E.U16 R3, desc[UR4][R12.64+0x5a] ;  /* 0x00005a040c037981 */ /* 0x000ea2000c1e1500 */
[----:B----4-:R-:W-:Y:S01]  /*0c60*/  IMAD.U32 R7, R7, 0x10000, RZ ;  /* 0x0001000007077824 */ /* 0x010fe200078e00ff */
[----:B-----5:R-:W-:Y:S01]  /*0c70*/  LOP3.LUT R36, R4, R41, RZ, 0xfc, !PT ;  /* 0x0000002904247212 */ /* 0x020fe200078efcff */
[----:B---3--:R-:W-:Y:S01]  /*0c80*/  IMAD.U32 R4, R34, 0x10000, RZ ;  /* 0x0001000022047824 */ /* 0x008fe200078e00ff */
[----:B------:R-:W3:Y:S02]  /*0c90*/  LDG.E.U16 R41, desc[UR8][R12.64+0x5c] ;  /* 0x00005c080c297981 */ /* 0x000ee4000c1e1500 */
[----:B--2---:R-:W-:Y:S02]  /*0ca0*/  LOP3.LUT R5, R7, R5, R35, 0xfe, !PT ;  /* 0x0000000507057212 */ /* 0x004fe400078efe23 */
[----:B------:R-:W2:Y:S04]  /*0cb0*/  LDG.E.U16 R35, desc[UR4][R12.64+0x1a] ;  /* 0x00001a040c237981 */ /* 0x000ea8000c1e1500 */
[----:B------:R-:W4:Y:S01]  /*0cc0*/  LDG.E.U16 R34, desc[UR6][R12.64+0x3c] ;  /* 0x00003c060c227981 */ /* 0x000f22000c1e1500 */
[----:B------:R-:W-:-:S03]  /*0cd0*/  IMAD.WIDE.U32 R6, R30, 0x10000, RZ ;  /* 0x000100001e067825 */ /* 0x000fc600078e00ff */
[----:B------:R-:W5:Y:S01]  /*0ce0*/  LDG.E.U16 R30, desc[UR12][R12.64+0x7e] ;  /* 0x00007e0c0c1e7981 */ /* 0x000f62000c1e1500 */
[----:B------:R-:W-:Y:S01]  /*0cf0*/  IMAD.U32 R42, R42, 0x10000, RZ ;  /* 0x000100002a2a7824 */ /* 0x000fe200078e00ff */
[----:B------:R-:W-:Y:S02]  /*0d00*/  LOP3.LUT R3, R4, R7, R3, 0xfe, !PT ;  /* 0x0000000704037212 */ /* 0x000fe400078efe03 */
[----:B------:R-:W-:Y:S02]  /*0d10*/  LOP3.LUT R32, R32, R43, RZ, 0xfc, !PT ;  /* 0x0000002b20207212 */ /* 0x000fe400078efcff */
[----:B------:R-:W5:Y:S01]  /*0d20*/  LDG.E.U16 R43, desc[UR6][R12.64+0x1e] ;  /* 0x00001e060c2b7981 */ /* 0x000f62000c1e1500 */
[----:B--2---:R-:W-:-:S03]  /*0d30*/  LOP3.LUT R4, R6, R35, RZ, 0xfc, !PT ;  /* 0x0000002306047212 */ /* 0x004fc600078efcff */
[----:B------:R-:W2:Y:S01]  /*0d40*/  LDG.E.U16 R35, desc[UR4][R12.64+0x1c] ;  /* 0x00001c040c237981 */ /* 0x000ea2000c1e1500 */
[----:B----4-:R-:W-:-:S03]  /*0d50*/  IMAD.WIDE.U32 R6, R34, 0x10000, RZ ;  /* 0x0001000022067825 */ /* 0x010fc600078e00ff */
[----:B------:R-:W4:Y:S02]  /*0d60*/  LDG.E.U16 R34, desc[UR8][R12.64+0x3e] ;  /* 0x00003e080c227981 */ /* 0x000f24000c1e1500 */
[----:B---3--:R-:W-:Y:S02]  /*0d70*/  LOP3.LUT R7, R42, R7, R41, 0xfe, !PT ;  /* 0x000000072a077212 */ /* 0x008fe400078efe29 */
[----:B------:R0:W3:Y:S01]  /*0d80*/  LDG.E.U16 R41, desc[UR10][R12.64+0x5e] ;  /* 0x00005e0a0c297981 */ /* 0x0000e2000c1e1500 */
[----:B-----5:R-:W-:Y:S01]  /*0d90*/  IMAD.U32 R30, R30, 0x10000, RZ ;  /* 0x000100001e1e7824 */ /* 0x020fe200078e00ff */
[----:B------:R-:W-:-:S04]  /*0da0*/  SHF.R.U64 R45, R39, 0x8, R26 ;  /* 0x00000008272d7819 */ /* 0x000fc8000000121a */
[----:B------:R-:W-:Y:S02]  /*0db0*/  LOP3.LUT R45, R45, R0, RZ, 0x3c, !PT ;  /* 0x000000002d2d7212 */ /* 0x000fe400078e3cff */
[----:B------:R-:W-:-:S03]  /*0dc0*/  SHF.R.U32.HI R44, RZ, 0x8, R26 ;  /* 0x00000008ff2c7819 */ /* 0x000fc6000001161a */
[----:B------:R-:W-:Y:S01]  /*0dd0*/  IMAD.SHL.U32 R42, R45, 0x100, RZ ;  /* 0x000001002d2a7824 */ /* 0x000fe200078e00ff */
[----:B0-----:R-:W-:-:S04]  /*0de0*/  LOP3.LUT R12, R44, R19, RZ, 0x3c, !PT ;  /* 0x000000132c0c7212 */ /* 0x001fc800078e3cff */
[----:B------:R-:W-:Y:S02]  /*0df0*/  LOP3.LUT R39, R39, 0xff00ff00, R42, 0x78, !PT ;  /* 0xff00ff0027277812 */ /* 0x000fe400078e782a */
[----:B------:R-:W-:Y:S02]  /*0e00*/  LOP3.LUT R0, R0, 0xff00ff, R45, 0x78, !PT ;  /* 0x00ff00ff00007812 */ /* 0x000fe400078e782d */
[--C-:B------:R-:W-:Y:S02]  /*0e10*/  SHF.L.U64.HI R45, R45, 0x8, R12.reuse ;  /* 0x000000082d2d7819 */ /* 0x100fe4000001020c */
[----:B------:R-:W-:Y:S02]  /*0e20*/  LOP3.LUT R19, R19, 0xff00ff, R12, 0x78, !PT ;  /* 0x00ff00ff13137812 */ /* 0x000fe400078e780c */
[----:B------:R-:W-:Y:S02]  /*0e30*/  LOP3.LUT R26, R26, 0xff00ff00, R45, 0x78, !PT ;  /* 0xff00ff001a1a7812 */ /* 0x000fe400078e782d */
[----:B--2---:R-:W-:Y:S01]  /*0e40*/  LOP3.LUT R6, R6, R35, RZ, 0xfc, !PT ;  /* 0x0000002306067212 */ /* 0x004fe200078efcff */
[----:B----4-:R-:W-:-:S05]  /*0e50*/  IMAD.WIDE.U32 R34, R34, 0x10000, RZ ;  /* 0x0001000022227825 */ /* 0x010fca00078e00ff */
[----:B---3--:R-:W-:Y:S02]  /*0e60*/  LOP3.LUT R30, R30, R35, R41, 0xfe, !PT ;  /* 0x000000231e1e7212 */ /* 0x008fe400078efe29 */
[----:B------:R-:W-:-:S04]  /*0e70*/  SHF.R.U64 R35, R20, 0x8, R25 ;  /* 0x0000000814237819 */ /* 0x000fc80000001219 */
[----:B------:R-:W-:Y:S02]  /*0e80*/  LOP3.LUT R35, R35, R40, RZ, 0x3c, !PT ;  /* 0x0000002823237212 */ /* 0x000fe400078e3cff */
[----:B------:R-:W-:-:S03]  /*0e90*/  SHF.R.U32.HI R41, RZ, 0x8, R25 ;  /* 0x00000008ff297819 */ /* 0x000fc60000011619 */
[----:B------:R-:W-:Y:S01]  /*0ea0*/  IMAD.SHL.U32 R13, R35, 0x100, RZ ;  /* 0x00000100230d7824 */ /* 0x000fe200078e00ff */
[----:B------:R-:W-:Y:S02]  /*0eb0*/  LOP3.LUT R42, R41, R18, RZ, 0x3c, !PT ;  /* 0x00000012292a7212 */ /* 0x000fe400078e3cff */
[----:B------:R-:W-:Y:S02]  /*0ec0*/  SHF.R.U64 R41, R24, 0x8, R29 ;  /* 0x0000000818297819 */ /* 0x000fe4000000121d */
[----:B------:R-:W-:Y:S02]  /*0ed0*/  LOP3.LUT R20, R20, 0xff00ff00, R13, 0x78, !PT ;  /* 0xff00ff0014147812 */ /* 0x000fe400078e780d */
[----:B------:R-:W-:Y:S02]  /*0ee0*/  LOP3.LUT R13, R40, 0xff00ff, R35, 0x78, !PT ;  /* 0x00ff00ff280d7812 */ /* 0x000fe400078e7823 */
[----:B------:R-:W-:Y:S02]  /*0ef0*/  SHF.L.U64.HI R12, R35, 0x8, R42 ;  /* 0x00000008230c7819 */ /* 0x000fe4000001022a */
[----:B------:R-:W-:-:S05]  /*0f00*/  LOP3.LUT R35, R41, R28, RZ, 0x3c, !PT ;  /* 0x0000001c29237212 */ /* 0x000fca00078e3cff */
[----:B------:R-:W-:Y:S01]  /*0f10*/  IMAD.SHL.U32 R41, R35, 0x100, RZ ;  /* 0x0000010023297824 */ /* 0x000fe200078e00ff */
[----:B------:R-:W-:-:S04]  /*0f20*/  SHF.R.U32.HI R40, RZ, 0x8, R29 ;  /* 0x00000008ff287819 */ /* 0x000fc8000001161d */
[----:B------:R-:W-:Y:S02]  /*0f30*/  LOP3.LUT R24, R24, 0xff00ff00, R41, 0x78, !PT ;  /* 0xff00ff0018187812 */ /* 0x000fe400078e7829 */
[----:B------:R-:W-:Y:S02]  /*0f40*/  SHF.R.U64 R41, R38, 0x8, R21 ;  /* 0x0000000826297819 */ /* 0x000fe40000001215 */
[----:B------:R-:W-:Y:S02]  /*0f50*/  LOP3.LUT R40, R40, R37, RZ, 0x3c, !PT ;  /* 0x0000002528287212 */ /* 0x000fe400078e3cff */
[----:B------:R-:W-:Y:S02]  /*0f60*/  LOP3.LUT R41, R41, R32, RZ, 0x3c, !PT ;  /* 0x0000002029297212 */ /* 0x000fe400078e3cff */
[----:B------:R-:W-:Y:S02]  /*0f70*/  LOP3.LUT R25, R25, 0xff00ff00, R12, 0x78, !PT ;  /* 0xff00ff0019197812 */ /* 0x000fe400078e780c */
[----:B------:R-:W-:-:S02]  /*0f80*/  LOP3.LUT R28, R28, 0xff00ff, R35, 0x78, !PT ;  /* 0x00ff00ff1c1c7812 */ /* 0x000fc400078e7823 */
[--C-:B------:R-:W-:Y:S02]  /*0f90*/  SHF.L.U64.HI R12, R35, 0x8, R40.reuse ;  /* 0x00000008230c7819 */ /* 0x100fe40000010228 */
[----:B------:R-:W-:Y:S01]  /*0fa0*/  LOP3.LUT R35, R37, 0xff00ff, R40, 0x78, !PT ;  /* 0x00ff00ff25237812 */ /* 0x000fe200078e7828 */
[----:B------:R-:W-:Y:S01]  /*0fb0*/  IMAD.SHL.U32 R37, R41, 0x100, RZ ;  /* 0x0000010029257824 */ /* 0x000fe200078e00ff */
[----:B------:R-:W-:Y:S02]  /*0fc0*/  SHF.R.U32.HI R40, RZ, 0x8, R21 ;  /* 0x00000008ff287819 */ /* 0x000fe40000011615 */
[----:B------:R-:W-:Y:S02]  /*0fd0*/  LOP3.LUT R29, R29, 0xff00ff00, R12, 0x78, !PT ;  /* 0xff00ff001d1d7812 */ /* 0x000fe400078e780c */
[----:B------:R-:W-:Y:S02]  /*0fe0*/  LOP3.LUT R12, R38, 0xff00ff00, R37, 0x78, !PT ;  /* 0xff00ff00260c7812 */ /* 0x000fe400078e7825 */
[----:B------:R-:W-:-:S02]  /*0ff0*/  LOP3.LUT R40, R40, R33, RZ, 0x3c, !PT ;  /* 0x0000002128287212 */ /* 0x000fc400078e3cff */
[----:B------:R-:W-:Y:S02]  /*1000*/  SHF.R.U64 R37, R2, 0x8, R11 ;  /* 0x0000000802257819 */ /* 0x000fe4000000120b */
[----:B------:R-:W-:Y:S02]  /*1010*/  LOP3.LUT R32, R32, 0xff00ff, R41, 0x78, !PT ;  /* 0x00ff00ff20207812 */ /* 0x000fe400078e7829 */
[--C-:B------:R-:W-:Y:S02]  /*1020*/  SHF.L.U64.HI R38, R41, 0x8, R40.reuse ;  /* 0x0000000829267819 */ /* 0x100fe40000010228 */
[----:B------:R-:W-:Y:S02]  /*1030*/  LOP3.LUT R41, R37, R36, RZ, 0x3c, !PT ;  /* 0x0000002425297212 */ /* 0x000fe400078e3cff */
[----:B------:R-:W-:Y:S02]  /*1040*/  LOP3.LUT R33, R33, 0xff00ff, R40, 0x78, !PT ;  /* 0x00ff00ff21217812 */ /* 0x000fe400078e7828 */
[----:B------:R-:W-:Y:S01]  /*1050*/  SHF.R.U32.HI R40, RZ, 0x8, R11 ;  /* 0x00000008ff287819 */ /* 0x000fe2000001160b */
[----:B------:R-:W-:Y:S01]  /*1060*/  IMAD.SHL.U32 R37, R41, 0x100, RZ ;  /* 0x0000010029257824 */ /* 0x000fe200078e00ff */
[----:B------:R-:W-:-:S02]  /*1070*/  LOP3.LUT R21, R21, 0xff00ff00, R38, 0x78, !PT ;  /* 0xff00ff0015157812 */ /* 0x000fc400078e7826 */
[----:B------:R-:W-:Y:S02]  /*1080*/  LOP3.LUT R40, R40, R5, RZ, 0x3c, !PT ;  /* 0x0000000528287212 */ /* 0x000fe400078e3cff */
[----:B------:R-:W-:Y:S02]  /*1090*/  LOP3.LUT R37, R2, 0xff00ff00, R37, 0x78, !PT ;  /* 0xff00ff0002257812 */ /* 0x000fe400078e7825 */
[----:B------:R-:W-:Y:S02]  /*10a0*/  SHF.R.U64 R38, R39, 0x4, R26 ;  /* 0x0000000427267819 */ /* 0x000fe4000000121a */
[----:B------:R-:W-:Y:S02]  /*10b0*/  LOP3.LUT R2, R36, 0xff00ff, R41, 0x78, !PT ;  /* 0x00ff00ff24027812 */ /* 0x000fe400078e7829 */
[----:B------:R-:W-:Y:S02]  /*10c0*/  SHF.L.U64.HI R36, R41, 0x8, R40 ;  /* 0x0000000829247819 */ /* 0x000fe40000010228 */
[----:B------:R-:W-:-:S02]  /*10d0*/  LOP3.LUT R38, R38, R37, RZ, 0x3c, !PT ;  /* 0x0000002526267212 */ /* 0x000fc400078e3cff */
[----:B------:R-:W-:-:S03]  /*10e0*/  LOP3.LUT R45, R11, 0xff00ff00, R36, 0x78, !PT ;  /* 0xff00ff000b2d7812 */ /* 0x000fc600078e7824 */
[----:B------:R-:W-:Y:S01]  /*10f0*/  IMAD.SHL.U32 R36, R38, 0x10, RZ ;  /* 0x0000001026247824 */ /* 0x000fe200078e00ff */
[----:B------:R-:W-:Y:S02]  /*1100*/  LOP3.LUT R5, R5, 0xff00ff, R40, 0x78, !PT ;  /* 0x00ff00ff05057812 */ /* 0x000fe400078e7828 */
[----:B------:R-:W-:Y:S02]  /*1110*/  SHF.R.U32.HI R40, RZ, 0x4, R26 ;  /* 0x00000004ff287819 */ /* 0x000fe4000001161a */
[----:B------:R-:W-:Y:S02]  /*1120*/  SHF.R.U64 R41, R23, 0x8, R16 ;  /* 0x0000000817297819 */ /* 0x000fe40000001210 */
[----:B------:R-:W-:Y:S02]  /*1130*/  LOP3.LUT R11, R39, 0xf0f0f0f0, R36, 0x78, !PT ;  /* 0xf0f0f0f0270b7812 */ /* 0x000fe400078e7824 */
[----:B------:R-:W-:Y:S02]  /*1140*/  LOP3.LUT R36, R37, 0xf0f0f0f, R38, 0x78, !PT ;  /* 0x0f0f0f0f25247812 */ /* 0x000fe400078e7826 */
[----:B------:R-:W-:-:S02]  /*1150*/  LOP3.LUT R40, R40, R45, RZ, 0x3c, !PT ;  /* 0x0000002d28287212 */ /* 0x000fc400078e3cff */
[----:B------:R-:W-:Y:S02]  /*1160*/  LOP3.LUT R37, R41, R4, RZ, 0x3c, !PT ;  /* 0x0000000429257212 */ /* 0x000fe400078e3cff */
[----:B------:R-:W-:-:S03]  /*1170*/  SHF.L.U64.HI R39, R38, 0x4, R40 ;  /* 0x0000000426277819 */ /* 0x000fc60000010228 */
[----:B------:R-:W-:Y:S01]  /*1180*/  IMAD.SHL.U32 R38, R37, 0x100, RZ ;  /* 0x0000010025267824 */ /* 0x000fe200078e00ff */
[----:B------:R-:W-:Y:S02]  /*1190*/  LOP3.LUT R45, R45, 0xf0f0f0f, R40, 0x78, !PT ;  /* 0x0f0f0f0f2d2d7812 */ /* 0x000fe400078e7828 */
[----:B------:R-:W-:Y:S02]  /*11a0*/  SHF.R.U32.HI R40, RZ, 0x8, R16 ;  /* 0x00000008ff287819 */ /* 0x000fe40000011610 */
[----:B------:R-:W-:Y:S02]  /*11b0*/  LOP3.LUT R23, R23, 0xff00ff00, R38, 0x78, !PT ;  /* 0xff00ff0017177812 */ /* 0x000fe400078e7826 */
[----:B------:R-:W-:Y:S02]  /*11c0*/  SHF.R.U64 R38, R20, 0x4, R25 ;  /* 0x0000000414267819 */ /* 0x000fe40000001219 */
[----:B------:R-:W-:Y:S02]  /*11d0*/  LOP3.LUT R40, R40, R3, RZ, 0x3c, !PT ;  /* 0x0000000328287212 */ /* 0x000fe400078e3cff */
[----:B------:R-:W-:-:S02]  /*11e0*/  LOP3.LUT R38, R38, R23, RZ, 0x3c, !PT ;  /* 0x0000001726267212 */ /* 0x000fc400078e3cff */
[----:B------:R-:W-:Y:S02]  /*11f0*/  LOP3.LUT R26, R26, 0xf0f0f0f0, R39, 0x78, !PT ;  /* 0xf0f0f0f01a1a7812 */ /* 0x000fe400078e7827 */
[--C-:B------:R-:W-:Y:S02]  /*1200*/  SHF.L.U64.HI R39, R37, 0x8, R40.reuse ;  /* 0x0000000825277819 */ /* 0x100fe40000010228 */
[----:B------:R-:W-:Y:S01]  /*1210*/  LOP3.LUT R4, R4, 0xff00ff, R37, 0x78, !PT ;  /* 0x00ff00ff04047812 */ /* 0x000fe200078e7825 */
[----:B------:R-:W-:Y:S01]  /*1220*/  IMAD.SHL.U32 R37, R38, 0x10, RZ ;  /* 0x0000001026257824 */ /* 0x000fe200078e00ff */
[----:B------:R-:W-:Y:S02]  /*1230*/  LOP3.LUT R3, R3, 0xff00ff, R40, 0x78, !PT ;  /* 0x00ff00ff03037812 */ /* 0x000fe400078e7828 */
[----:B------:R-:W-:Y:S02]  /*1240*/  LOP3.LUT R39, R16, 0xff00ff00, R39, 0x78, !PT ;  /* 0xff00ff0010277812 */ /* 0x000fe400078e7827 */
[----:B------:R-:W-:-:S02]  /*1250*/  SHF.R.U32.HI R40, RZ, 0x4, R25 ;  /* 0x00000004ff287819 */ /* 0x000fc40000011619 */
[----:B------:R-:W-:Y:S02]  /*1260*/  LOP3.LUT R16, R20, 0xf0f0f0f0, R37, 0x78, !PT ;  /* 0xf0f0f0f014107812 */ /* 0x000fe400078e7825 */
[----:B------:R-:W-:Y:S02]  /*1270*/  LOP3.LUT R40, R40, R39, RZ, 0x3c, !PT ;  /* 0x0000002728287212 */ /* 0x000fe400078e3cff */
[----:B------:R-:W-:Y:S02]  /*1280*/  SHF.R.U64 R37, R31, 0x8, R22 ;  /* 0x000000081f257819 */ /* 0x000fe40000001216 */
[----:B------:R-:W-:Y:S02]  /*1290*/  LOP3.LUT R20, R23, 0xf0f0f0f, R38, 0x78, !PT ;  /* 0x0f0f0f0f17147812 */ /* 0x000fe400078e7826 */
[----:B------:R-:W-:Y:S02]  /*12a0*/  SHF.L.U64.HI R38, R38, 0x4, R40 ;  /* 0x0000000426267819 */ /* 0x000fe40000010228 */
[----:B------:R-:W-:-:S02]  /*12b0*/  LOP3.LUT R37, R37, R6, RZ, 0x3c, !PT ;  /* 0x0000000625257212 */ /* 0x000fc400078e3cff */
[----:B------:R-:W-:Y:S02]  /*12c0*/  LOP3.LUT R23, R39, 0xf0f0f0f, R40, 0x78, !PT ;  /* 0x0f0f0f0f27177812 */ /* 0x000fe400078e7828 */
[----:B------:R-:W-:Y:S02]  /*12d0*/  SHF.R.U32.HI R40, RZ, 0x8, R22 ;  /* 0x00000008ff287819 */ /* 0x000fe40000011616 */
[----:B------:R-:W-:Y:S01]  /*12e0*/  LOP3.LUT R25, R25, 0xf0f0f0f0, R38, 0x78, !PT ;  /* 0xf0f0f0f019197812 */ /* 0x000fe200078e7826 */
[----:B------:R-:W-:Y:S01]  /*12f0*/  IMAD.SHL.U32 R38, R37, 0x100, RZ ;  /* 0x0000010025267824 */ /* 0x000fe200078e00ff */
[----:B------:R-:W-:Y:S02]  /*1300*/  LOP3.LUT R40, R40, R7, RZ, 0x3c, !PT ;  /* 0x0000000728287212 */ /* 0x000fe400078e3cff */
[----:B------:R-:W-:Y:S02]  /*1310*/  LOP3.LUT R6, R6, 0xff00ff, R37, 0x78, !PT ;  /* 0x00ff00ff06067812 */ /* 0x000fe400078e7825 */
[----:B------:R-:W-:-:S02]  /*1320*/  LOP3.LUT R31, R31, 0xff00ff00, R38, 0x78, !PT ;  /* 0xff00ff001f1f7812 */ /* 0x000fc400078e7826 */
[----:B------:R-:W-:Y:S02]  /*1330*/  SHF.R.U64 R38, R24, 0x4, R29 ;  /* 0x0000000418267819 */ /* 0x000fe4000000121d */
[----:B------:R-:W-:Y:S02]  /*1340*/  SHF.L.U64.HI R37, R37, 0x8, R40 ;  /* 0x0000000825257819 */ /* 0x000fe40000010228 */
[----:B------:R-:W-:Y:S02]  /*1350*/  LOP3.LUT R18, R18, 0xff00ff, R42, 0x78, !PT ;  /* 0x00ff00ff12127812 */ /* 0x000fe400078e782a */
[----:B------:R-:W-:Y:S02]  /*1360*/  LOP3.LUT R38, R38, R31, RZ, 0x3c, !PT ;  /* 0x0000001f26267212 */ /* 0x000fe400078e3cff */
[----:B------:R-:W-:Y:S02]  /*1370*/  LOP3.LUT R42, R22, 0xff00ff00, R37, 0x78, !PT ;  /* 0xff00ff00162a7812 */ /* 0x000fe400078e7825 */
[----:B------:R-:W-:-:S02]  /*1380*/  SHF.R.U32.HI R39, RZ, 0x4, R29 ;  /* 0x00000004ff277819 */ /* 0x000fc4000001161d */
[----:B------:R-:W-:Y:S02]  /*1390*/  LOP3.LUT R7, R7, 0xff00ff, R40, 0x78, !PT ;  /* 0x00ff00ff07077812 */ /* 0x000fe400078e7828 */
[----:B------:R-:W-:Y:S02]  /*13a0*/  LOP3.LUT R39, R39, R42, RZ, 0x3c, !PT ;  /* 0x0000002a27277212 */ /* 0x000fe400078e3cff */
[----:B------:R-:W-:Y:S02]  /*13b0*/  LOP3.LUT R31, R31, 0xf0f0f0f, R38, 0x78, !PT ;  /* 0x0f0f0f0f1f1f7812 */ /* 0x000fe400078e7826 */
[----:B------:R-:W-:Y:S02]  /*13c0*/  SHF.R.U64 R40, R36, 0x2, R45 ;  /* 0x0000000224287819 */ /* 0x000fe4000000122d */
[----:B------:R-:W-:Y:S02]  /*13d0*/  SHF.L.U64.HI R22, R38, 0x4, R39 ;  /* 0x0000000426167819 */ /* 0x000fe40000010227 */
[----:B------:R-:W-:Y:S01]  /*13e0*/  LOP3.LUT R40, R40, R31, RZ, 0x3c, !PT ;  /* 0x0000001f28287212 */ /* 0x000fe200078e3cff */
[----:B------:R-:W-:Y:S01]  /*13f0*/  IMAD.SHL.U32 R37, R38, 0x10, RZ ;  /* 0x0000001026257824 */ /* 0x000fe200078e00ff */
[----:B------:R-:W-:-:S02]  /*1400*/  LOP3.LUT R22, R29, 0xf0f0f0f0, R22, 0x78, !PT ;  /* 0xf0f0f0f01d167812 */ /* 0x000fc400078e7816 */
[----:B------:R-:W-:Y:S01]  /*1410*/  LOP3.LUT R39, R42, 0xf0f0f0f, R39, 0x78, !PT ;  /* 0x0f0f0f0f2a277812 */ /* 0x000fe200078e7827 */
[----:B------:R-:W-:Y:S01]  /*1420*/  IMAD.SHL.U32 R29, R40, 0x4, RZ ;  /* 0x00000004281d7824 */ /* 0x000fe200078e00ff */
[----:B------:R-:W-:Y:S02]  /*1430*/  SHF.R.U32.HI R38, RZ, 0x2, R45 ;  /* 0x00000002ff267819 */ /* 0x000fe4000001162d */
[----:B------:R-:W-:Y:S02]  /*1440*/  LOP3.LUT R24, R24, 0xf0f0f0f0, R37, 0x78, !PT ;  /* 0xf0f0f0f018187812 */ /* 0x000fe400078e7825 */
[----:B------:R-:W-:Y:S02]  /*1450*/  LOP3.LUT R37, R38, R39, RZ, 0x3c, !PT ;  /* 0x0000002726257212 */ /* 0x000fe400078e3cff */
[----:B------:R-:W-:Y:S02]  /*1460*/  LOP3.LUT R38, R36, 0xcccccccc, R29, 0x78, !PT ;  /* 0xcccccccc24267812 */ /* 0x000fe400078e781d */
[----:B------:R-:W-:-:S02]  /*1470*/  SHF.R.U64 R29, R11, 0x2, R26 ;  /* 0x000000020b1d7819 */ /* 0x000fc4000000121a */
[----:B------:R-:W-:Y:S02]  /*1480*/  LOP3.LUT R36, R31, 0x33333333, R40, 0x78, !PT ;  /* 0x333333331f247812 */ /* 0x000fe400078e7828 */
[----:B------:R-:W-:Y:S02]  /*1490*/  SHF.R.U32.HI R31, RZ, 0x2, R26 ;  /* 0x00000002ff1f7819 */ /* 0x000fe4000001161a */
[--C-:B------:R-:W-:Y:S02]  /*14a0*/  LOP3.LUT R39, R39, 0x33333333, R37.reuse, 0x78, !PT ;  /* 0x3333333327277812 */ /* 0x100fe400078e7825 */
[----:B------:R-:W-:Y:S02]  /*14b0*/  SHF.L.U64.HI R40, R40, 0x2, R37 ;  /* 0x0000000228287819 */ /* 0x000fe40000010225 */
[----:B------:R-:W-:Y:S02]  /*14c0*/  LOP3.LUT R37, R29, R24, RZ, 0x3c, !PT ;  /* 0x000000181d257212 */ /* 0x000fe400078e3cff */
[----:B------:R-:W-:-:S02]  /*14d0*/  LOP3.LUT R31, R31, R22, RZ, 0x3c, !PT ;  /* 0x000000161f1f7212 */ /* 0x000fc400078e3cff */
[----:B------:R-:W-:Y:S01]  /*14e0*/  LOP3.LUT R29, R24, 0x33333333, R37, 0x78, !PT ;  /* 0x33333333181d7812 */ /* 0x000fe200078e7825 */
[C---:B------:R-:W-:Y:S01]  /*14f0*/  IMAD.SHL.U32 R42, R37.reuse, 0x4, RZ ;  /* 0x00000004252a7824 */ /* 0x040fe200078e00ff */
[--C-:B------:R-:W-:Y:S02]  /*1500*/  LOP3.LUT R22, R22, 0x33333333, R31.reuse, 0x78, !PT ;  /* 0x3333333316167812 */ /* 0x100fe400078e781f */
[----:B------:R-:W-:Y:S02]  /*1510*/  SHF.L.U64.HI R37, R37, 0x2, R31 ;  /* 0x0000000225257819 */ /* 0x000fe4000001021f */
[----:B------:R-:W-:Y:S02]  /*1520*/  LOP3.LUT R34, R34, R43, RZ, 0xfc, !PT ;  /* 0x0000002b22227212 */ /* 0x000fe400078efcff */
[----:B------:R-:W-:Y:S02]  /*1530*/  SHF.R.U64 R31, R27, 0x8, R10 ;  /* 0x000000081b1f7819 */ /* 0x000fe4000000120a */
[----:B------:R-:W-:-:S02]  /*1540*/  LOP3.LUT R26, R26, 0xcccccccc, R37, 0x78, !PT ;  /* 0xcccccccc1a1a7812 */ /* 0x000fc400078e7825 */
[----:B------:R-:W-:Y:S02]  /*1550*/  LOP3.LUT R31, R31, R34, RZ, 0x3c, !PT ;  /* 0x000000221f1f7212 */ /* 0x000fe400078e3cff */
[----:B------:R-:W-:-:S03]  /*1560*/  SHF.R.U32.HI R37, RZ, 0x8, R10 ;  /* 0x00000008ff257819 */ /* 0x000fc6000001160a */
[----:B------:R-:W-:Y:S01]  /*1570*/  IMAD.SHL.U32 R24, R31, 0x100, RZ ;  /* 0x000001001f187824 */ /* 0x000fe200078e00ff */
[----:B------:R-:W-:Y:S02]  /*1580*/  LOP3.LUT R37, R37, R30, RZ, 0x3c, !PT ;  /* 0x0000001e25257212 */ /* 0x000fe400078e3cff */
[----:B------:R-:W-:Y:S02]  /*1590*/  LOP3.LUT R34, R34, 0xff00ff, R31, 0x78, !PT ;  /* 0x00ff00ff22227812 */ /* 0x000fe400078e781f */
[----:B------:R-:W-:Y:S02]  /*15a0*/  SHF.L.U64.HI R31, R31, 0x8, R37 ;  /* 0x000000081f1f7819 */ /* 0x000fe40000010225 */
[----:B------:R-:W-:Y:S02]  /*15b0*/  LOP3.LUT R27, R27, 0xff00ff00, R24, 0x78, !PT ;  /* 0xff00ff001b1b7812 */ /* 0x000fe400078e7818 */
[----:B------:R-:W-:Y:S02]  /*15c0*/  SHF.R.U64 R24, R12, 0x4, R21 ;  /* 0x000000040c187819 */ /* 0x000fe40000001215 */
[----:B------:R-:W-:-:S02]  /*15d0*/  LOP3.LUT R45, R45, 0xcccccccc, R40, 0x78, !PT ;  /* 0xcccccccc2d2d7812 */ /* 0x000fc400078e7828 */
[----:B------:R-:W-:Y:S02]  /*15e0*/  LOP3.LUT R30, R30, 0xff00ff, R37, 0x78, !PT ;  /* 0x00ff00ff1e1e7812 */ /* 0x000fe400078e7825 */
[----:B------:R-:W-:Y:S02]  /*15f0*/  LOP3.LUT R40, R10, 0xff00ff00, R31, 0x78, !PT ;  /* 0xff00ff000a287812 */ /* 0x000fe400078e781f */
[----:B------:R-:W-:Y:S02]  /*1600*/  SHF.R.U32.HI R37, RZ, 0x4, R21 ;  /* 0x00000004ff257819 */ /* 0x000fe40000011615 */
[----:B------:R-:W-:Y:S02]  /*1610*/  LOP3.LUT R24, R24, R27, RZ, 0x3c, !PT ;  /* 0x0000001b18187212 */ /* 0x000fe400078e3cff */
[----:B------:R-:W-:Y:S02]  /*1620*/  LOP3.LUT R37, R37, R40, RZ, 0x3c, !PT ;  /* 0x0000002825257212 */ /* 0x000fe400078e3cff */
[----:B------:R-:W-:Y:S01]  /*1630*/  LOP3.LUT R41, R27, 0xf0f0f0f, R24, 0x78, !PT ;  /* 0x0f0f0f0f1b297812 */ /* 0x000fe200078e7818 */
[----:B------:R-:W-:Y:S01]  /*1640*/  IMAD.SHL.U32 R31, R24, 0x10, RZ ;  /* 0x00000010181f7824 */ /* 0x000fe200078e00ff */
[----:B------:R-:W-:-:S02]  /*1650*/  SHF.R.U64 R10, R20, 0x2, R23 ;  /* 0x00000002140a7819 */ /* 0x000fc40000001217 */
[----:B------:R-:W-:Y:S02]  /*1660*/  SHF.L.U64.HI R24, R24, 0x4, R37 ;  /* 0x0000000418187819 */ /* 0x000fe40000010225 */
[----:B------:R-:W-:Y:S02]  /*1670*/  LOP3.LUT R10, R10, R41, RZ, 0x3c, !PT ;  /* 0x000000290a0a7212 */ /* 0x000fe400078e3cff */
[----:B------:R-:W-:Y:S02]  /*1680*/  LOP3.LUT R21, R21, 0xf0f0f0f0, R24, 0x78, !PT ;  /* 0xf0f0f0f015157812 */ /* 0x000fe400078e7818 */
[----:B------:R-:W-:Y:S02]  /*1690*/  LOP3.LUT R12, R12, 0xf0f0f0f0, R31, 0x78, !PT ;  /* 0xf0f0f0f00c0c7812 */ /* 0x000fe400078e781f */
[----:B------:R-:W-:Y:S02]  /*16a0*/  LOP3.LUT R37, R40, 0xf0f0f0f, R37, 0x78, !PT ;  /* 0x0f0f0f0f28257812 */ /* 0x000fe400078e7825 */
[----:B------:R-:W-:-:S02]  /*16b0*/  SHF.R.U32.HI R24, RZ, 0x2, R23 ;  /* 0x00000002ff187819 */ /* 0x000fc40000011617 */
[--C-:B------:R-:W-:Y:S02]  /*16c0*/  SHF.R.U64 R31, R16, 0x2, R25.reuse ;  /* 0x00000002101f7819 */ /* 0x100fe40000001219 */
[----:B------:R-:W-:Y:S01]  /*16d0*/  SHF.R.U32.HI R40, RZ, 0x2, R25 ;  /* 0x00000002ff287819 */ /* 0x000fe20000011619 */
[----:B------:R-:W-:Y:S01]  /*16e0*/  IMAD.SHL.U32 R27, R10, 0x4, RZ ;  /* 0x000000040a1b7824 */ /* 0x000fe200078e00ff */
[----:B------:R-:W-:Y:S02]  /*16f0*/  LOP3.LUT R24, R24, R37, RZ, 0x3c, !PT ;  /* 0x0000002518187212 */ /* 0x000fe400078e3cff */
[----:B------:R-:W-:Y:S02]  /*1700*/  LOP3.LUT R31, R31, R12, RZ, 0x3c, !PT ;  /* 0x0000000c1f1f7212 */ /* 0x000fe400078e3cff */
[----:B------:R-:W-:Y:S02]  /*1710*/  LOP3.LUT R40, R40, R21, RZ, 0x3c, !PT ;  /* 0x0000001528287212 */ /* 0x000fe400078e3cff */
[----:B------:R-:W-:-:S02]  /*1720*/  LOP3.LUT R41, R41, 0x33333333, R10, 0x78, !PT ;  /* 0x3333333329297812 */ /* 0x000fc400078e780a */
[--C-:B------:R-:W-:Y:S02]  /*1730*/  LOP3.LUT R37, R37, 0x33333333, R24.reuse, 0x78, !PT ;  /* 0x3333333325257812 */ /* 0x100fe400078e7818 */
[----:B------:R-:W-:Y:S02]  /*1740*/  SHF.L.U64.HI R10, R10, 0x2, R24 ;  /* 0x000000020a0a7819 */ /* 0x000fe40000010218 */
[----:B------:R-:W-:Y:S01]  /*1750*/  LOP3.LUT R20, R20, 0xcccccccc, R27, 0x78, !PT ;  /* 0xcccccccc14147812 */ /* 0x000fe200078e781b */
[----:B------:R-:W-:Y:S01]  /*1760*/  IMAD.SHL.U32 R27, R31, 0x4, RZ ;  /* 0x000000041f1b7824 */ /* 0x000fe200078e00ff */
[--C-:B------:R-:W-:Y:S02]  /*1770*/  LOP3.LUT R24, R21, 0x33333333, R40.reuse, 0x78, !PT ;  /* 0x3333333315187812 */ /* 0x100fe400078e7828 */
[----:B------:R-:W-:Y:S02]  /*1780*/  LOP3.LUT R12, R12, 0x33333333, R31, 0x78, !PT ;  /* 0x333333330c0c7812 */ /* 0x000fe400078e781f */
[----:B------:R-:W-:-:S02]  /*1790*/  SHF.L.U64.HI R40, R31, 0x2, R40 ;  /* 0x000000021f287819 */ /* 0x000fc40000010228 */
[----:B------:R-:W-:-:S04]  /*17a0*/  SHF.R.U64 R31, R29, 0x1, R22 ;  /* 0x000000011d1f7819 */ /* 0x000fc80000001216 */
[----:B------:R-:W-:Y:S02]  /*17b0*/  LOP3.LUT R31, R31, R12, RZ, 0x3c, !PT ;  /* 0x0000000c1f1f7212 */ /* 0x000fe400078e3cff */
[----:B------:R-:W-:-:S03]  /*17c0*/  LOP3.LUT R23, R23, 0xcccccccc, R10, 0x78, !PT ;  /* 0xcccccccc17177812 */ /* 0x000fc600078e780a */
[----:B------:R-:W-:Y:S01]  /*17d0*/  IMAD.SHL.U32 R10, R31, 0x2, RZ ;  /* 0x000000021f0a7824 */ /* 0x000fe200078e00ff */
[----:B------:R-:W-:Y:S02]  /*17e0*/  LOP3.LUT R11, R11, 0xcccccccc, R42, 0x78, !PT ;  /* 0xcccccccc0b0b7812 */ /* 0x000fe400078e782a */
[----:B------:R-:W-:Y:S02]  /*17f0*/  LOP3.LUT R40, R25, 0xcccccccc, R40, 0x78, !PT ;  /* 0xcccccccc19287812 */ /* 0x000fe400078e7828 */
[----:B------:R-:W-:Y:S02]  /*1800*/  LOP3.LUT R25, R29, 0xaaaaaaaa, R10, 0x78, !PT ;  /* 0xaaaaaaaa1d197812 */ /* 0x000fe400078e780a */
[----:B------:R-:W-:Y:S02]  /*1810*/  LOP3.LUT R16, R16, 0xcccccccc, R27, 0x78, !PT ;  /* 0xcccccccc10107812 */ /* 0x000fe400078e781b */
[----:B------:R-:W-:Y:S02]  /*1820*/  SHF.R.U64 R29, R11, 0x1, R26 ;  /* 0x000000010b1d7819 */ /* 0x000fe4000000121a */
[----:B------:R-:W-:-:S02]  /*1830*/  SHF.R.U64 R43, R38, 0x1, R45 ;  /* 0x00000001262b7819 */ /* 0x000fc4000000122d */
[----:B------:R-:W-:Y:S02]  /*1840*/  LOP3.LUT R29, R29, R16, RZ, 0x3c, !PT ;  /* 0x000000101d1d7212 */ /* 0x000fe400078e3cff */
[----:B------:R-:W-:Y:S02]  /*1850*/  SHF.R.U32.HI R21, RZ, 0x1, R22 ;  /* 0x00000001ff157819 */ /* 0x000fe40000011616 */
[----:B------:R-:W-:Y:S02]  /*1860*/  LOP3.LUT R43, R43, R20, RZ, 0x3c, !PT ;  /* 0x000000142b2b7212 */ /* 0x000fe400078e3cff */
[----:B------:R-:W-:Y:S01]  /*1870*/  LOP3.LUT R27, R12, 0x55555555, R31, 0x78, !PT ;  /* 0x555555550c1b7812 */ /* 0x000fe200078e781f */
[----:B------:R-:W-:Y:S01]  /*1880*/  IMAD.SHL.U32 R12, R29, 0x2, RZ ;  /* 0x000000021d0c7824 */ /* 0x000fe200078e00ff */
[----:B------:R-:W-:Y:S01]  /*1890*/  LOP3.LUT R10, R21, R24, RZ, 0x3c, !PT ;  /* 0x00000018150a7212 */ /* 0x000fe200078e3cff */
[----:B------:R-:W-:-:S03]  /*18a0*/  IMAD.SHL.U32 R21, R43, 0x2, RZ ;  /* 0x000000022b157824 */ /* 0x000fc600078e00ff */
[----:B------:R-:W-:Y:S02]  /*18b0*/  LOP3.LUT R12, R11, 0xaaaaaaaa, R12, 0x78, !PT ;  /* 0xaaaaaaaa0b0c7812 */ /* 0x000fe400078e780c */
[----:B------:R-:W-:Y:S02]  /*18c0*/  SHF.R.U32.HI R11, RZ, 0x1, R26 ;  /* 0x00000001ff0b7819 */ /* 0x000fe4000001161a */
[----:B------:R-:W-:Y:S02]  /*18d0*/  LOP3.LUT R21, R38, 0xaaaaaaaa, R21, 0x78, !PT ;  /* 0xaaaaaaaa26157812 */ /* 0x000fe400078e7815 */
[----:B------:R-:W-:Y:S02]  /*18e0*/  LOP3.LUT R38, R11, R40, RZ, 0x3c, !PT ;  /* 0x000000280b267212 */ /* 0x000fe400078e3cff */
[----:B------:R-:W-:Y:S02]  /*18f0*/  SHF.R.U32.HI R42, RZ, 0x1, R39 ;  /* 0x00000001ff2a7819 */ /* 0x000fe40000011627 */
[----:B------:R-:W-:-:S02]  /*1900*/  LOP3.LUT R11, R40, 0x55555555, R38, 0x78, !PT ;  /* 0x55555555280b7812 */ /* 0x000fc400078e7826 */
[----:B------:R-:W-:Y:S02]  /*1910*/  SHF.R.U64 R40, R36, 0x1, R39 ;  /* 0x0000000124287819 */ /* 0x000fe40000001227 */
[----:B------:R-:W-:Y:S02]  /*1920*/  LOP3.LUT R42, R42, R37, RZ, 0x3c, !PT ;  /* 0x000000252a2a7212 */ /* 0x000fe400078e3cff */
[----:B------:R-:W-:Y:S02]  /*1930*/  LOP3.LUT R40, R40, R41, RZ, 0x3c, !PT ;  /* 0x0000002928287212 */ /* 0x000fe400078e3cff */
[----:B------:R-:W-:Y:S02]  /*1940*/  LOP3.LUT R16, R16, 0x55555555, R29, 0x78, !PT ;  /* 0x5555555510107812 */ /* 0x000fe400078e781d */
[----:B------:R-:W-:Y:S02]  /*1950*/  SHF.L.U64.HI R29, R29, 0x1, R38 ;  /* 0x000000011d1d7819 */ /* 0x000fe40000010226 */
[----:B------:R-:W-:Y:S01]  /*1960*/  LOP3.LUT R38, R37, 0x55555555, R42, 0x78, !PT ;  /* 0x5555555525267812 */ /* 0x000fe200078e782a */
[----:B------:R-:W-:Y:S01]  /*1970*/  IMAD.SHL.U32 R37, R40, 0x2, RZ ;  /* 0x0000000228257824 */ /* 0x000fe200078e00ff */
[----:B------:R-:W-:-:S02]  /*1980*/  LOP3.LUT R41, R41, 0x55555555, R40, 0x78, !PT ;  /* 0x5555555529297812 */ /* 0x000fc400078e7828 */
[----:B------:R-:W-:Y:S02]  /*1990*/  SHF.L.U64.HI R42, R40, 0x1, R42 ;  /* 0x00000001282a7819 */ /* 0x000fe4000001022a */
        /* <DEDUP_REMOVED lines=8> */
[----:B------:R-:W-:Y:S01]  /*1a20*/  IMAD.SHL.U32 R37, R37, 0x10, RZ ;  /* 0x0000001025257824 */ /* 0x000fe200078e00ff */
[--C-:B------:R-:W-:Y:S02]  /*1a30*/  LOP3.LUT R24, R24, 0x55555555, R10.reuse, 0x78, !PT ;  /* 0x5555555518187812 */ /* 0x100fe400078e780a */
[----:B------:R-:W-:Y:S02]  /*1a40*/  SHF.L.U64.HI R31, R31, 0x1, R10 ;  /* 0x000000011f1f7819 */ /* 0x000fe4000001020a */
[----:B------:R-:W-:-:S02]  /*1a50*/  SHF.R.U32.HI R10, RZ, 0x1, R45 ;  /* 0x00000001ff0a7819 */ /* 0x000fc4000001162d */
[----:B------:R-:W-:Y:S02]  /*1a60*/  LOP3.LUT R0, R0, 0xf0f0f0f0, R37, 0x78, !PT ;  /* 0xf0f0f0f000007812 */ /* 0x000fe400078e7825 */
[----:B------:R-:W-:Y:S02]  /*1a70*/  LOP3.LUT R19, R19, 0xf0f0f0f0, R40, 0x78, !PT ;  /* 0xf0f0f0f013137812 */ /* 0x000fe400078e7828 */
[--C-:B------:R-:W-:Y:S02]  /*1a80*/  SHF.R.U64 R37, R13, 0x4, R18.reuse ;  /* 0x000000040d257819 */ /* 0x100fe40000001212 */
[----:B------:R-:W-:Y:S02]  /*1a90*/  SHF.R.U32.HI R40, RZ, 0x4, R18 ;  /* 0x00000004ff287819 */ /* 0x000fe40000011612 */
[----:B------:R-:W-:Y:S02]  /*1aa0*/  LOP3.LUT R10, R10, R23, RZ, 0x3c, !PT ;  /* 0x000000170a0a7212 */ /* 0x000fe400078e3cff */
[----:B------:R-:W-:-:S02]  /*1ab0*/  LOP3.LUT R37, R37, R4, RZ, 0x3c, !PT ;  /* 0x0000000425257212 */ /* 0x000fc400078e3cff */
[----:B------:R-:W-:Y:S02]  /*1ac0*/  LOP3.LUT R40, R40, R3, RZ, 0x3c, !PT ;  /* 0x0000000328287212 */ /* 0x000fe400078e3cff */
[--C-:B------:R-:W-:Y:S02]  /*1ad0*/  LOP3.LUT R23, R23, 0x55555555, R10.reuse, 0x78, !PT ;  /* 0x5555555517177812 */ /* 0x100fe400078e780a */
[----:B------:R-:W-:Y:S02]  /*1ae0*/  LOP3.LUT R20, R20, 0x55555555, R43, 0x78, !PT ;  /* 0x5555555514147812 */ /* 0x000fe400078e782b */
[----:B------:R-:W-:Y:S02]  /*1af0*/  SHF.L.U64.HI R10, R43, 0x1, R10 ;  /* 0x000000012b0a7819 */ /* 0x000fe4000001020a */
[----:B------:R-:W-:Y:S02]  /*1b00*/  LOP3.LUT R39, R39, 0xaaaaaaaa, R42, 0x78, !PT ;  /* 0xaaaaaaaa27277812 */ /* 0x000fe400078e782a */
[----:B------:R-:W-:-:S02]  /*1b10*/  LOP3.LUT R3, R3, 0xf0f0f0f, R40, 0x78, !PT ;  /* 0x0f0f0f0f03037812 */ /* 0x000fc400078e7828 */
[C---:B------:R-:W-:Y:S01]  /*1b20*/  SHF.L.U64.HI R43, R37.reuse, 0x4, R40 ;  /* 0x00000004252b7819 */ /* 0x040fe20000010228 */
[----:B------:R-:W-:Y:S01]  /*1b30*/  IMAD.SHL.U32 R40, R37, 0x10, RZ ;  /* 0x0000001025287824 */ /* 0x000fe200078e00ff */
        /* <DEDUP_REMOVED lines=9> */
[----:B------:R-:W-:Y:S02]  /*1bd0*/  LOP3.LUT R13, R13, 0xf0f0f0f0, R40, 0x78, !PT ;  /* 0xf0f0f0f00d0d7812 */ /* 0x000fe400078e7828 */
[----:B------:R-:W-:Y:S02]  /*1be0*/  LOP3.LUT R18, R18, 0xf0f0f0f0, R43, 0x78, !PT ;  /* 0xf0f0f0f012127812 */ /* 0x000fe400078e782b */
[----:B------:R-:W-:-:S02]  /*1bf0*/  LOP3.LUT R40, R28, 0xf0f0f0f0, R37, 0x78, !PT ;  /* 0xf0f0f0f01c287812 */ /* 0x000fc400078e7825 */
[--C-:B------:R-:W-:Y:S02]  /*1c00*/  SHF.R.U32.HI R43, RZ, 0x4, R33.reuse ;  /* 0x00000004ff2b7819 */ /* 0x100fe40000011621 */
[----:B------:R-:W-:Y:S02]  /*1c10*/  SHF.R.U64 R37, R32, 0x4, R33 ;  /* 0x0000000420257819 */ /* 0x000fe40000001221 */
[----:B------:R-:W-:Y:S02]  /*1c20*/  LOP3.LUT R35, R35, 0xf0f0f0f0, R42, 0x78, !PT ;  /* 0xf0f0f0f023237812 */ /* 0x000fe400078e782a */
[----:B------:R-:W-:Y:S02]  /*1c30*/  LOP3.LUT R42, R43, R30, RZ, 0x3c, !PT ;  /* 0x0000001e2b2a7212 */ /* 0x000fe400078e3cff */
[----:B------:R-:W-:Y:S02]  /*1c40*/  LOP3.LUT R37, R37, R34, RZ, 0x3c, !PT ;  /* 0x0000002225257212 */ /* 0x000fe400078e3cff */
[----:B------:R-:W-:-:S02]  /*1c50*/  LOP3.LUT R30, R30, 0xf0f0f0f, R42, 0x78, !PT ;  /* 0x0f0f0f0f1e1e7812 */ /* 0x000fc400078e782a */
[----:B------:R-:W-:Y:S02]  /*1c60*/  LOP3.LUT R28, R34, 0xf0f0f0f, R37, 0x78, !PT ;  /* 0x0f0f0f0f221c7812 */ /* 0x000fe400078e7825 */
[C---:B------:R-:W-:Y:S01]  /*1c70*/  SHF.L.U64.HI R42, R37.reuse, 0x4, R42 ;  /* 0x00000004252a7819 */ /* 0x040fe2000001022a */
[----:B------:R-:W-:-:S05]  /*1c80*/  IMAD.SHL.U32 R37, R37, 0x10, RZ ;  /* 0x0000001025257824 */ /* 0x000fca00078e00ff */
[----:B------:R-:W-:Y:S02]  /*1c90*/  LOP3.LUT R34, R32, 0xf0f0f0f0, R37, 0x78, !PT ;  /* 0xf0f0f0f020227812 */ /* 0x000fe400078e7825 */
[----:B------:R-:W-:Y:S02]  /*1ca0*/  LOP3.LUT R37, R33, 0xf0f0f0f0, R42, 0x78, !PT ;  /* 0xf0f0f0f021257812 */ /* 0x000fe400078e782a */
[--C-:B------:R-:W-:Y:S02]  /*1cb0*/  SHF.R.U64 R33, R0, 0x2, R19.reuse ;  /* 0x0000000200217819 */ /* 0x100fe40000001213 */
[----:B------:R-:W-:Y:S02]  /*1cc0*/  SHF.R.U32.HI R42, RZ, 0x2, R19 ;  /* 0x00000002ff2a7819 */ /* 0x000fe40000011613 */
[----:B------:R-:W-:Y:S02]  /*1cd0*/  LOP3.LUT R33, R33, R40, RZ, 0x3c, !PT ;  /* 0x0000002821217212 */ /* 0x000fe400078e3cff */
[----:B------:R-:W-:-:S02]  /*1ce0*/  LOP3.LUT R42, R42, R35, RZ, 0x3c, !PT ;  /* 0x000000232a2a7212 */ /* 0x000fc400078e3cff */
        /* <DEDUP_REMOVED lines=8> */
[----:B------:R-:W-:-:S04]  /*1d70*/  LOP3.LUT R40, R40, R37, RZ, 0x3c, !PT ;  /* 0x0000002528287212 */ /* 0x000fc800078e3cff */
[--C-:B------:R-:W-:Y:S02]  /*1d80*/  LOP3.LUT R37, R37, 0x33333333, R40.reuse, 0x78, !PT ;  /* 0x3333333325257812 */ /* 0x100fe400078e7828 */
[C---:B------:R-:W-:Y:S01]  /*1d90*/  SHF.L.U64.HI R43, R19.reuse, 0x2, R40 ;  /* 0x00000002132b7819 */ /* 0x040fe20000010228 */
[----:B------:R-:W-:-:S05]  /*1da0*/  IMAD.SHL.U32 R40, R19, 0x4, RZ ;  /* 0x0000000413287824 */ /* 0x000fca00078e00ff */
[----:B------:R-:W-:Y:S02]  /*1db0*/  LOP3.LUT R40, R13, 0xcccccccc, R40, 0x78, !PT ;  /* 0xcccccccc0d287812 */ /* 0x000fe400078e7828 */
[----:B------:R-:W-:Y:S02]  /*1dc0*/  SHF.R.U64 R13, R33, 0x1, R0 ;  /* 0x00000001210d7819 */ /* 0x000fe40000001200 */
[----:B------:R-:W-:Y:S02]  /*1dd0*/  LOP3.LUT R35, R35, 0x33333333, R42, 0x78, !PT ;  /* 0x3333333323237812 */ /* 0x000fe400078e782a */
[----:B------:R-:W-:Y:S02]  /*1de0*/  LOP3.LUT R34, R34, 0x33333333, R19, 0x78, !PT ;  /* 0x3333333322227812 */ /* 0x000fe400078e7813 */
[----:B------:R-:W-:Y:S02]  /*1df0*/  LOP3.LUT R13, R13, R40, RZ, 0x3c, !PT ;  /* 0x000000280d0d7212 */ /* 0x000fe400078e3cff */
[----:B------:R-:W-:-:S02]  /*1e00*/  LOP3.LUT R19, R18, 0xcccccccc, R43, 0x78, !PT ;  /* 0xcccccccc12137812 */ /* 0x000fc400078e782b */
[----:B------:R-:W-:Y:S02]  /*1e10*/  SHF.R.U32.HI R42, RZ, 0x1, R0 ;  /* 0x00000001ff2a7819 */ /* 0x000fe40000011600 */
[----:B------:R-:W-:Y:S01]  /*1e20*/  LOP3.LUT R18, R40, 0x55555555, R13, 0x78, !PT ;  /* 0x5555555528127812 */ /* 0x000fe200078e780d */
[C---:B------:R-:W-:Y:S01]  /*1e30*/  IMAD.SHL.U32 R40, R13.reuse, 0x2, RZ ;  /* 0x000000020d287824 */ /* 0x040fe200078e00ff */
[----:B------:R-:W-:Y:S02]  /*1e40*/  LOP3.LUT R42, R42, R19, RZ, 0x3c, !PT ;  /* 0x000000132a2a7212 */ /* 0x000fe400078e3cff */
[----:B------:R-:W-:Y:S02]  /*1e50*/  LOP3.LUT R22, R22, 0xaaaaaaaa, R31, 0x78, !PT ;  /* 0xaaaaaaaa16167812 */ /* 0x000fe400078e781f */
[----:B------:R-:W-:Y:S02]  /*1e60*/  SHF.L.U64.HI R43, R13, 0x1, R42 ;  /* 0x000000010d2b7819 */ /* 0x000fe4000001022a */
        /* <DEDUP_REMOVED lines=9> */
[----:B------:R-:W-:Y:S02]  /*1f00*/  LOP3.LUT R19, R19, 0x55555555, R42, 0x78, !PT ;  /* 0x5555555513137812 */ /* 0x000fe400078e782a */
[----:B------:R-:W-:Y:S02]  /*1f10*/  SHF.R.U32.HI R42, RZ, 0x2, R5 ;  /* 0x00000002ff2a7819 */ /* 0x000fe40000011605 */
[----:B------:R-:W-:Y:S02]  /*1f20*/  LOP3.LUT R32, R32, 0xaaaaaaaa, R31, 0x78, !PT ;  /* 0xaaaaaaaa20207812 */ /* 0x000fe400078e781f */
[----:B------:R-:W-:Y:S02]  /*1f30*/  SHF.R.U64 R31, R2, 0x2, R5 ;  /* 0x00000002021f7819 */ /* 0x000fe40000001205 */
[----:B------:R-:W-:-:S02]  /*1f40*/  LOP3.LUT R42, R42, R7, RZ, 0x3c, !PT ;  /* 0x000000072a2a7212 */ /* 0x000fc400078e3cff */
[----:B------:R-:W-:Y:S02]  /*1f50*/  LOP3.LUT R31, R31, R6, RZ, 0x3c, !PT ;  /* 0x000000061f1f7212 */ /* 0x000fe400078e3cff */
[--C-:B------:R-:W-:Y:S02]  /*1f60*/  LOP3.LUT R7, R7, 0x33333333, R42.reuse, 0x78, !PT ;  /* 0x3333333307077812 */ /* 0x100fe400078e782a */
[----:B------:R-:W-:Y:S02]  /*1f70*/  LOP3.LUT R6, R6, 0x33333333, R31, 0x78, !PT ;  /* 0x3333333306067812 */ /* 0x000fe400078e781f */
[C---:B------:R-:W-:Y:S01]  /*1f80*/  SHF.L.U64.HI R42, R31.reuse, 0x2, R42 ;  /* 0x000000021f2a7819 */ /* 0x040fe2000001022a */
[----:B------:R-:W-:Y:S01]  /*1f90*/  IMAD.SHL.U32 R31, R31, 0x4, RZ ;  /* 0x000000041f1f7824 */ /* 0x000fe200078e00ff */
[----:B------:R-:W-:Y:S02]  /*1fa0*/  LOP3.LUT R35, R35, 0xaaaaaaaa, R40, 0x78, !PT ;  /* 0xaaaaaaaa23237812 */ /* 0x000fe400078e7828 */
[----:B------:R-:W-:-:S02]  /*1fb0*/  SHF.R.U64 R33, R4, 0x2, R3 ;  /* 0x0000000204217819 */ /* 0x000fc40000001203 */
[----:B------:R-:W-:Y:S02]  /*1fc0*/  LOP3.LUT R40, R2, 0xcccccccc, R31, 0x78, !PT ;  /* 0xcccccccc02287812 */ /* 0x000fe400078e781f */
[----:B------:R-:W-:Y:S02]  /*1fd0*/  LOP3.LUT R31, R5, 0xcccccccc, R42, 0x78, !PT ;  /* 0xcccccccc051f7812 */ /* 0x000fe400078e782a */
[----:B------:R-:W-:Y:S02]  /*1fe0*/  SHF.R.U32.HI R5, RZ, 0x2, R3 ;  /* 0x00000002ff057819 */ /* 0x000fe40000011603 */
[----:B------:R-:W-:Y:S02]  /*1ff0*/  LOP3.LUT R33, R33, R28, RZ, 0x3c, !PT ;  /* 0x0000001c21217212 */ /* 0x000fe400078e3cff */
[----:B------:R-:W-:Y:S02]  /*2000*/  LOP3.LUT R42, R5, R30, RZ, 0x3c, !PT ;  /* 0x0000001e052a7212 */ /* 0x000fe400078e3cff */
[----:B------:R-:W-:-:S02]  /*2010*/  LOP3.LUT R2, R28, 0x33333333, R33, 0x78, !PT ;  /* 0x333333331c027812 */ /* 0x000fc400078e7821 */
        /* <DEDUP_REMOVED lines=9> */
[----:B------:R-:W-:Y:S02]  /*20b0*/  LOP3.LUT R30, R4, 0x55555555, R3, 0x78, !PT ;  /* 0x55555555041e7812 */ /* 0x000fe400078e7803 */
[C-C-:B------:R-:W-:Y:S01]  /*20c0*/  SHF.L.U64.HI R4, R3.reuse, 0x1, R28.reuse ;  /* 0x0000000103047819 */ /* 0x140fe2000001021c */
[----:B------:R-:W-:Y:S01]  /*20d0*/  IMAD.SHL.U32 R3, R3, 0x2, RZ ;  /* 0x0000000203037824 */ /* 0x000fe200078e00ff */
[----:B------:R-:W-:-:S04]  /*20e0*/  LOP3.LUT R33, R33, 0x55555555, R28, 0x78, !PT ;  /* 0x5555555521217812 */ /* 0x000fc800078e781c */
[----:B------:R-:W-:Y:S02]  /*20f0*/  LOP3.LUT R28, R40, 0xaaaaaaaa, R3, 0x78, !PT ;  /* 0xaaaaaaaa281c7812 */ /* 0x000fe400078e7803 */
[--C-:B------:R-:W-:Y:S02]  /*2100*/  SHF.R.U64 R3, R6, 0x1, R7.reuse ;  /* 0x0000000106037819 */ /* 0x100fe40000001207 */
[----:B------:R-:W-:Y:S02]  /*2110*/  SHF.R.U32.HI R40, RZ, 0x1, R7 ;  /* 0x00000001ff287819 */ /* 0x000fe40000011607 */
[----:B------:R-:W-:Y:S02]  /*2120*/  LOP3.LUT R31, R31, 0xaaaaaaaa, R4, 0x78, !PT ;  /* 0xaaaaaaaa1f1f7812 */ /* 0x000fe400078e7804 */
[----:B------:R-:W-:Y:S02]  /*2130*/  LOP3.LUT R4, R3, R2, RZ, 0x3c, !PT ;  /* 0x0000000203047212 */ /* 0x000fe400078e3cff */
[----:B------:R-:W-:-:S04]  /*2140*/  LOP3.LUT R40, R40, R5, RZ, 0x3c, !PT ;  /* 0x0000000528287212 */ /* 0x000fc800078e3cff */
[----:B------:R-:W-:Y:S01]  /*2150*/  LOP3.LUT R3, R5, 0x55555555, R40, 0x78, !PT ;  /* 0x5555555505037812 */ /* 0x000fe200078e7828 */
[----:B------:R-:W-:Y:S01]  /*2160*/  IMAD.SHL.U32 R5, R4, 0x2, RZ ;  /* 0x0000000204057824 */ /* 0x000fe200078e00ff */
[----:B------:R-:W-:Y:S02]  /*2170*/  LOP3.LUT R2, R2, 0x55555555, R4, 0x78, !PT ;  /* 0x5555555502027812 */ /* 0x000fe400078e7804 */
[----:B------:R-:W-:Y:S02]  /*2180*/  SHF.L.U64.HI R40, R4, 0x1, R40 ;  /* 0x0000000104287819 */ /* 0x000fe40000010228 */
[----:B------:R-:W-:Y:S01]  /*2190*/  LOP3.LUT R4, R6, 0xaaaaaaaa, R5, 0x78, !PT ;  /* 0xaaaaaaaa06047812 */ /* 0x000fe200078e7805 */
[----:B------:R-:W-:Y:S01]  /*21a0*/  IMAD.MOV.U32 R6, RZ, RZ, R2 ;  /* 0x000000ffff067224 */ /* 0x000fe200078e0002 */
[----:B------:R-:W-:Y:S01]  /*21b0*/  LOP3.LUT R5, R7, 0xaaaaaaaa, R40, 0x78, !PT ;  /* 0xaaaaaaaa07057812 */ /* 0x000fe200078e7828 */
[----:B------:R-:W-:Y:S02]  /*21c0*/  IMAD.MOV.U32 R7, RZ, RZ, R3 ;  /* 0x000000ffff077224 */ /* 0x000fe400078e0003 */
[----:B------:R-:W0:Y:S03]  /*21d0*/  LDC.64 R2, c[0x0][0x3a8] ;  /* 0x0000ea00ff027b82 */ /* 0x000e260000000a00 */
[----:B------:R1:W-:Y:S02]  /*21e0*/  STL.128 [R1+0x70], R4 ;  /* 0x0000700401007387 */ /* 0x0003e40000100c00 */
[----:B-1----:R-:W-:-:S02]  /*21f0*/  IMAD.MOV.U32 R6, RZ, RZ, R41 ;  /* 0x000000ffff067224 */ /* 0x002fc400078e0029 */
[----:B------:R-:W-:Y:S02]  /*2200*/  IMAD.MOV.U32 R7, RZ, RZ, R38 ;  /* 0x000000ffff077224 */ /* 0x000fe400078e0026 */
[----:B------:R-:W-:Y:S02]  /*2210*/  IMAD.MOV.U32 R4, RZ, RZ, R36 ;  /* 0x000000ffff047224 */ /* 0x000fe400078e0024 */
[----:B------:R-:W-:-:S05]  /*2220*/  IMAD.MOV.U32 R5, RZ, RZ, R39 ;  /* 0x000000ffff057224 */ /* 0x000fca00078e0027 */
[----:B------:R1:W-:Y:S01]  /*2230*/  STL.128 [R1+0x30], R4 ;  /* 0x0000300401007387 */ /* 0x0003e20000100c00 */
[----:B------:R-:W-:Y:S02]  /*2240*/  LOP3.LUT R10, R45, 0xaaaaaaaa, R10, 0x78, !PT ;  /* 0xaaaaaaaa2d0a7812 */ /* 0x000fe400078e780a */
[----:B0-----:R-:W-:Y:S01]  /*2250*/  ISETP.NE.U32.AND P0, PT, R2, RZ, PT ;  /* 0x000000ff0200720c */ /* 0x001fe20003f05070 */
[----:B-1----:R-:W-:Y:S02]  /*2260*/  IMAD.MOV.U32 R6, RZ, RZ, R34 ;  /* 0x000000ffff067224 */ /* 0x002fe400078e0022 */
        /* <DEDUP_REMOVED lines=11> */
[----:B------:R-:W-:Y:S01]  /*2320*/  LOP3.LUT R29, R26, 0xaaaaaaaa, R29, 0x78, !PT ;  /* 0xaaaaaaaa1a1d7812 */ /* 0x000fe200078e781d */
[----:B------:R-:W-:Y:S02]  /*2330*/  IMAD.MOV.U32 R30, RZ, RZ, R16 ;  /* 0x000000ffff1e7224 */ /* 0x000fe400078e0010 */
[----:B------:R-:W-:Y:S02]  /*2340*/  IMAD.MOV.U32 R31, RZ, RZ, R11 ;  /* 0x000000ffff1f7224 */ /* 0x000fe400078e000b */
[----:B0-----:R-:W-:Y:S02]  /*2350*/  IMAD.MOV.U32 R6, RZ, RZ, R27 ;  /* 0x000000ffff067224 */ /* 0x001fe400078e001b */
[----:B------:R-:W-:Y:S02]  /*2360*/  IMAD.MOV.U32 R7, RZ, RZ, R24 ;  /* 0x000000ffff077224 */ /* 0x000fe400078e0018 */
[----:B------:R-:W-:-:S02]  /*2370*/  IMAD.MOV.U32 R4, RZ, RZ, R25 ;  /* 0x000000ffff047224 */ /* 0x000fc400078e0019 */
[----:B------:R-:W-:-:S05]  /*2380*/  IMAD.MOV.U32 R5, RZ, RZ, R22 ;  /* 0x000000ffff057224 */ /* 0x000fca00078e0016 */
[----:B------:R0:W-:Y:S01]  /*2390*/  STL.128 [R1+0x10], R4 ;  /* 0x0000100401007387 */ /* 0x0001e20000100c00 */
[----:B------:R-:W-:Y:S02]  /*23a0*/  IMAD.MOV.U32 R28, RZ, RZ, R12 ;  /* 0x000000ffff1c7224 */ /* 0x000fe400078e000c */
[----:B0-----:R-:W-:Y:S02]  /*23b0*/  IMAD.MOV.U32 R6, RZ, RZ, R20 ;  /* 0x000000ffff067224 */ /* 0x001fe400078e0014 */
[----:B------:R-:W-:Y:S02]  /*23c0*/  IMAD.MOV.U32 R7, RZ, RZ, R23 ;  /* 0x000000ffff077224 */ /* 0x000fe400078e0017 */
[----:B------:R-:W-:Y:S02]  /*23d0*/  IMAD.MOV.U32 R4, RZ, RZ, R21 ;  /* 0x000000ffff047224 */ /* 0x000fe400078e0015 */
[----:B------:R-:W-:-:S05]  /*23e0*/  IMAD.MOV.U32 R5, RZ, RZ, R10 ;  /* 0x000000ffff057224 */ /* 0x000fca00078e000a */
[----:B------:R0:W-:Y:S04]  /*23f0*/  STL.128 [R1+0x20], R4 ;  /* 0x0000200401007387 */ /* 0x0001e80000100c00 */
[----:B------:R1:W-:Y:S01]  /*2400*/  STL.128 [R1], R28 ;  /* 0x0000001c01007387 */ /* 0x0003e20000100c00 */
[----:B0-----:R-:W-:Y:S02]  /*2410*/  IMAD.MOV.U32 R6, RZ, RZ, R18 ;  /* 0x000000ffff067224 */ /* 0x001fe400078e0012 */
[----:B------:R-:W-:Y:S02]  /*2420*/  IMAD.MOV.U32 R7, RZ, RZ, R19 ;  /* 0x000000ffff077224 */ /* 0x000fe400078e0013 */
[----:B------:R-:W-:Y:S02]  /*2430*/  IMAD.MOV.U32 R4, RZ, RZ, R13 ;  /* 0x000000ffff047224 */ /* 0x000fe400078e000d */
[----:B------:R-:W-:-:S05]  /*2440*/  IMAD.MOV.U32 R5, RZ, RZ, R0 ;  /* 0x000000ffff057224 */ /* 0x000fca00078e0000 */
[----:B------:R1:W-:Y:S01]  /*2450*/  STL.128 [R1+0x40], R4 ;  /* 0x0000400401007387 */ /* 0x0003e20000100c00 */
[----:B------:R-:W-:Y:S05]  /*2460*/  @!P0 EXIT ;  /* 0x000000000000894d */ /* 0x000fea0003800000 */
[----:B------:R-:W-:Y:S01]  /*2470*/  CS2R R12, SRZ ;  /* 0x00000000000c7805 */ /* 0x000fe2000001ff00 */
[----:B------:R-:W-:-:S07]  /*2480*/  IMAD.MOV.U32 R0, RZ, RZ, RZ ;  /* 0x000000ffff007224 */ /* 0x000fce00078e00ff */
.L_x_38:
[----:B01----:R-:W-:-:S06]  /*2490*/  IMAD.U32 R4, R0, 0x8, R1 ;  /* 0x0000000800047824 */ /* 0x003fcc00078e0001 */
[----:B------:R-:W2:Y:S01]  /*24a0*/  LDL.64 R4, [R4] ;  /* 0x0000000004047983 */ /* 0x000ea20000100a00 */
[-C--:B------:R-:W-:Y:S01]  /*24b0*/  IMAD R10, R13, R8.reuse, RZ ;  /* 0x000000080d0a7224 */ /* 0x080fe200078e02ff */
[----:B------:R-:W-:Y:S01]  /*24c0*/  R2UR UR4, R14 ;  /* 0x000000000e0472ca */ /* 0x000fe200000e0000 */
[----:B------:R-:W-:Y:S01]  /*24d0*/  IMAD.MOV.U32 R6, RZ, RZ, R17 ;  /* 0x000000ffff067224 */ /* 0x000fe200078e0011 */
[----:B------:R-:W-:Y:S01]  /*24e0*/  R2UR UR5, R15 ;  /* 0x000000000f0572ca */ /* 0x000fe200000e0000 */
[----:B------:R-:W-:Y:S02]  /*24f0*/  IMAD.MOV.U32 R7, RZ, RZ, RZ ;  /* 0x000000ffff077224 */ /* 0x000fe400078e00ff */
[C---:B------:R-:W-:Y:S02]  /*2500*/  IMAD R11, R0.reuse, R9, R10 ;  /* 0x00000009000b7224 */ /* 0x040fe400078e020a */
[----:B------:R-:W-:-:S04]  /*2510*/  IMAD.WIDE.U32 R6, R0, R8, R6 ;  /* 0x0000000800067225 */ /* 0x000fc800078e0006 */
[----:B------:R-:W-:Y:S01]  /*2520*/  IMAD.IADD R7, R7, 0x1, R11 ;  /* 0x0000000107077824 */ /* 0x000fe200078e020b */
[----:B------:R-:W-:Y:S01]  /*2530*/  LEA R10, P0, R6, UR36, 0x3 ;  /* 0x00000024060a7c11 */ /* 0x000fe2000f8018ff */
[----:B------:R-:W-:-:S03]  /*2540*/  VIADD R0, R12, 0x1 ;  /* 0x000000010c007836 */ /* 0x000fc60000000000 */
[----:B------:R-:W-:Y:S01]  /*2550*/  LEA.HI.X R11, R6, UR37, R7, 0x3, P0 ;  /* 0x00000025060b7c11 */ /* 0x000fe200080f1c07 */
[----:B------:R-:W-:Y:S01]  /*2560*/  IMAD.MOV.U32 R12, RZ, RZ, R0 ;  /* 0x000000ffff0c7224 */ /* 0x000fe200078e0000 */
[----:B------:R-:W-:-:S04]  /*2570*/  ISETP.GE.U32.AND P0, PT, R0, R2, PT ;  /* 0x000000020000720c */ /* 0x000fc80003f06070 */
[----:B------:R-:W-:Y:S01]  /*2580*/  ISETP.GE.U32.AND.EX P0, PT, RZ, R3, PT, P0 ;  /* 0x00000003ff00720c */ /* 0x000fe20003f06100 */
[----:B--2---:R0:W-:-:S12]  /*2590*/  STG.E.64 desc[UR4][R10.64], R4 ;  /* 0x000000040a007986 */ /* 0x0041d8000c101b04 */
[----:B------:R-:W-:Y:S05]  /*25a0*/  @!P0 BRA `(.L_x_38) ;  /* 0xfffffffc00b88947 */ /* 0x000fea000383ffff */
[----:B------:R-:W-:Y:S05]  /*25b0*/  EXIT ;  /* 0x000000000000794d */ /* 0x000fea0003800000 */
.L_x_37:
[C---:B------:R-:W-:Y:S01]  /*25c0*/  IMAD.SHL.U32 R0, R8.reuse, 0x2, RZ ;  /* 0x0000000208007824 */ /* 0x040fe200078e00ff */
[----:B------:R-:W-:-:S04]  /*25d0*/  SHF.L.U64.HI R2, R8, 0x1, R9 ;  /* 0x0000000108027819 */ /* 0x000fc80000010209 */
[----:B------:R-:W-:-:S04]  /*25e0*/  ISETP.GT.U32.AND P0, PT, R0, R17, PT ;  /* 0x000000110000720c */ /* 0x000fc80003f04070 */
[----:B------:R-:W-:-:S13]  /*25f0*/  ISETP.GT.U32.AND.EX P0, PT, R2, RZ, PT, P0 ;  /* 0x000000ff0200720c */ /* 0x000fda0003f04100 */
[----:B------:R-:W-:Y:S05]  /*2600*/  @!P0 EXIT ;  /* 0x000000000000894d */ /* 0x000fea0003800000 */
[----:B------:R-:W0:Y:S01]  /*2610*/  LDCU.64 UR4, c[0x0][0x398] ;  /* 0x00007300ff0477ac */ /* 0x000e220008000a00 */
[----:B------:R-:W-:Y:S02]  /*2620*/  IADD3 R16, P0, PT, R17, -R8, RZ ;  /* 0x8000000811107210 */ /* 0x000fe40007f1e0ff */
[C---:B------:R-:W-:Y:S02]  /*2630*/  R2UR UR6, R14.reuse ;  /* 0x000000000e0672ca */ /* 0x040fe400000e0000 */
[C---:B------:R-:W-:Y:S01]  /*2640*/  R2UR UR7, R15.reuse ;  /* 0x000000000f0772ca */ /* 0x040fe200000e0000 */
[----:B------:R-:W-:Y:S01]  /*2650*/  IMAD.X R17, RZ, RZ, ~R9, P0 ;  /* 0x000000ffff117224 */ /* 0x000fe200000e0e09 */
[C---:B------:R-:W-:Y:S02]  /*2660*/  R2UR UR10, R14.reuse ;  /* 0x000000000e0a72ca */ /* 0x040fe400000e0000 */
[----:B------:R-:W-:Y:S02]  /*2670*/  R2UR UR11, R15 ;  /* 0x000000000f0b72ca */ /* 0x000fe400000e0000 */
[----:B------:R-:W-:-:S02]  /*2680*/  R2UR UR8, R14 ;  /* 0x000000000e0872ca */ /* 0x000fc400000e0000 */
[C---:B------:R-:W-:Y:S02]  /*2690*/  R2UR UR9, R15.reuse ;  /* 0x000000000f0972ca */ /* 0x040fe400000e0000 */
[----:B------:R-:W-:Y:S02]  /*26a0*/  R2UR UR16, R14 ;  /* 0x000000000e1072ca */ /* 0x000fe400000e0000 */
[----:B------:R-:W-:Y:S02]  /*26b0*/  R2UR UR17, R15 ;  /* 0x000000000f1172ca */ /* 0x000fe400000e0000 */
[----:B0-----:R-:W-:Y:S02]  /*26c0*/  LEA R18, P0, R16, UR4, 0x7 ;  /* 0x0000000410127c11 */ /* 0x001fe4000f8038ff */
[----:B------:R-:W-:Y:S02]  /*26d0*/  R2UR UR4, R14 ;  /* 0x000000000e0472ca */ /* 0x000fe400000e0000 */
[----:B------:R-:W-:-:S02]  /*26e0*/  LEA.HI.X R19, R16, UR5, R17, 0x7, P0 ;  /* 0x0000000510137c11 */ /* 0x000fc400080f3c11 */
[C---:B------:R-:W-:Y:S02]  /*26f0*/  R2UR UR5, R15.reuse ;  /* 0x000000000f0572ca */ /* 0x040fe400000e0000 */
[C---:B------:R-:W-:Y:S01]  /*2700*/  R2UR UR12, R14.reuse ;  /* 0x000000000e0c72ca */ /* 0x040fe200000e0000 */
[----:B------:R-:W2:Y:S01]  /*2710*/  LDG.E.U16 R28, desc[UR6][R18.64+0x20] ;  /* 0x00002006121c7981 */ /* 0x000ea2000c1e1500 */
[C---:B------:R-:W-:Y:S02]  /*2720*/  R2UR UR13, R15.reuse ;  /* 0x000000000f0d72ca */ /* 0x040fe400000e0000 */
[----:B------:R-:W-:Y:S01]  /*2730*/  R2UR UR14, R14 ;  /* 0x000000000e0e72ca */ /* 0x000fe200000e0000 */
[----:B------:R-:W3:Y:S01]  /*2740*/  LDG.E.U16 R0, desc[UR10][R18.64+0x60] ;  /* 0x0000600a12007981 */ /* 0x000ee2000c1e1500 */
[----:B------:R-:W-:-:S03]  /*2750*/  R2UR UR15, R15 ;  /* 0x000000000f0f72ca */ /* 0x000fc600000e0000 */
[----:B------:R-:W4:Y:S04]  /*2760*/  LDG.E.U16 R23, desc[UR8][R18.64+0x40] ;  /* 0x0000400812177981 */ /* 0x000f28000c1e1500 */
[----:B------:R-:W5:Y:S04]  /*2770*/  LDG.E.U16 R41, desc[UR4][R18.64] ;  /* 0x0000000412297981 */ /* 0x000f68000c1e1500 */
        /* <DEDUP_REMOVED lines=43> */
[----:B---3--:R-:W-:Y:S01]  /*2a30*/  IMAD.U32 R0, R0, 0x10000, RZ ;  /* 0x0001000000007824 */ /* 0x008fe200078e00ff */
[----:B-----5:R-:W-:-:S04]  /*2a40*/  LOP3.LUT R41, R28, R41, RZ, 0xfc, !PT ;  /* 0x000000291c297212 */ /* 0x020fc800078efcff */
[----:B----4-:R-:W-:Y:S01]  /*2a50*/  LOP3.LUT R28, R0, R29, R23, 0xfe, !PT ;  /* 0x0000001d001c7212 */ /* 0x010fe200078efe17 */
[----:B------:R-:W-:Y:S01]  /*2a60*/  IMAD.U32 R0, R31, 0x10000, RZ ;  /* 0x000100001f007824 */ /* 0x000fe200078e00ff */
[----:B------:R-:W2:Y:S04]  /*2a70*/  LDG.E.U16 R29, desc[UR12][R18.64+0xe] ;  /* 0x00000e0c121d7981 */ /* 0x000ea8000c1e1500 */
[----:B------:R-:W3:Y:S01]  /*2a80*/  LDG.E.U16 R31, desc[UR16][R18.64+0x4e] ;  /* 0x00004e10121f7981 */ /* 0x000ee2000c1e1500 */
[----:B------:R-:W-:-:S03]  /*2a90*/  IMAD.WIDE.U32 R22, R22, 0x10000, RZ ;  /* 0x0001000016167825 */ /* 0x000fc600078e00ff */
[----:B------:R-:W-:Y:S01]  /*2aa0*/  LOP3.LUT R22, R22, R3, RZ, 0xfc, !PT ;  /* 0x0000000316167212 */ /* 0x000fe200078efcff */
[----:B------:R-:W-:-:S04]  /*2ab0*/  IMAD.WIDE.U32 R2, R2, 0x10000, RZ ;  /* 0x0001000002027825 */ /* 0x000fc800078e00ff */
[----:B------:R-:W-:-:S05]  /*2ac0*/  IMAD.U32 R13, R13, 0x10000, RZ ;  /* 0x000100000d0d7824 */ /* 0x000fca00078e00ff */
[----:B------:R-:W-:Y:S02]  /*2ad0*/  LOP3.LUT R13, R13, R3, R32, 0xfe, !PT ;  /* 0x000000030d0d7212 */ /* 0x000fe400078efe20 */
[----:B------:R-:W-:Y:S01]  /*2ae0*/  LOP3.LUT R32, R2, R11, RZ, 0xfc, !PT ;  /* 0x0000000b02207212 */ /* 0x000fe200078efcff */
[----:B------:R-:W-:Y:S02]  /*2af0*/  IMAD.WIDE.U32 R2, R34, 0x10000, RZ ;  /* 0x0001000022027825 */ /* 0x000fe400078e00ff */
[----:B------:R-:W4:Y:S02]  /*2b00*/  LDG.E.U16 R34, desc[UR22][R18.64+0x36] ;  /* 0x0000361612227981 */ /* 0x000f24000c1e1500 */
[----:B------:R-:W-:Y:S01]  /*2b10*/  IMAD.U32 R20, R20, 0x10000, RZ ;  /* 0x0001000014147824 */ /* 0x000fe200078e00ff */
[----:B------:R-:W-:-:S04]  /*2b20*/  LOP3.LUT R21, R2, R21, RZ, 0xfc, !PT ;  /* 0x0000001502157212 */ /* 0x000fc800078efcff */
[----:B------:R-:W-:Y:S02]  /*2b30*/  LOP3.LUT R20, R20, R3, R43, 0xfe, !PT ;  /* 0x0000000314147212 */ /* 0x000fe400078efe2b */
[----:B------:R-:W5:Y:S01]  /*2b40*/  LDG.E.U16 R43, desc[UR4][R18.64+0x10] ;  /* 0x00001004122b7981 */ /* 0x000f62000c1e1500 */
[----:B------:R-:W-:-:S04]  /*2b50*/  IMAD.WIDE.U32 R10, R10, 0x10000, RZ ;  /* 0x000100000a0a7825 */ /* 0x000fc800078e00ff */
[----:B------:R-:W-:-:S04]  /*2b60*/  IMAD.WIDE.U32 R2, R12, 0x10000, RZ ;  /* 0x000100000c027825 */ /* 0x000fc800078e00ff */
[----:B------:R-:W-:Y:S02]  /*2b70*/  IMAD.U32 R4, R4, 0x10000, RZ ;  /* 0x0001000004047824 */ /* 0x000fe400078e00ff */
[----:B------:R-:W-:Y:S01]  /*2b80*/  IMAD.U32 R30, R30, 0x10000, RZ ;  /* 0x000100001e1e7824 */ /* 0x000fe200078e00ff */
[----:B------:R-:W-:Y:S02]  /*2b90*/  LOP3.LUT R25, R0, R23, R25, 0xfe, !PT ;  /* 0x0000001700197212 */ /* 0x000fe400078efe19 */
[----:B------:R-:W4:Y:S01]  /*2ba0*/  LDG.E.U16 R0, desc[UR24][R18.64+0x70] ;  /* 0x0000701812007981 */ /* 0x000f22000c1e1500 */
[----:B------:R-:W-:Y:S02]  /*2bb0*/  LOP3.LUT R27, R10, R27, RZ, 0xfc, !PT ;  /* 0x0000001b0a1b7212 */ /* 0x000fe400078efcff */
[----:B------:R-:W-:Y:S02]  /*2bc0*/  LOP3.LUT R12, R4, R3, R5, 0xfe, !PT ;  /* 0x00000003040c7212 */ /* 0x000fe400078efe05 */
[----:B------:R-:W5:Y:S01]  /*2bd0*/  LDG.E.U16 R4, desc[UR12][R18.64+0x72] ;  /* 0x0000720c12047981 */ /* 0x000f62000c1e1500 */
[----:B------:R-:W-:-:S03]  /*2be0*/  LOP3.LUT R10, R30, R11, R45, 0xfe, !PT ;  /* 0x0000000b1e0a7212 */ /* 0x000fc600078efe2d */
[----:B------:R-:W5:Y:S01]  /*2bf0*/  LDG.E.U16 R5, desc[UR16][R18.64+0x34] ;  /* 0x0000341012057981 */ /* 0x000f62000c1e1500 */
[----:B------:R-:W-:-:S03]  /*2c00*/  LOP3.LUT R23, R2, R37, RZ, 0xfc, !PT ;  /* 0x0000002502177212 */ /* 0x000fc600078efcff */
[----:B------:R-:W5:Y:S01]  /*2c10*/  LDG.E.U16 R30, desc[UR20][R18.64+0x74] ;  /* 0x00007414121e7981 */ /* 0x000f62000c1e1500 */
[----:B------:R-:W-:-:S03]  /*2c20*/  IMAD.WIDE.U32 R2, R24, 0x10000, RZ ;  /* 0x0001000018027825 */ /* 0x000fc600078e00ff */
[----:B------:R-:W5:Y:S01]  /*2c30*/  LDG.E.U16 R37, desc[UR10][R18.64+0x52] ;  /* 0x0000520a12257981 */ /* 0x000f62000c1e1500 */
[----:B------:R-:W-:-:S03]  /*2c40*/  IMAD.U32 R24, R7, 0x10000, RZ ;  /* 0x0001000007187824 */ /* 0x000fc600078e00ff */
[----:B------:R-:W5:Y:S01]  /*2c50*/  LDG.E.U16 R7, desc[UR18][R18.64+0x54] ;  /* 0x0000541212077981 */ /* 0x000f62000c1e1500 */
[----:B------:R-:W-:-:S03]  /*2c60*/  LOP3.LUT R39, R2, R39, RZ, 0xfc, !PT ;  /* 0x0000002702277212 */ /* 0x000fc600078efcff */
[----:B------:R-:W5:Y:S01]  /*2c70*/  LDG.E.U16 R11, desc[UR6][R18.64+0x12] ;  /* 0x00001206120b7981 */ /* 0x000f62000c1e1500 */
[----:B------:R-:W-:-:S03]  /*2c80*/  LOP3.LUT R24, R24, R3, R35, 0xfe, !PT ;  /* 0x0000000318187212 */ /* 0x000fc600078efe23 */
[----:B------:R-:W5:Y:S01]  /*2c90*/  LDG.E.U16 R35, desc[UR14][R18.64+0x14] ;  /* 0x0000140e12237981 */ /* 0x000f62000c1e1500 */
[----:B------:R-:W-:-:S04]  /*2ca0*/  IMAD.WIDE.U32 R2, R26, 0x10000, RZ ;  /* 0x000100001a027825 */ /* 0x000fc800078e00ff */
[----:B------:R-:W-:Y:S02]  /*2cb0*/  IMAD.U32 R26, R6, 0x10000, RZ ;  /* 0x00010000061a7824 */ /* 0x000fe400078e00ff */
[----:B------:R-:W5:Y:S03]  /*2cc0*/  LDG.E.U16 R6, desc[UR26][R18.64+0x76] ;  /* 0x0000761a12067981 */ /* 0x000f66000c1e1500 */
[----:B---3--:R-:W-:Y:S02]  /*2cd0*/  LOP3.LUT R26, R26, R3, R31, 0xfe, !PT ;  /* 0x000000031a1a7212 */ /* 0x008fe400078efe1f */
[----:B------:R-:W3:Y:S01]  /*2ce0*/  LDG.E.U16 R31, desc[UR24][R18.64+0x56] ;  /* 0x00005618121f7981 */ /* 0x000ee2000c1e1500 */
[----:B--2---:R-:W-:Y:S01]  /*2cf0*/  LOP3.LUT R29, R2, R29, RZ, 0xfc, !PT ;  /* 0x0000001d021d7212 */ /* 0x004fe200078efcff */
[----:B------:R-:W-:-:S04]  /*2d00*/  IMAD.WIDE.U32 R2, R38, 0x10000, RZ ;  /* 0x0001000026027825 */ /* 0x000fc800078e00ff */
[----:B----4-:R-:W-:Y:S02]  /*2d10*/  IMAD.U32 R0, R0, 0x10000, RZ ;  /* 0x0001000000007824 */ /* 0x010fe400078e00ff */
[----:B-----5:R-:W-:-:S03]  /*2d20*/  IMAD.U32 R38, R4, 0x10000, RZ ;  /* 0x0001000004267824 */ /* 0x020fc600078e00ff */
[----:B------:R-:W-:Y:S01]  /*2d30*/  LOP3.LUT R40, R0, R3, R33, 0xfe, !PT ;  /* 0x0000000300287212 */ /* 0x000fe200078efe21 */
[----:B------:R-:W-:-:S04]  /*2d40*/  IMAD.WIDE.U32 R4, R5, 0x10000, RZ ;  /* 0x0001000005047825 */ /* 0x000fc800078e00ff */
[----:B------:R-:W-:Y:S01]  /*2d50*/  IMAD.U32 R30, R30, 0x10000, RZ ;  /* 0x000100001e1e7824 */ /* 0x000fe200078e00ff */
[----:B------:R-:W-:Y:S01]  /*2d60*/  LOP3.LUT R0, R2, R43, RZ, 0xfc, !PT ;  /* 0x0000002b02007212 */ /* 0x000fe200078efcff */
[----:B------:R-:W2:Y:S01]  /*2d70*/  LDG.E.U16 R33, desc[UR4][R18.64+0x16] ;  /* 0x0000160412217981 */ /* 0x000ea2000c1e1500 */
[----:B------:R-:W-:-:S03]  /*2d80*/  IMAD.WIDE.U32 R2, R36, 0x10000, RZ ;  /* 0x0001000024027825 */ /* 0x000fc600078e00ff */
[----:B------:R-:W4:Y:S01]  /*2d90*/  LDG.E.U16 R43, desc[UR4][R18.64+0x18] ;  /* 0x00001804122b7981 */ /* 0x000f22000c1e1500 */
[----:B------:R-:W-:-:S03]  /*2da0*/  LOP3.LUT R30, R30, R5, R7, 0xfe, !PT ;  /* 0x000000051e1e7212 */ /* 0x000fc600078efe07 */
[----:B------:R-:W5:Y:S04]  /*2db0*/  LDG.E.U16 R7, desc[UR6][R18.64+0x38] ;  /* 0x0000380612077981 */ /* 0x000f68000c1e1500 */
[----:B------:R-:W4:Y:S01]  /*2dc0*/  LDG.E.U16 R5, desc[UR10][R18.64+0x78] ;  /* 0x0000780a12057981 */ /* 0x000f22000c1e1500 */
[----:B------:R-:W-:Y:S02]  /*2dd0*/  LOP3.LUT R38, R38, R3, R37, 0xfe, !PT ;  /* 0x0000000326267212 */ /* 0x000fe400078efe25 */
[----:B------:R-:W-:Y:S01]  /*2de0*/  LOP3.LUT R11, R2, R11, RZ, 0xfc, !PT ;  /* 0x0000000b020b7212 */ /* 0x000fe200078efcff */
[----:B------:R-:W4:Y:S01]  /*2df0*/  LDG.E.U16 R37, desc[UR8][R18.64+0x58] ;  /* 0x0000580812257981 */ /* 0x000f22000c1e1500 */
[----:B------:R-:W-:-:S04]  /*2e00*/  IMAD.WIDE.U32 R2, R34, 0x10000, RZ ;  /* 0x0001000022027825 */ /* 0x000fc800078e00ff */
[----:B------:R-:W-:Y:S01]  /*2e10*/  IMAD.U32 R6, R6, 0x10000, RZ ;  /* 0x0001000006067824 */ /* 0x000fe200078e00ff */
[----:B------:R-:W-:Y:S01]  /*2e20*/  LOP3.LUT R35, R4, R35, RZ, 0xfc, !PT ;  /* 0x0000002304237212 */ /* 0x000fe200078efcff */
[----:B------:R-:W4:Y:S04]  /*2e30*/  LDG.E.U16 R36, desc[UR8][R18.64+0x3c] ;  /* 0x00003c0812247981 */ /* 0x000f28000c1e1500 */
[----:B------:R-:W4:Y:S01]  /*2e40*/  LDG.E.U16 R4, desc[UR14][R18.64+0x7a] ;  /* 0x00007a0e12047981 */ /* 0x000f22000c1e1500 */
[----:B---3--:R-:W-:-:S03]  /*2e50*/  LOP3.LUT R34, R6, R3, R31, 0xfe, !PT ;  /* 0x0000000306227212 */ /* 0x008fc600078efe1f */
[----:B------:R-:W3:Y:S04]  /*2e60*/  LDG.E.U16 R6, desc[UR12][R18.64+0x3a] ;  /* 0x00003a0c12067981 */ /* 0x000ee8000c1e1500 */
[----:B------:R-:W3:Y:S01]  /*2e70*/  LDG.E.U16 R31, desc[UR6][R18.64+0x5a] ;  /* 0x00005a06121f7981 */ /* 0x000ee2000c1e1500 */
[----:B--2---:R-:W-:Y:S01]  /*2e80*/  LOP3.LUT R33, R2, R33, RZ, 0xfc, !PT ;  /* 0x0000002102217212 */ /* 0x004fe200078efcff */
[----:B-----5:R-:W-:-:S04]  /*2e90*/  IMAD.WIDE.U32 R2, R7, 0x10000, RZ ;  /* 0x0001000007027825 */ /* 0x020fc800078e00ff */
[----:B----4-:R-:W-:-:S05]  /*2ea0*/  IMAD.U32 R5, R5, 0x10000, RZ ;  /* 0x0001000005057824 */ /* 0x010fca00078e00ff */
[----:B------:R-:W-:Y:S02]  /*2eb0*/  LOP3.LUT R5, R5, R3, R37, 0xfe, !PT ;  /* 0x0000000305057212 */ /* 0x000fe400078efe25 */
[----:B------:R-:W2:Y:S01]  /*2ec0*/  LDG.E.U16 R37, desc[UR4][R18.64+0x1a] ;  /* 0x00001a0412257981 */ /* 0x000ea2000c1e1500 */
[----:B------:R-:W-:-:S03]  /*2ed0*/  LOP3.LUT R2, R2, R43, RZ, 0xfc, !PT ;  /* 0x0000002b02027212 */ /* 0x000fc600078efcff */
[----:B------:R-:W4:Y:S01]  /*2ee0*/  LDG.E.U16 R43, desc[UR6][R18.64+0x1c] ;  /* 0x00001c06122b7981 */ /* 0x000f22000c1e1500 */
[----:B------:R-:W-:Y:S02]  /*2ef0*/  IMAD.U32 R3, R4, 0x10000, RZ ;  /* 0x0001000004037824 */ /* 0x000fe400078e00ff */
[----:B---3--:R-:W-:-:S05]  /*2f00*/  IMAD.WIDE.U32 R6, R6, 0x10000, RZ ;  /* 0x0001000006067825 */ /* 0x008fca00078e00ff */
[----:B------:R-:W-:Y:S02]  /*2f10*/  LOP3.LUT R3, R3, R7, R31, 0xfe, !PT ;  /* 0x0000000703037212 */ /* 0x000fe400078efe1f */
[----:B------:R-:W3:Y:S01]  /*2f20*/  LDG.E.U16 R31, desc[UR10][R18.64+0x5c] ;  /* 0x00005c0a121f7981 */ /* 0x000ee2000c1e1500 */
[----:B------:R-:W-:Y:S01]  /*2f30*/  IMAD.U32 R42, R42, 0x10000, RZ ;  /* 0x000100002a2a7824 */ /* 0x000fe200078e00ff */
[----:B--2---:R-:W-:Y:S01]  /*2f40*/  LOP3.LUT R4, R6, R37, RZ, 0xfc, !PT ;  /* 0x0000002506047212 */ /* 0x004fe200078efcff */
[----:B------:R-:W-:Y:S01]  /*2f50*/  IMAD.WIDE.U32 R6, R36, 0x10000, RZ ;  /* 0x0001000024067825 */ /* 0x000fe200078e00ff */
[----:B------:R-:W2:Y:S04]  /*2f60*/  LDG.E.U16 R37, desc[UR10][R18.64+0x7e] ;  /* 0x00007e0a12257981 */ /* 0x000ea8000c1e1500 */
[----:B------:R-:W5:Y:S01]  /*2f70*/  LDG.E.U16 R36, desc[UR6][R18.64+0x3e] ;  /* 0x00003e0612247981 */ /* 0x000f62000c1e1500 */
[----:B----4-:R-:W-:-:S03]  /*2f80*/  LOP3.LUT R6, R6, R43, RZ, 0xfc, !PT ;  /* 0x0000002b06067212 */ /* 0x010fc600078efcff */
[----:B------:R-:W4:Y:S01]  /*2f90*/  LDG.E.U16 R43, desc[UR4][R18.64+0x1e] ;  /* 0x00001e04122b7981 */ /* 0x000f22000c1e1500 */
[----:B---3--:R-:W-:-:S03]  /*2fa0*/  LOP3.LUT R7, R42, R7, R31, 0xfe, !PT ;  /* 0x000000072a077212 */ /* 0x008fc600078efe1f */
[----:B------:R-:W3:Y:S01]  /*2fb0*/  LDG.E.U16 R31, desc[UR8][R18.64+0x5e] ;  /* 0x00005e08121f7981 */ /* 0x000ee2000c1e1500 */
[----:B--2---:R-:W-:Y:S02]  /*2fc0*/  IMAD.U32 R42, R37, 0x10000, RZ ;  /* 0x00010000252a7824 */ /* 0x004fe400078e00ff */
[----:B-----5:R-:W-:-:S03]  /*2fd0*/  IMAD.WIDE.U32 R36, R36, 0x10000, RZ ;  /* 0x0001000024247825 */ /* 0x020fc600078e00ff */
[----:B----4-:R-:W-:Y:S02]  /*2fe0*/  LOP3.LUT R36, R36, R43, RZ, 0xfc, !PT ;  /* 0x0000002b24247212 */ /* 0x010fe400078efcff */
[----:B------:R-:W-:-:S04]  /*2ff0*/  SHF.R.U64 R43, R41, 0x8, R28 ;  /* 0x00000008292b7819 */ /* 0x000fc8000000121c */
[----:B------:R-:W-:-:S04]  /*3000*/  LOP3.LUT R43, R43, R0, RZ, 0x3c, !PT ;  /* 0x000000002b2b7212 */ /* 0x000fc800078e3cff */
[----:B------:R-:W-:Y:S02]  /*3010*/  LOP3.LUT R0, R0, 0xff00ff, R43, 0x78, !PT ;  /* 0x00ff00ff00007812 */ /* 0x000fe400078e782b */
[----:B---3--:R-:W-:Y:S02]  /*3020*/  LOP3.LUT R31, R42, R37, R31, 0xfe, !PT ;  /* 0x000000252a1f7212 */ /* 0x008fe400078efe1f */
[----:B------:R-:W-:Y:S01]  /*3030*/  SHF.R.U32.HI R37, RZ, 0x8, R28 ;  /* 0x00000008ff257819 */ /* 0x000fe2000001161c */
[----:B------:R-:W-:-:S03]  /*3040*/  IMAD.SHL.U32 R42, R43, 0x100, RZ ;  /* 0x000001002b2a7824 */ /* 0x000fc600078e00ff */
[----:B------:R-:W-:Y:S02]  /*3050*/  LOP3.LUT R44, R37, R40, RZ, 0x3c, !PT ;  /* 0x00000028252c7212 */ /* 0x000fe400078e3cff */
[----:B------:R-:W-:Y:S02]  /*3060*/  LOP3.LUT R37, R41, 0xff00ff00, R42, 0x78, !PT ;  /* 0xff00ff0029257812 */ /* 0x000fe400078e782a */
[--C-:B------:R-:W-:Y:S02]  /*3070*/  SHF.L.U64.HI R41, R43, 0x8, R44.reuse ;  /* 0x000000082b297819 */ /* 0x100fe4000001022c */
[--C-:B------:R-:W-:Y:S02]  /*3080*/  SHF.R.U32.HI R43, RZ, 0x8, R25.reuse ;  /* 0x00000008ff2b7819 */ /* 0x100fe40000011619 */
[----:B------:R-:W-:Y:S02]  /*3090*/  LOP3.LUT R19, R40, 0xff00ff, R44, 0x78, !PT ;  /* 0x00ff00ff28137812 */ /* 0x000fe400078e782c */
[----:B------:R-:W-:-:S02]  /*30a0*/  SHF.R.U64 R40, R22, 0x8, R25 ;  /* 0x0000000816287819 */ /* 0x000fc40000001219 */
[----:B------:R-:W-:Y:S02]  /*30b0*/  LOP3.LUT R43, R43, R38, RZ, 0x3c, !PT ;  /* 0x000000262b2b7212 */ /* 0x000fe400078e3cff */
[----:B------:R-:W-:Y:S02]  /*30c0*/  LOP3.LUT R40, R40, R11, RZ, 0x3c, !PT ;  /* 0x0000000b28287212 */ /* 0x000fe400078e3cff */
[----:B------:R-:W-:Y:S02]  /*30d0*/  LOP3.LUT R18, R38, 0xff00ff, R43, 0x78, !PT ;  /* 0x00ff00ff26127812 */ /* 0x000fe400078e782b */
[----:B------:R-:W-:Y:S02]  /*30e0*/  SHF.R.U64 R38, R32, 0x8, R13 ;  /* 0x0000000820267819 */ /* 0x000fe4000000120d */
[----:B------:R-:W-:Y:S01]  /*30f0*/  LOP3.LUT R28, R28, 0xff00ff00, R41, 0x78, !PT ;  /* 0xff00ff001c1c7812 */ /* 0x000fe200078e7829 */
[----:B------:R-:W-:Y:S01]  /*3100*/  IMAD.SHL.U32 R41, R40, 0x100, RZ ;  /* 0x0000010028297824 */ /* 0x000fe200078e00ff */
[----:B------:R-:W-:-:S02]  /*3110*/  LOP3.LUT R11, R11, 0xff00ff, R40, 0x78, !PT ;  /* 0x00ff00ff0b0b7812 */ /* 0x000fc400078e7828 */
[----:B------:R-:W-:Y:S02]  /*3120*/  SHF.L.U64.HI R40, R40, 0x8, R43 ;  /* 0x0000000828287819 */ /* 0x000fe4000001022b */
[----:B------:R-:W-:Y:S02]  /*3130*/  LOP3.LUT R38, R38, R35, RZ, 0x3c, !PT ;  /* 0x0000002326267212 */ /* 0x000fe400078e3cff */
[----:B------:R-:W-:Y:S02]  /*3140*/  SHF.R.U32.HI R43, RZ, 0x8, R13 ;  /* 0x00000008ff2b7819 */ /* 0x000fe4000001160d */
[----:B------:R-:W-:Y:S01]  /*3150*/  LOP3.LUT R22, R22, 0xff00ff00, R41, 0x78, !PT ;  /* 0xff00ff0016167812 */ /* 0x000fe200078e7829 */
[----:B------:R-:W-:Y:S01]  /*3160*/  IMAD.SHL.U32 R41, R38, 0x100, RZ ;  /* 0x0000010026297824 */ /* 0x000fe200078e00ff */
[----:B------:R-:W-:Y:S02]  /*3170*/  LOP3.LUT R25, R25, 0xff00ff00, R40, 0x78, !PT ;  /* 0xff00ff0019197812 */ /* 0x000fe400078e7828 */
[----:B------:R-:W-:-:S02]  /*3180*/  LOP3.LUT R43, R43, R30, RZ, 0x3c, !PT ;  /* 0x0000001e2b2b7212 */ /* 0x000fc400078e3cff */
[----:B------:R-:W-:Y:S02]  /*3190*/  SHF.R.U64 R40, R27, 0x8, R10 ;  /* 0x000000081b287819 */ /* 0x000fe4000000120a */
[----:B------:R-:W-:Y:S02]  /*31a0*/  LOP3.LUT R35, R35, 0xff00ff, R38, 0x78, !PT ;  /* 0x00ff00ff23237812 */ /* 0x000fe400078e7826 */
[----:B------:R-:W-:Y:S02]  /*31b0*/  SHF.L.U64.HI R38, R38, 0x8, R43 ;  /* 0x0000000826267819 */ /* 0x000fe4000001022b */
[----:B------:R-:W-:Y:S02]  /*31c0*/  LOP3.LUT R40, R40, R33, RZ, 0x3c, !PT ;  /* 0x0000002128287212 */ /* 0x000fe400078e3cff */
[----:B------:R-:W-:Y:S02]  /*31d0*/  LOP3.LUT R32, R32, 0xff00ff00, R41, 0x78, !PT ;  /* 0xff00ff0020207812 */ /* 0x000fe400078e7829 */
[----:B------:R-:W-:-:S02]  /*31e0*/  LOP3.LUT R30, R30, 0xff00ff, R43, 0x78, !PT ;  /* 0x00ff00ff1e1e7812 */ /* 0x000fc400078e782b */
[----:B------:R-:W-:Y:S02]  /*31f0*/  SHF.R.U64 R41, R21, 0x8, R20 ;  /* 0x0000000815297819 */ /* 0x000fe40000001214 */
[----:B------:R-:W-:Y:S02]  /*3200*/  SHF.R.U32.HI R43, RZ, 0x8, R10 ;  /* 0x00000008ff2b7819 */ /* 0x000fe4000001160a */
[----:B------:R-:W-:Y:S01]  /*3210*/  LOP3.LUT R13, R13, 0xff00ff00, R38, 0x78, !PT ;  /* 0xff00ff000d0d7812 */ /* 0x000fe200078e7826 */
[----:B------:R-:W-:Y:S01]  /*3220*/  IMAD.SHL.U32 R38, R40, 0x100, RZ ;  /* 0x0000010028267824 */ /* 0x000fe200078e00ff */
[----:B------:R-:W-:Y:S02]  /*3230*/  LOP3.LUT R41, R41, R2, RZ, 0x3c, !PT ;  /* 0x0000000229297212 */ /* 0x000fe400078e3cff */
[----:B------:R-:W-:Y:S02]  /*3240*/  LOP3.LUT R43, R43, R34, RZ, 0x3c, !PT ;  /* 0x000000222b2b7212 */ /* 0x000fe400078e3cff */
[----:B------:R-:W-:Y:S01]  /*3250*/  LOP3.LUT R27, R27, 0xff00ff00, R38, 0x78, !PT ;  /* 0xff00ff001b1b7812 */ /* 0x000fe200078e7826 */
[----:B------:R-:W-:Y:S01]  /*3260*/  IMAD.SHL.U32 R38, R41, 0x100, RZ ;  /* 0x0000010029267824 */ /* 0x000fe200078e00ff */
[----:B------:R-:W-:-:S02]  /*3270*/  LOP3.LUT R34, R34, 0xff00ff, R43, 0x78, !PT ;  /* 0x00ff00ff22227812 */ /* 0x000fc400078e782b */
[----:B------:R-:W-:Y:S02]  /*3280*/  LOP3.LUT R33, R33, 0xff00ff, R40, 0x78, !PT ;  /* 0x00ff00ff21217812 */ /* 0x000fe400078e7828 */
[----:B------:R-:W-:Y:S02]  /*3290*/  SHF.L.U64.HI R43, R40, 0x8, R43 ;  /* 0x00000008282b7819 */ /* 0x000fe4000001022b */
[----:B------:R-:W-:Y:S02]  /*32a0*/  SHF.R.U32.HI R40, RZ, 0x8, R20 ;  /* 0x00000008ff287819 */ /* 0x000fe40000011614 */
[----:B------:R-:W-:Y:S02]  /*32b0*/  LOP3.LUT R21, R21, 0xff00ff00, R38, 0x78, !PT ;  /* 0xff00ff0015157812 */ /* 0x000fe400078e7826 */
[----:B------:R-:W-:Y:S02]  /*32c0*/  LOP3.LUT R40, R40, R5, RZ, 0x3c, !PT ;  /* 0x0000000528287212 */ /* 0x000fe400078e3cff */
[----:B------:R-:W-:-:S02]  /*32d0*/  SHF.R.U64 R38, R37, 0x4, R28 ;  /* 0x0000000425267819 */ /* 0x000fc4000000121c */
[----:B------:R-:W-:Y:S02]  /*32e0*/  LOP3.LUT R2, R2, 0xff00ff, R41, 0x78, !PT ;  /* 0x00ff00ff02027812 */ /* 0x000fe400078e7829 */
        /* <DEDUP_REMOVED lines=8> */
[----:B------:R-:W-:Y:S02]  /*3370*/  LOP3.LUT R43, R43, R40, RZ, 0x3c, !PT ;  /* 0x000000282b2b7212 */ /* 0x000fe400078e3cff */
[----:B------:R-:W-:Y:S02]  /*3380*/  LOP3.LUT R41, R41, R4, RZ, 0x3c, !PT ;  /* 0x0000000429297212 */ /* 0x000fe400078e3cff */
[----:B------:R-:W-:Y:S02]  /*3390*/  LOP3.LUT R37, R37, 0xf0f0f0f0, R20, 0x78, !PT ;  /* 0xf0f0f0f025257812 */ /* 0x000fe400078e7814 */
[----:B------:R-:W-:Y:S02]  /*33a0*/  LOP3.LUT R20, R21, 0xf0f0f0f, R38, 0x78, !PT ;  /* 0x0f0f0f0f15147812 */ /* 0x000fe400078e7826 */
[----:B------:R-:W-:-:S02]  /*33b0*/  LOP3.LUT R21, R40, 0xf0f0f0f, R43, 0x78, !PT ;  /* 0x0f0f0f0f28157812 */ /* 0x000fc400078e782b */
[----:B------:R-:W-:Y:S01]  /*33c0*/  SHF.L.U64.HI R43, R38, 0x4, R43 ;  /* 0x00000004262b7819 */ /* 0x000fe2000001022b */
[----:B------:R-:W-:-:S05]  /*33d0*/  IMAD.SHL.U32 R38, R41, 0x100, RZ ;  /* 0x0000010029267824 */ /* 0x000fca00078e00ff */
        /* <DEDUP_REMOVED lines=8> */
[----:B------:R-:W-:Y:S02]  /*3460*/  LOP3.LUT R40, R12, 0xff00ff00, R41, 0x78, !PT ;  /* 0xff00ff000c287812 */ /* 0x000fe400078e7829 */
[----:B------:R-:W-:Y:S01]  /*3470*/  LOP3.LUT R28, R28, 0xf0f0f0f0, R43, 0x78, !PT ;  /* 0xf0f0f0f01c1c7812 */ /* 0x000fe200078e782b */
[----:B------:R-:W-:Y:S01]  /*3480*/  IMAD.SHL.U32 R41, R38, 0x10, RZ ;  /* 0x0000001026297824 */ /* 0x000fe200078e00ff */
[----:B------:R-:W-:-:S04]  /*3490*/  SHF.R.U32.HI R43, RZ, 0x4, R25 ;  /* 0x00000004ff2b7819 */ /* 0x000fc80000011619 */
[----:B------:R-:W-:Y:S02]  /*34a0*/  LOP3.LUT R12, R22, 0xf0f0f0f0, R41, 0x78, !PT ;  /* 0xf0f0f0f0160c7812 */ /* 0x000fe400078e7829 */
[----:B------:R-:W-:Y:S02]  /*34b0*/  LOP3.LUT R43, R43, R40, RZ, 0x3c, !PT ;  /* 0x000000282b2b7212 */ /* 0x000fe400078e3cff */
[----:B------:R-:W-:Y:S02]  /*34c0*/  SHF.R.U64 R41, R39, 0x8, R24 ;  /* 0x0000000827297819 */ /* 0x000fe40000001218 */
[----:B------:R-:W-:Y:S02]  /*34d0*/  LOP3.LUT R23, R23, 0xf0f0f0f, R38, 0x78, !PT ;  /* 0x0f0f0f0f17177812 */ /* 0x000fe400078e7826 */
[----:B------:R-:W-:Y:S02]  /*34e0*/  SHF.L.U64.HI R38, R38, 0x4, R43 ;  /* 0x0000000426267819 */ /* 0x000fe4000001022b */
[----:B------:R-:W-:-:S02]  /*34f0*/  LOP3.LUT R41, R41, R6, RZ, 0x3c, !PT ;  /* 0x0000000629297212 */ /* 0x000fc400078e3cff */
[----:B------:R-:W-:-:S03]  /*3500*/  LOP3.LUT R25, R25, 0xf0f0f0f0, R38, 0x78, !PT ;  /* 0xf0f0f0f019197812 */ /* 0x000fc600078e7826 */
[----:B------:R-:W-:-:S05]  /*3510*/  IMAD.SHL.U32 R38, R41, 0x100, RZ ;  /* 0x0000010029267824 */ /* 0x000fca00078e00ff */
[----:B------:R-:W-:Y:S02]  /*3520*/  LOP3.LUT R39, R39, 0xff00ff00, R38, 0x78, !PT ;  /* 0xff00ff0027277812 */ /* 0x000fe400078e7826 */
[----:B------:R-:W-:-:S04]  /*3530*/  SHF.R.U32.HI R38, RZ, 0x8, R24 ;  /* 0x00000008ff267819 */ /* 0x000fc80000011618 */
[----:B------:R-:W-:Y:S02]  /*3540*/  LOP3.LUT R38, R38, R7, RZ, 0x3c, !PT ;  /* 0x0000000726267212 */ /* 0x000fe400078e3cff */
[----:B------:R-:W-:Y:S02]  /*3550*/  LOP3.LUT R6, R6, 0xff00ff, R41, 0x78, !PT ;  /* 0x00ff00ff06067812 */ /* 0x000fe400078e7829 */
[--C-:B------:R-:W-:Y:S02]  /*3560*/  LOP3.LUT R7, R7, 0xff00ff, R38.reuse, 0x78, !PT ;  /* 0x00ff00ff07077812 */ /* 0x100fe400078e7826 */
[----:B------:R-:W-:Y:S02]  /*3570*/  SHF.L.U64.HI R41, R41, 0x8, R38 ;  /* 0x0000000829297819 */ /* 0x000fe40000010226 */
[----:B------:R-:W-:Y:S02]  /*3580*/  SHF.R.U64 R38, R32, 0x4, R13 ;  /* 0x0000000420267819 */ /* 0x000fe4000000120d */
[----:B------:R-:W-:-:S02]  /*3590*/  LOP3.LUT R22, R40, 0xf0f0f0f, R43, 0x78, !PT ;  /* 0x0f0f0f0f28167812 */ /* 0x000fc400078e782b */
[----:B------:R-:W-:Y:S02]  /*35a0*/  LOP3.LUT R40, R24, 0xff00ff00, R41, 0x78, !PT ;  /* 0xff00ff0018287812 */ /* 0x000fe400078e7829 */
[----:B------:R-:W-:Y:S02]  /*35b0*/  LOP3.LUT R24, R38, R39, RZ, 0x3c, !PT ;  /* 0x0000002726187212 */ /* 0x000fe400078e3cff */
[----:B------:R-:W-:-:S03]  /*35c0*/  SHF.R.U32.HI R43, RZ, 0x4, R13 ;  /* 0x00000004ff2b7819 */ /* 0x000fc6000001160d */
[----:B------:R-:W-:Y:S01]  /*35d0*/  IMAD.SHL.U32 R41, R24, 0x10, RZ ;  /* 0x0000001018297824 */ /* 0x000fe200078e00ff */
        /* <DEDUP_REMOVED lines=13> */
[----:B------:R-:W-:-:S04]  /*36b0*/  SHF.R.U64 R41, R29, 0x8, R26 ;  /* 0x000000081d297819 */ /* 0x000fc8000000121a */
[----:B------:R-:W-:Y:S02]  /*36c0*/  LOP3.LUT R41, R41, R36, RZ, 0x3c, !PT ;  /* 0x0000002429297212 */ /* 0x000fe400078e3cff */
[----:B------:R-:W-:-:S03]  /*36d0*/  LOP3.LUT R37, R32, 0x33333333, R43, 0x78, !PT ;  /* 0x3333333320257812 */ /* 0x000fc600078e782b */
[----:B------:R-:W-:-:S05]  /*36e0*/  IMAD.SHL.U32 R32, R41, 0x100, RZ ;  /* 0x0000010029207824 */ /* 0x000fca00078e00ff */
[----:B------:R-:W-:Y:S02]  /*36f0*/  LOP3.LUT R29, R29, 0xff00ff00, R32, 0x78, !PT ;  /* 0xff00ff001d1d7812 */ /* 0x000fe400078e7820 */
[----:B------:R-:W-:-:S04]  /*3700*/  SHF.R.U32.HI R32, RZ, 0x8, R26 ;  /* 0x00000008ff207819 */ /* 0x000fc8000001161a */
[----:B------:R-:W-:Y:S02]  /*3710*/  LOP3.LUT R32, R32, R31, RZ, 0x3c, !PT ;  /* 0x0000001f20207212 */ /* 0x000fe400078e3cff */
[----:B------:R-:W-:Y:S02]  /*3720*/  SHF.L.U64.HI R43, R43, 0x2, R40 ;  /* 0x000000022b2b7819 */ /* 0x000fe40000010228 */
[----:B------:R-:W-:Y:S02]  /*3730*/  LOP3.LUT R36, R36, 0xff00ff, R41, 0x78, !PT ;  /* 0x00ff00ff24247812 */ /* 0x000fe400078e7829 */
[--C-:B------:R-:W-:Y:S02]  /*3740*/  SHF.L.U64.HI R41, R41, 0x8, R32.reuse ;  /* 0x0000000829297819 */ /* 0x100fe40000010220 */
[----:B------:R-:W-:Y:S02]  /*3750*/  LOP3.LUT R31, R31, 0xff00ff, R32, 0x78, !PT ;  /* 0x00ff00ff1f1f7812 */ /* 0x000fe400078e7820 */
[----:B------:R-:W-:-:S02]  /*3760*/  LOP3.LUT R28, R28, 0xcccccccc, R43, 0x78, !PT ;  /* 0xcccccccc1c1c7812 */ /* 0x000fc400078e782b */
[--C-:B------:R-:W-:Y:S02]  /*3770*/  SHF.R.U64 R32, R27, 0x4, R10.reuse ;  /* 0x000000041b207819 */ /* 0x100fe4000000120a */
[----:B------:R-:W-:Y:S02]  /*3780*/  LOP3.LUT R40, R26, 0xff00ff00, R41, 0x78, !PT ;  /* 0xff00ff001a287812 */ /* 0x000fe400078e7829 */
[----:B------:R-:W-:Y:S02]  /*3790*/  SHF.R.U32.HI R43, RZ, 0x4, R10 ;  /* 0x00000004ff2b7819 */ /* 0x000fe4000001160a */
[----:B------:R-:W-:Y:S02]  /*37a0*/  LOP3.LUT R32, R32, R29, RZ, 0x3c, !PT ;  /* 0x0000001d20207212 */ /* 0x000fe400078e3cff */
[----:B------:R-:W-:Y:S02]  /*37b0*/  LOP3.LUT R43, R43, R40, RZ, 0x3c, !PT ;  /* 0x000000282b2b7212 */ /* 0x000fe400078e3cff */
[----:B------:R-:W-:Y:S01]  /*37c0*/  LOP3.LUT R41, R29, 0xf0f0f0f, R32, 0x78, !PT ;  /* 0x0f0f0f0f1d297812 */ /* 0x000fe200078e7820 */
[C---:B------:R-:W-:Y:S01]  /*37d0*/  IMAD.SHL.U32 R26, R32.reuse, 0x10, RZ ;  /* 0x00000010201a7824 */ /* 0x040fe200078e00ff */
[----:B------:R-:W-:-:S02]  /*37e0*/  SHF.L.U64.HI R29, R32, 0x4, R43 ;  /* 0x00000004201d7819 */ /* 0x000fc4000001022b */
[----:B------:R-:W-:Y:S02]  /*37f0*/  LOP3.LUT R40, R40, 0xf0f0f0f, R43, 0x78, !PT ;  /* 0x0f0f0f0f28287812 */ /* 0x000fe400078e782b */
[----:B------:R-:W-:Y:S02]  /*3800*/  LOP3.LUT R10, R10, 0xf0f0f0f0, R29, 0x78, !PT ;  /* 0xf0f0f0f00a0a7812 */ /* 0x000fe400078e781d */
[--C-:B------:R-:W-:Y:S02]  /*3810*/  SHF.R.U32.HI R43, RZ, 0x2, R25.reuse ;  /* 0x00000002ff2b7819 */ /* 0x100fe40000011619 */
[----:B------:R-:W-:Y:S02]  /*3820*/  LOP3.LUT R27, R27, 0xf0f0f0f0, R26, 0x78, !PT ;  /* 0xf0f0f0f01b1b7812 */ /* 0x000fe400078e781a */
[----:B------:R-:W-:Y:S02]  /*3830*/  SHF.R.U64 R32, R12, 0x2, R25 ;  /* 0x000000020c207819 */ /* 0x000fe40000001219 */
[----:B------:R-:W-:-:S02]  /*3840*/  LOP3.LUT R43, R43, R10, RZ, 0x3c, !PT ;  /* 0x0000000a2b2b7212 */ /* 0x000fc400078e3cff */
[----:B------:R-:W-:Y:S02]  /*3850*/  LOP3.LUT R32, R32, R27, RZ, 0x3c, !PT ;  /* 0x0000001b20207212 */ /* 0x000fe400078e3cff */
[--C-:B------:R-:W-:Y:S02]  /*3860*/  LOP3.LUT R26, R10, 0x33333333, R43.reuse, 0x78, !PT ;  /* 0x333333330a1a7812 */ /* 0x100fe400078e782b */
[----:B------:R-:W-:Y:S02]  /*3870*/  LOP3.LUT R27, R27, 0x33333333, R32, 0x78, !PT ;  /* 0x333333331b1b7812 */ /* 0x000fe400078e7820 */
[----:B------:R-:W-:Y:S01]  /*3880*/  SHF.R.U64 R10, R37, 0x1, R24 ;  /* 0x00000001250a7819 */ /* 0x000fe20000001218 */
[C---:B------:R-:W-:Y:S01]  /*3890*/  IMAD.SHL.U32 R29, R32.reuse, 0x4, RZ ;  /* 0x00000004201d7824 */ /* 0x040fe200078e00ff */
[----:B------:R-:W-:Y:S02]  /*38a0*/  SHF.L.U64.HI R32, R32, 0x2, R43 ;  /* 0x0000000220207819 */ /* 0x000fe4000001022b */
[----:B------:R-:W-:-:S02]  /*38b0*/  LOP3.LUT R10, R10, R27, RZ, 0x3c, !PT ;  /* 0x0000001b0a0a7212 */ /* 0x000fc400078e3cff */
[----:B------:R-:W-:Y:S02]  /*38c0*/  LOP3.LUT R12, R12, 0xcccccccc, R29, 0x78, !PT ;  /* 0xcccccccc0c0c7812 */ /* 0x000fe400078e781d */
[----:B------:R-:W-:Y:S01]  /*38d0*/  LOP3.LUT R29, R25, 0xcccccccc, R32, 0x78, !PT ;  /* 0xcccccccc191d7812 */ /* 0x000fe200078e7820 */
[----:B------:R-:W-:Y:S01]  /*38e0*/  IMAD.SHL.U32 R32, R10, 0x2, RZ ;  /* 0x000000020a207824 */ /* 0x000fe200078e00ff */
[----:B------:R-:W-:-:S04]  /*38f0*/  SHF.R.U64 R43, R13, 0x1, R28 ;  /* 0x000000010d2b7819 */ /* 0x000fc8000000121c */
[----:B------:R-:W-:Y:S02]  /*3900*/  LOP3.LUT R25, R37, 0xaaaaaaaa, R32, 0x78, !PT ;  /* 0xaaaaaaaa25197812 */ /* 0x000fe400078e7820 */
[----:B------:R-:W-:Y:S02]  /*3910*/  SHF.R.U32.HI R37, RZ, 0x1, R24 ;  /* 0x00000001ff257819 */ /* 0x000fe40000011618 */
[----:B------:R-:W-:Y:S02]  /*3920*/  LOP3.LUT R43, R43, R12, RZ, 0x3c, !PT ;  /* 0x0000000c2b2b7212 */ /* 0x000fe400078e3cff */
[----:B------:R-:W-:Y:S02]  /*3930*/  LOP3.LUT R37, R37, R26, RZ, 0x3c, !PT ;  /* 0x0000001a25257212 */ /* 0x000fe400078e3cff */
[----:B------:R-:W-:Y:S02]  /*3940*/  SHF.R.U32.HI R32, RZ, 0x1, R28 ;  /* 0x00000001ff207819 */ /* 0x000fe4000001161c */
[----:B------:R-:W-:-:S02]  /*3950*/  LOP3.LUT R26, R26, 0x55555555, R37, 0x78, !PT ;  /* 0x555555551a1a7812 */ /* 0x000fc400078e7825 */
[----:B------:R-:W-:Y:S02]  /*3960*/  LOP3.LUT R27, R27, 0x55555555, R10, 0x78, !PT ;  /* 0x555555551b1b7812 */ /* 0x000fe400078e780a */
[----:B------:R-:W-:Y:S01]  /*3970*/  SHF.L.U64.HI R37, R10, 0x1, R37 ;  /* 0x000000010a257819 */ /* 0x000fe20000010225 */
[----:B------:R-:W-:Y:S01]  /*3980*/  IMAD.SHL.U32 R10, R43, 0x2, RZ ;  /* 0x000000022b0a7824 */ /* 0x000fe200078e00ff */
[----:B------:R-:W-:Y:S02]  /*3990*/  LOP3.LUT R32, R32, R29, RZ, 0x3c, !PT ;  /* 0x0000001d20207212 */ /* 0x000fe400078e3cff */
[----:B------:R-:W-:Y:S02]  /*39a0*/  LOP3.LUT R12, R12, 0x55555555, R43, 0x78, !PT ;  /* 0x555555550c0c7812 */ /* 0x000fe400078e782b */
[----:B------:R-:W-:Y:S02]  /*39b0*/  LOP3.LUT R10, R13, 0xaaaaaaaa, R10, 0x78, !PT ;  /* 0xaaaaaaaa0d0a7812 */ /* 0x000fe400078e780a */
[----:B------:R-:W-:-:S02]  /*39c0*/  LOP3.LUT R13, R29, 0x55555555, R32, 0x78, !PT ;  /* 0x555555551d0d7812 */ /* 0x000fc400078e7820 */
[----:B------:R-:W-:Y:S02]  /*39d0*/  SHF.L.U64.HI R29, R43, 0x1, R32 ;  /* 0x000000012b1d7819 */ /* 0x000fe40000010220 */
[--C-:B------:R-:W-:Y:S02]  /*39e0*/  SHF.R.U64 R32, R20, 0x2, R21.reuse ;  /* 0x0000000214207819 */ /* 0x100fe40000001215 */
[----:B------:R-:W-:Y:S02]  /*39f0*/  SHF.R.U32.HI R43, RZ, 0x2, R21 ;  /* 0x00000002ff2b7819 */ /* 0x000fe40000011615 */
[----:B------:R-:W-:Y:S02]  /*3a00*/  LOP3.LUT R32, R32, R39, RZ, 0x3c, !PT ;  /* 0x0000002720207212 */ /* 0x000fe400078e3cff */
[----:B------:R-:W-:-:S04]  /*3a10*/  LOP3.LUT R43, R43, R38, RZ, 0x3c, !PT ;  /* 0x000000262b2b7212 */ /* 0x000fc800078e3cff */
[--C-:B------:R-:W-:Y:S02]  /*3a20*/  LOP3.LUT R38, R38, 0x33333333, R43.reuse, 0x78, !PT ;  /* 0x3333333326267812 */ /* 0x100fe400078e782b */
[C---:B------:R-:W-:Y:S01]  /*3a30*/  SHF.L.U64.HI R42, R32.reuse, 0x2, R43 ;  /* 0x00000002202a7819 */ /* 0x040fe2000001022b */
[----:B------:R-:W-:Y:S01]  /*3a40*/  IMAD.SHL.U32 R43, R32, 0x4, RZ ;  /* 0x00000004202b7824 */ /* 0x000fe200078e00ff */
[----:B------:R-:W-:Y:S02]  /*3a50*/  LOP3.LUT R39, R39, 0x33333333, R32, 0x78, !PT ;  /* 0x3333333327277812 */ /* 0x000fe400078e7820 */
[--C-:B------:R-:W-:Y:S02]  /*3a60*/  SHF.R.U64 R32, R23, 0x2, R22.reuse ;  /* 0x0000000217207819 */ /* 0x100fe40000001216 */
[----:B------:R-:W-:Y:S02]  /*3a70*/  LOP3.LUT R20, R20, 0xcccccccc, R43, 0x78, !PT ;  /* 0xcccccccc14147812 */ /* 0x000fe400078e782b */
[----:B------:R-:W-:-:S02]  /*3a80*/  SHF.R.U32.HI R43, RZ, 0x2, R22 ;  /* 0x00000002ff2b7819 */ /* 0x000fc40000011616 */
[----:B------:R-:W-:Y:S02]  /*3a90*/  LOP3.LUT R32, R32, R41, RZ, 0x3c, !PT ;  /* 0x0000002920207212 */ /* 0x000fe400078e3cff */
[----:B------:R-:W-:Y:S02]  /*3aa0*/  LOP3.LUT R43, R43, R40, RZ, 0x3c, !PT ;  /* 0x000000282b2b7212 */ /* 0x000fe400078e3cff */
[----:B------:R-:W-:Y:S02]  /*3ab0*/  LOP3.LUT R41, R41, 0x33333333, R32, 0x78, !PT ;  /* 0x3333333329297812 */ /* 0x000fe400078e7820 */
[--C-:B------:R-:W-:Y:S02]  /*3ac0*/  LOP3.LUT R40, R40, 0x33333333, R43.reuse, 0x78, !PT ;  /* 0x3333333328287812 */ /* 0x100fe400078e782b */
        /* <DEDUP_REMOVED lines=10> */
[--C-:B------:R-:W-:Y:S02]  /*3b70*/  LOP3.LUT R23, R32, 0x55555555, R43.reuse, 0x78, !PT ;  /* 0x5555555520177812 */ /* 0x100fe400078e782b */
[C---:B------:R-:W-:Y:S01]  /*3b80*/  SHF.L.U64.HI R32, R42.reuse, 0x1, R43 ;  /* 0x000000012a207819 */ /* 0x040fe2000001022b */
[----:B------:R-:W-:Y:S01]  /*3b90*/  IMAD.SHL.U32 R43, R42, 0x2, RZ ;  /* 0x000000022a2b7824 */ /* 0x000fe200078e00ff */
[----:B------:R-:W-:Y:S02]  /*3ba0*/  LOP3.LUT R24, R24, 0xaaaaaaaa, R37, 0x78, !PT ;  /* 0xaaaaaaaa18187812 */ /* 0x000fe400078e7825 */
[--C-:B------:R-:W-:Y:S02]  /*3bb0*/  SHF.R.U32.HI R37, RZ, 0x1, R38.reuse ;  /* 0x00000001ff257819 */ /* 0x100fe40000011626 */
[----:B------:R-:W-:-:S02]  /*3bc0*/  SHF.R.U64 R42, R39, 0x1, R38 ;  /* 0x00000001272a7819 */ /* 0x000fc40000001226 */
        /* <DEDUP_REMOVED lines=27> */
[----:B------:R-:W-:Y:S02]  /*3d80*/  SHF.R.U64 R37, R35, 0x4, R30 ;  /* 0x0000000423257819 */ /* 0x000fe4000000121e */
[----:B------:R-:W-:-:S02]  /*3d90*/  LOP3.LUT R11, R11, 0xf0f0f0f0, R42, 0x78, !PT ;  /* 0xf0f0f0f00b0b7812 */ /* 0x000fc400078e782a */
[----:B------:R-:W-:Y:S02]  /*3da0*/  SHF.R.U32.HI R42, RZ, 0x4, R30 ;  /* 0x00000004ff2a7819 */ /* 0x000fe4000001161e */
        /* <DEDUP_REMOVED lines=10> */
[----:B------:R-:W-:Y:S02]  /*3e50*/  LOP3.LUT R35, R35, 0xf0f0f0f0, R42, 0x78, !PT ;  /* 0xf0f0f0f023237812 */ /* 0x000fe400078e782a */
[----:B------:R-:W-:Y:S02]  /*3e60*/  LOP3.LUT R42, R30, 0xf0f0f0f0, R43, 0x78, !PT ;  /* 0xf0f0f0f01e2a7812 */ /* 0x000fe400078e782b */
[----:B------:R-:W-:Y:S01]  /*3e70*/  LOP3.LUT R30, R36, 0xf0f0f0f, R37, 0x78, !PT ;  /* 0x0f0f0f0f241e7812 */ /* 0x000fe200078e7825 */
[----:B------:R-:W-:Y:S01]  /*3e80*/  IMAD.SHL.U32 R36, R37, 0x10, RZ ;  /* 0x0000001025247824 */ /* 0x000fe200078e00ff */
[----:B------:R-:W-:-:S04]  /*3e90*/  LOP3.LUT R44, R44, R31, RZ, 0x3c, !PT ;  /* 0x0000001f2c2c7212 */ /* 0x000fc800078e3cff */
[--C-:B------:R-:W-:Y:S02]  /*3ea0*/  LOP3.LUT R31, R31, 0xf0f0f0f, R44.reuse, 0x78, !PT ;  /* 0x0f0f0f0f1f1f7812 */ /* 0x100fe400078e782c */
[----:B------:R-:W-:Y:S02]  /*3eb0*/  SHF.L.U64.HI R43, R37, 0x4, R44 ;  /* 0x00000004252b7819 */ /* 0x000fe4000001022c */
[----:B------:R-:W-:Y:S02]  /*3ec0*/  LOP3.LUT R36, R33, 0xf0f0f0f0, R36, 0x78, !PT ;  /* 0xf0f0f0f021247812 */ /* 0x000fe400078e7824 */
[--C-:B------:R-:W-:Y:S02]  /*3ed0*/  SHF.R.U64 R44, R0, 0x2, R19.reuse ;  /* 0x00000002002c7819 */ /* 0x100fe40000001213 */
[----:B------:R-:W-:Y:S02]  /*3ee0*/  SHF.R.U32.HI R33, RZ, 0x2, R19 ;  /* 0x00000002ff217819 */ /* 0x000fe40000011613 */
[----:B------:R-:W-:-:S02]  /*3ef0*/  LOP3.LUT R44, R44, R35, RZ, 0x3c, !PT ;  /* 0x000000232c2c7212 */ /* 0x000fc400078e3cff */
[----:B------:R-:W-:Y:S02]  /*3f00*/  LOP3.LUT R33, R33, R42, RZ, 0x3c, !PT ;  /* 0x0000002a21217212 */ /* 0x000fe400078e3cff */
[----:B------:R-:W-:Y:S02]  /*3f10*/  LOP3.LUT R37, R34, 0xf0f0f0f0, R43, 0x78, !PT ;  /* 0xf0f0f0f022257812 */ /* 0x000fe400078e782b */
[----:B------:R-:W-:Y:S02]  /*3f20*/  LOP3.LUT R34, R35, 0x33333333, R44, 0x78, !PT ;  /* 0x3333333323227812 */ /* 0x000fe400078e782c */
[--C-:B------:R-:W-:Y:S02]  /*3f30*/  LOP3.LUT R35, R42, 0x33333333, R33.reuse, 0x78, !PT ;  /* 0x333333332a237812 */ /* 0x100fe400078e7821 */
        /* <DEDUP_REMOVED lines=12> */
[--C-:B------:R-:W-:Y:S02]  /*4000*/  SHF.R.U64 R11, R33, 0x1, R0.reuse ;  /* 0x00000001210b7819 */ /* 0x100fe40000001200 */
[----:B------:R-:W-:Y:S02]  /*4010*/  LOP3.LUT R36, R36, 0x33333333, R19, 0x78, !PT ;  /* 0x3333333324247812 */ /* 0x000fe400078e7813 */
[----:B------:R-:W-:Y:S02]  /*4020*/  LOP3.LUT R11, R11, R42, RZ, 0x3c, !PT ;  /* 0x0000002a0b0b7212 */ /* 0x000fe400078e3cff */
[----:B------:R-:W-:Y:S02]  /*4030*/  LOP3.LUT R19, R18, 0xcccccccc, R43, 0x78, !PT ;  /* 0xcccccccc12137812 */ /* 0x000fe400078e782b */
[----:B------:R-:W-:-:S02]  /*4040*/  SHF.R.U32.HI R44, RZ, 0x1, R0 ;  /* 0x00000001ff2c7819 */ /* 0x000fc40000011600 */
[----:B------:R-:W-:Y:S01]  /*4050*/  LOP3.LUT R18, R42, 0x55555555, R11, 0x78, !PT ;  /* 0x555555552a127812 */ /* 0x000fe200078e780b */
[----:B------:R-:W-:Y:S01]  /*4060*/  IMAD.SHL.U32 R42, R11, 0x2, RZ ;  /* 0x000000020b2a7824 */ /* 0x000fe200078e00ff */
[----:B------:R-:W-:Y:S02]  /*4070*/  LOP3.LUT R44, R44, R19, RZ, 0x3c, !PT ;  /* 0x000000132c2c7212 */ /* 0x000fe400078e3cff */
[----:B------:R-:W-:Y:S02]  /*4080*/  LOP3.LUT R21, R21, 0xaaaaaaaa, R32, 0x78, !PT ;  /* 0xaaaaaaaa15157812 */ /* 0x000fe400078e7820 */
[----:B------:R-:W-:Y:S02]  /*4090*/  SHF.L.U64.HI R43, R11, 0x1, R44 ;  /* 0x000000010b2b7819 */ /* 0x000fe4000001022c */
        /* <DEDUP_REMOVED lines=9> */
[----:B------:R-:W-:-:S04]  /*4130*/  SHF.R.U32.HI R42, RZ, 0x2, R5 ;  /* 0x00000002ff2a7819 */ /* 0x000fc80000011605 */
[----:B------:R-:W-:Y:S02]  /*4140*/  LOP3.LUT R34, R34, 0xaaaaaaaa, R33, 0x78, !PT ;  /* 0xaaaaaaaa22227812 */ /* 0x000fe400078e7821 */
[----:B------:R-:W-:Y:S02]  /*4150*/  SHF.R.U64 R33, R2, 0x2, R5 ;  /* 0x0000000202217819 */ /* 0x000fe40000001205 */
[----:B------:R-:W-:Y:S02]  /*4160*/  LOP3.LUT R42, R42, R7, RZ, 0x3c, !PT ;  /* 0x000000072a2a7212 */ /* 0x000fe400078e3cff */
[----:B------:R-:W-:Y:S02]  /*4170*/  LOP3.LUT R33, R33, R6, RZ, 0x3c, !PT ;  /* 0x0000000621217212 */ /* 0x000fe400078e3cff */
[--C-:B------:R-:W-:Y:S02]  /*4180*/  LOP3.LUT R7, R7, 0x33333333, R42.reuse, 0x78, !PT ;  /* 0x3333333307077812 */ /* 0x100fe400078e782a */
[----:B------:R-:W-:Y:S01]  /*4190*/  LOP3.LUT R6, R6, 0x33333333, R33, 0x78, !PT ;  /* 0x3333333306067812 */ /* 0x000fe200078e7821 */
[C---:B------:R-:W-:Y:S01]  /*41a0*/  IMAD.SHL.U32 R45, R33.reuse, 0x4, RZ ;  /* 0x00000004212d7824 */ /* 0x040fe200078e00ff */
[----:B------:R-:W-:-:S02]  /*41b0*/  SHF.L.U64.HI R42, R33, 0x2, R42 ;  /* 0x00000002212a7819 */ /* 0x000fc4000001022a */
[----:B------:R-:W-:Y:S02]  /*41c0*/  LOP3.LUT R35, R35, 0xaaaaaaaa, R32, 0x78, !PT ;  /* 0xaaaaaaaa23237812 */ /* 0x000fe400078e7820 */
[--C-:B------:R-:W-:Y:S02]  /*41d0*/  SHF.R.U64 R33, R4, 0x2, R3.reuse ;  /* 0x0000000204217819 */ /* 0x100fe40000001203 */
[----:B------:R-:W-:Y:S02]  /*41e0*/  SHF.R.U32.HI R32, RZ, 0x2, R3 ;  /* 0x00000002ff207819 */ /* 0x000fe40000011603 */
[----:B------:R-:W-:Y:S02]  /*41f0*/  LOP3.LUT R33, R33, R30, RZ, 0x3c, !PT ;  /* 0x0000001e21217212 */ /* 0x000fe400078e3cff */
[----:B------:R-:W-:Y:S02]  /*4200*/  LOP3.LUT R32, R32, R31, RZ, 0x3c, !PT ;  /* 0x0000001f20207212 */ /* 0x000fe400078e3cff */
[----:B------:R-:W-:-:S02]  /*4210*/  LOP3.LUT R45, R2, 0xcccccccc, R45, 0x78, !PT ;  /* 0xcccccccc022d7812 */ /* 0x000fc400078e782d */
[----:B------:R-:W-:Y:S02]  /*4220*/  LOP3.LUT R2, R30, 0x33333333, R33, 0x78, !PT ;  /* 0x333333331e027812 */ /* 0x000fe400078e7821 */
        /* <DEDUP_REMOVED lines=23> */
[----:B------:R-:W-:-:S03]  /*43a0*/  IMAD.SHL.U32 R45, R45, 0x2, RZ ;  /* 0x000000022d2d7824 */ /* 0x000fc600078e00ff */
        /* <DEDUP_REMOVED lines=25> */
[----:B------:R-:W-:Y:S01]  /*4540*/  IMAD.MOV.U32 R30, RZ, RZ, R12 ;  /* 0x000000ffff1e7224 */ /* 0x000fe200078e000c */
[----:B------:R-:W-:Y:S01]  /*4550*/  LOP3.LUT R29, R28, 0xaaaaaaaa, R29, 0x78, !PT ;  /* 0xaaaaaaaa1c1d7812 */ /* 0x000fe200078e781d */
        /* <DEDUP_REMOVED lines=19> */
[----:B------:R-:W-:Y:S02]  /*4690*/  IMAD.MOV.U32 R0, RZ, RZ, RZ ;  /* 0x000000ffff007224 */ /* 0x000fe400078e00ff */
[----:B-1----:R-:W-:Y:S02]  /*46a0*/  IMAD.MOV.U32 R5, RZ, RZ, RZ ;  /* 0x000000ffff057224 */ /* 0x002fe400078e00ff */
[----:B------:R-:W-:-:S07]  /*46b0*/  IMAD.MOV.U32 R13, RZ, RZ, RZ ;  /* 0x000000ffff0d7224 */ /* 0x000fce00078e00ff */
.L_x_39:
        /* <DEDUP_REMOVED lines=18> */
.L_x_40:
        /* <DEDUP_REMOVED lines=10> */
.L_x_67:


//--------------------- .text.shared_or_pre_assign --------------------------
	.section	.text.shared_or_pre_assign,"ax",@progbits
	.align	128
        .global         shared_or_pre_assign
        .type           shared_or_pre_assign,@function
        .size           shared_or_pre_assign,(.L_x_68 - shared_or_pre_assign)
        .other          shared_or_pre_assign,@"STO_CUDA_ENTRY STV_DEFAULT"
shared_or_pre_assign:
.text.shared_or_pre_assign:
        /* <DEDUP_REMOVED lines=14> */
[----:B------:R-:W3:Y:S01]  /*00e0*/  LDCU.64 UR4, c[0x0][0x358] ;  /* 0x00006b00ff0477ac */ /* 0x000ee20008000a00 */
[C---:B0-----:R-:W-:Y:S02]  /*00f0*/  IADD3 R8, P1, PT, R12.reuse, UR10, RZ ;  /* 0x0000000a0c087c10 */ /* 0x041fe4000ff3e0ff */
[C---:B------:R-:W-:Y:S02]  /*0100*/  IADD3 R2, P0, PT, R12.reuse, UR8, RZ ;  /* 0x000000080c027c10 */ /* 0x040fe4000ff1e0ff */
[----:B-1----:R-:W-:-:S02]  /*0110*/  IADD3 R4, P2, PT, R12, UR12, RZ ;  /* 0x0000000c0c047c10 */ /* 0x002fc4000ff5e0ff */
[----:B------:R-:W-:Y:S02]  /*0120*/  IADD3 R10, P3, PT, R12, UR14, RZ ;  /* 0x0000000e0c0a7c10 */ /* 0x000fe4000ff7e0ff */
[C---:B------:R-:W-:Y:S02]  /*0130*/  IADD3.X R9, PT, PT, R0.reuse, UR11, RZ, P1, !PT ;  /* 0x0000000b00097c10 */ /* 0x040fe40008ffe4ff */
[C---:B------:R-:W-:Y:S02]  /*0140*/  IADD3.X R5, PT, PT, R0.reuse, UR13, RZ, P2, !PT ;  /* 0x0000000d00057c10 */ /* 0x040fe400097fe4ff */
[C---:B------:R-:W-:Y:S02]  /*0150*/  IADD3.X R3, PT, PT, R0.reuse, UR9, RZ, P0, !PT ;  /* 0x0000000900037c10 */ /* 0x040fe400087fe4ff */
[----:B------:R-:W-:Y:S01]  /*0160*/  IADD3.X R11, PT, PT, R0, UR15, RZ, P3, !PT ;  /* 0x0000000f000b7c10 */ /* 0x000fe20009ffe4ff */
[----:B---3--:R-:W3:Y:S01]  /*0170*/  LDG.E.64 R8, desc[UR4][R8.64] ;  /* 0x0000000408087981 */ /* 0x008ee2000c1e1b00 */
[----:B--2---:R-:W-:-:S03]  /*0180*/  IADD3 R12, P0, PT, R12, UR6, RZ ;  /* 0x000000060c0c7c10 */ /* 0x004fc6000ff1e0ff */
[----:B------:R-:W3:Y:S01]  /*0190*/  LDG.E.64 R4, desc[UR4][R4.64] ;  /* 0x0000000404047981 */ /* 0x000ee2000c1e1b00 */
[----:B------:R-:W-:-:S03]  /*01a0*/  IADD3.X R13, PT, PT, R0, UR7, RZ, P0, !PT ;  /* 0x00000007000d7c10 */ /* 0x000fc600087fe4ff */
[----:B------:R-:W3:Y:S04]  /*01b0*/  LDG.E.64 R6, desc[UR4][R2.64] ;  /* 0x0000000402067981 */ /* 0x000ee8000c1e1b00 */
[----:B------:R-:W2:Y:S04]  /*01c0*/  LDG.E.64 R10, desc[UR4][R10.64] ;  /* 0x000000040a0a7981 */ /* 0x000ea8000c1e1b00 */
[----:B------:R-:W4:Y:S01]  /*01d0*/  LDG.E.64 R12, desc[UR4][R12.64] ;  /* 0x000000040c0c7981 */ /* 0x000f22000c1e1b00 */
[----:B---3--:R-:W-:Y:S02]  /*01e0*/  LOP3.LUT R15, R4, R8, R6, 0x60, !PT ;  /* 0x00000008040f7212 */ /* 0x008fe400078e6006 */
[----:B------:R-:W-:-:S02]  /*01f0*/  LOP3.LUT R17, R5, R9, R7, 0x60, !PT ;  /* 0x0000000905117212 */ /* 0x000fc400078e6007 */
[----:B--2---:R-:W-:Y:S02]  /*0200*/  LOP3.LUT R15, R15, R10, R6, 0x78, !PT ;  /* 0x0000000a0f0f7212 */ /* 0x004fe400078e7806 */
[----:B------:R-:W-:Y:S02]  /*0210*/  LOP3.LUT R17, R17, R11, R7, 0x78, !PT ;  /* 0x0000000b11117212 */ /* 0x000fe400078e7807 */
[----:B----4-:R-:W-:Y:S02]  /*0220*/  LOP3.LUT R15, R6, R15, R12, 0x96, !PT ;  /* 0x0000000f060f7212 */ /* 0x010fe400078e960c */
[----:B------:R-:W-:Y:S02]  /*0230*/  LOP3.LUT R7, R7, R17, R13, 0x96, !PT ;  /* 0x0000001107077212 */ /* 0x000fe400078e960d */
[----:B------:R-:W-:Y:S02]  /*0240*/  LOP3.LUT R4, R15, R4, RZ, 0x3c, !PT ;  /* 0x000000040f047212 */ /* 0x000fe400078e3cff */
[----:B------:R-:W-:-:S05]  /*0250*/  LOP3.LUT R5, R7, R5, RZ, 0x3c, !PT ;  /* 0x0000000507057212 */ /* 0x000fca00078e3cff */
[----:B------:R-:W-:Y:S01]  /*0260*/  STG.E.64 desc[UR4][R2.64], R4 ;  /* 0x0000000402007986 */ /* 0x000fe2000c101b04 */
[----:B------:R-:W-:Y:S05]  /*0270*/  EXIT ;  /* 0x000000000000794d */ /* 0x000fea0003800000 */
.L_x_41:
        /* <DEDUP_REMOVED lines=16> */
.L_x_68:


//--------------------- .text.shared_and_pre      --------------------------
	.section	.text.shared_and_pre,"ax",@progbits
	.align	128
        .global         shared_and_pre
        .type           shared_and_pre,@function
        .size           shared_and_pre,(.L_x_69 - shared_and_pre)
        .other          shared_and_pre,@"STO_CUDA_ENTRY STV_DEFAULT"
shared_and_pre:
.text.shared_and_pre:
        /* <DEDUP_REMOVED lines=13> */
[----:B------:R-:W2:Y:S01]  /*00d0*/  LDCU.128 UR16, c[0x0][0x3a0] ;  /* 0x00007400ff1077ac */ /* 0x000ea20008000c00 */
[----:B------:R-:W3:Y:S01]  /*00e0*/  LDCU.64 UR4, c[0x0][0x358] ;  /* 0x00006b00ff0477ac */ /* 0x000ee20008000a00 */
[C---:B0-----:R-:W-:Y:S02]  /*00f0*/  IADD3 R2, P1, PT, R12.reuse, UR10, RZ ;  /* 0x0000000a0c027c10 */ /* 0x041fe4000ff3e0ff */
[C---:B-1----:R-:W-:Y:S02]  /*0100*/  IADD3 R6, P2, PT, R12.reuse, UR12, RZ ;  /* 0x0000000c0c067c10 */ /* 0x042fe4000ff5e0ff */
[----:B------:R-:W-:-:S02]  /*0110*/  IADD3 R4, P3, PT, R12, UR14, RZ ;  /* 0x0000000e0c047c10 */ /* 0x000fc4000ff7e0ff */
[----:B--2---:R-:W-:Y:S02]  /*0120*/  IADD3 R8, P0, PT, R12, UR16, RZ ;  /* 0x000000100c087c10 */ /* 0x004fe4000ff1e0ff */
[C---:B------:R-:W-:Y:S02]  /*0130*/  IADD3.X R3, PT, PT, R0.reuse, UR11, RZ, P1, !PT ;  /* 0x0000000b00037c10 */ /* 0x040fe40008ffe4ff */
[C---:B------:R-:W-:Y:S02]  /*0140*/  IADD3.X R7, PT, PT, R0.reuse, UR13, RZ, P2, !PT ;  /* 0x0000000d00077c10 */ /* 0x040fe400097fe4ff */
[----:B------:R-:W-:Y:S02]  /*0150*/  IADD3.X R5, PT, PT, R0, UR15, RZ, P3, !PT ;  /* 0x0000000f00057c10 */ /* 0x000fe40009ffe4ff */
[----:B------:R-:W-:Y:S01]  /*0160*/  IADD3 R10, P1, PT, R12, UR18, RZ ;  /* 0x000000120c0a7c10 */ /* 0x000fe2000ff3e0ff */
[----:B---3--:R-:W2:Y:S01]  /*0170*/  LDG.E.64 R2, desc[UR4][R2.64] ;  /* 0x0000000402027981 */ /* 0x008ea2000c1e1b00 */
[----:B------:R-:W-:-:S03]  /*0180*/  IADD3.X R9, PT, PT, R0, UR17, RZ, P0, !PT ;  /* 0x0000001100097c10 */ /* 0x000fc600087fe4ff */
[----:B------:R-:W2:Y:S01]  /*0190*/  LDG.E.64 R6, desc[UR4][R6.64] ;  /* 0x0000000406067981 */ /* 0x000ea2000c1e1b00 */
[----:B------:R-:W-:-:S03]  /*01a0*/  IADD3.X R11, PT, PT, R0, UR19, RZ, P1, !PT ;  /* 0x00000013000b7c10 */ /* 0x000fc60008ffe4ff */
[----:B------:R-:W2:Y:S04]  /*01b0*/  LDG.E.64 R4, desc[UR4][R4.64] ;  /* 0x0000000404047981 */ /* 0x000ea8000c1e1b00 */
[----:B------:R-:W3:Y:S04]  /*01c0*/  LDG.E.64 R8, desc[UR4][R8.64] ;  /* 0x0000000408087981 */ /* 0x000ee8000c1e1b00 */
[----:B------:R-:W4:Y:S01]  /*01d0*/  LDG.E.64 R10, desc[UR4][R10.64] ;  /* 0x000000040a0a7981 */ /* 0x000f22000c1e1b00 */
[----:B------:R-:W-:-:S04]  /*01e0*/  IADD3 R12, P0, PT, R12, UR8, RZ ;  /* 0x000000080c0c7c10 */ /* 0x000fc8000ff1e0ff */
[----:B------:R-:W-:Y:S02]  /*01f0*/  IADD3.X R13, PT, PT, R0, UR9, RZ, P0, !PT ;  /* 0x00000009000d7c10 */ /* 0x000fe400087fe4ff */
[--C-:B--2---:R-:W-:Y:S02]  /*0200*/  LOP3.LUT R15, R4, R6, R2.reuse, 0x60, !PT ;  /* 0x00000006040f7212 */ /* 0x104fe400078e6002 */
[--C-:B------:R-:W-:Y:S02]  /*0210*/  LOP3.LUT R17, R5, R7, R3.reuse, 0x60, !PT ;  /* 0x0000000705117212 */ /* 0x100fe400078e6003 */
[----:B---3--:R-:W-:Y:S02]  /*0220*/  LOP3.LUT R15, R15, R8, R2, 0x78, !PT ;  /* 0x000000080f0f7212 */ /* 0x008fe400078e7802 */
[----:B------:R-:W-:Y:S02]  /*0230*/  LOP3.LUT R17, R17, R9, R3, 0x78, !PT ;  /* 0x0000000911117212 */ /* 0x000fe400078e7803 */
[----:B----4-:R-:W-:-:S02]  /*0240*/  LOP3.LUT R2, R15, R10, RZ, 0x3c, !PT ;  /* 0x0000000a0f027212 */ /* 0x010fc400078e3cff */
[----:B------:R-:W-:-:S05]  /*0250*/  LOP3.LUT R3, R17, R11, RZ, 0x3c, !PT ;  /* 0x0000000b11037212 */ /* 0x000fca00078e3cff */
[----:B------:R-:W-:Y:S01]  /*0260*/  STG.E.64 desc[UR4][R12.64], R2 ;  /* 0x000000020c007986 */ /* 0x000fe2000c101b04 */
[----:B------:R-:W-:Y:S05]  /*0270*/  EXIT ;  /* 0x000000000000794d */ /* 0x000fea0003800000 */
.L_x_42:
        /* <DEDUP_REMOVED lines=16> */
.L_x_69:


//--------------------- .text.shared_arithmetic_xor_pre_assign_u32 --------------------------
	.section	.text.shared_arithmetic_xor_pre_assign_u32,"ax",@progbits
	.align	128
        .global         shared_arithmetic_xor_pre_assign_u32
        .type           shared_arithmetic_xor_pre_assign_u32,@function
        .size           shared_arithmetic_xor_pre_assign_u32,(.L_x_70 - shared_arithmetic_xor_pre_assign_u32)
        .other          shared_arithmetic_xor_pre_assign_u32,@"STO_CUDA_ENTRY STV_DEFAULT"
shared_arithmetic_xor_pre_assign_u32:
.text.shared_arithmetic_xor_pre_assign_u32:
        /* <DEDUP_REMOVED lines=15> */
[C---:B0-----:R-:W-:Y:S02]  /*00f0*/  IADD3 R6, P2, PT, R12.reuse, UR12, RZ ;  /* 0x0000000c0c067c10 */ /* 0x041fe4000ff5e0ff */
[C---:B------:R-:W-:Y:S02]  /*0100*/  IADD3 R8, P3, PT, R12.reuse, UR14, RZ ;  /* 0x0000000e0c087c10 */ /* 0x040fe4000ff7e0ff */
[----:B-1----:R-:W-:-:S02]  /*0110*/  IADD3 R2, P0, PT, R12, UR8, RZ ;  /* 0x000000080c027c10 */ /* 0x002fc4000ff1e0ff */
[C---:B------:R-:W-:Y:S02]  /*0120*/  IADD3.X R7, PT, PT, R13.reuse, UR13, RZ, P2, !PT ;  /* 0x0000000d0d077c10 */ /* 0x040fe400097fe4ff */
[----:B------:R-:W-:Y:S02]  /*0130*/  IADD3 R4, P1, PT, R12, UR10, RZ ;  /* 0x0000000a0c047c10 */ /* 0x000fe4000ff3e0ff */
[C---:B------:R-:W-:Y:S02]  /*0140*/  IADD3.X R3, PT, PT, R13.reuse, UR9, RZ, P0, !PT ;  /* 0x000000090d037c10 */ /* 0x040fe400087fe4ff */
[C---:B------:R-:W-:Y:S01]  /*0150*/  IADD3.X R5, PT, PT, R13.reuse, UR11, RZ, P1, !PT ;  /* 0x0000000b0d057c10 */ /* 0x040fe20008ffe4ff */
[----:B--2---:R-:W2:Y:S01]  /*0160*/  LDG.E R7, desc[UR4][R6.64] ;  /* 0x0000000406077981 */ /* 0x004ea2000c1e1900 */
[----:B------:R-:W-:-:S03]  /*0170*/  IADD3.X R9, PT, PT, R13, UR15, RZ, P3, !PT ;  /* 0x0000000f0d097c10 */ /* 0x000fc60009ffe4ff */
[----:B------:R-:W2:Y:S01]  /*0180*/  LDG.E R0, desc[UR4][R2.64] ;  /* 0x0000000402007981 */ /* 0x000ea2000c1e1900 */
[C---:B---3--:R-:W-:Y:S02]  /*0190*/  IADD3 R10, P0, PT, R12.reuse, UR16, RZ ;  /* 0x000000100c0a7c10 */ /* 0x048fe4000ff1e0ff */
[----:B------:R-:W-:Y:S01]  /*01a0*/  IADD3 R12, P1, PT, R12, UR18, RZ ;  /* 0x000000120c0c7c10 */ /* 0x000fe2000ff3e0ff */
[----:B------:R-:W3:Y:S01]  /*01b0*/  LDG.E R4, desc[UR4][R4.64] ;  /* 0x0000000404047981 */ /* 0x000ee2000c1e1900 */
[C---:B------:R-:W-:Y:S02]  /*01c0*/  IADD3.X R11, PT, PT, R13.reuse, UR17, RZ, P0, !PT ;  /* 0x000000110d0b7c10 */ /* 0x040fe400087fe4ff */
[----:B------:R-:W-:Y:S01]  /*01d0*/  IADD3.X R13, PT, PT, R13, UR19, RZ, P1, !PT ;  /* 0x000000130d0d7c10 */ /* 0x000fe20008ffe4ff */
[----:B------:R-:W4:Y:S04]  /*01e0*/  LDG.E R9, desc[UR4][R8.64] ;  /* 0x0000000408097981 */ /* 0x000f28000c1e1900 */
[----:B------:R-:W5:Y:S04]  /*01f0*/  LDG.E R10, desc[UR4][R10.64] ;  /* 0x000000040a0a7981 */ /* 0x000f68000c1e1900 */
[----:B------:R-:W5:Y:S01]  /*0200*/  LDG.E R13, desc[UR4][R12.64] ;  /* 0x000000040c0d7981 */ /* 0x000f62000c1e1900 */
[----:B--2---:R-:W-:-:S04]  /*0210*/  IMAD R14, R0, R7, RZ ;  /* 0x00000007000e7224 */ /* 0x004fc800078e02ff */
[----:B---3--:R-:W-:-:S04]  /*0220*/  IMAD R14, R4, R7, R14 ;  /* 0x00000007040e7224 */ /* 0x008fc800078e020e */
[C---:B----4-:R-:W-:Y:S02]  /*0230*/  IMAD R14, R0.reuse, R9, R14 ;  /* 0x00000009000e7224 */ /* 0x050fe400078e020e */
[----:B------:R-:W-:-:S03]  /*0240*/  IMAD.IADD R7, R0, 0x1, R7 ;  /* 0x0000000100077824 */ /* 0x000fc600078e0207 */
[----:B-----5:R-:W-:-:S05]  /*0250*/  IADD3 R14, PT, PT, R13, -R10, -R14 ;  /* 0x8000000a0d0e7210 */ /* 0x020fca0007ffe80e */
[----:B------:R-:W-:-:S05]  /*0260*/  IMAD R7, R14, 0x2, R7 ;  /* 0x000000020e077824 */ /* 0x000fca00078e0207 */
[----:B------:R-:W-:Y:S01]  /*0270*/  STG.E desc[UR4][R2.64], R7 ;  /* 0x0000000702007986 */ /* 0x000fe2000c101904 */
[----:B------:R-:W-:Y:S05]  /*0280*/  EXIT ;  /* 0x000000000000794d */ /* 0x000fea0003800000 */
.L_x_43:
        /* <DEDUP_REMOVED lines=15> */
.L_x_70:


//--------------------- .text.xor_assign_u64      --------------------------
	.section	.text.xor_assign_u64,"ax",@progbits
	.align	128
        .global         xor_assign_u64
        .type           xor_assign_u64,@function
        .size           xor_assign_u64,(.L_x_71 - xor_assign_u64)
        .other          xor_assign_u64,@"STO_CUDA_ENTRY STV_DEFAULT"
xor_assign_u64:
.text.xor_assign_u64:
        /* <DEDUP_REMOVED lines=12> */
[----:B------:R-:W1:Y:S03]  /*00c0*/  LDCU.64 UR4, c[0x0][0x358] ;  /* 0x00006b00ff0477ac */ /* 0x000e660008000a00 */
[C---:B0-----:R-:W-:Y:S02]  /*00d0*/  IADD3 R2, P0, PT, R4.reuse, UR8, RZ ;  /* 0x0000000804027c10 */ /* 0x041fe4000ff1e0ff */
[----:B------:R-:W-:Y:S02]  /*00e0*/  IADD3 R4, P1, PT, R4, UR10, RZ ;  /* 0x0000000a04047c10 */ /* 0x000fe4000ff3e0ff */
[----:B------:R-:W-:-:S02]  /*00f0*/  IADD3.X R3, PT, PT, R0, UR9, RZ, P0, !PT ;  /* 0x0000000900037c10 */ /* 0x000fc400087fe4ff */
[----:B------:R-:W-:-:S03]  /*0100*/  IADD3.X R5, PT, PT, R0, UR11, RZ, P1, !PT ;  /* 0x0000000b00057c10 */ /* 0x000fc60008ffe4ff */
[----:B-1----:R-:W2:Y:S04]  /*0110*/  LDG.E.64 R6, desc[UR4][R2.64] ;  /* 0x0000000402067981 */ /* 0x002ea8000c1e1b00 */
[----:B------:R-:W2:Y:S02]  /*0120*/  LDG.E.64 R4, desc[UR4][R4.64] ;  /* 0x0000000404047981 */ /* 0x000ea4000c1e1b00 */
[----:B--2---:R-:W-:Y:S02]  /*0130*/  LOP3.LUT R6, R6, R4, RZ, 0x3c, !PT ;  /* 0x0000000406067212 */ /* 0x004fe400078e3cff */
[----:B------:R-:W-:-:S05]  /*0140*/  LOP3.LUT R7, R7, R5, RZ, 0x3c, !PT ;  /* 0x0000000507077212 */ /* 0x000fca00078e3cff */
[----:B------:R-:W-:Y:S01]  /*0150*/  STG.E.64 desc[UR4][R2.64], R6 ;  /* 0x0000000602007986 */ /* 0x000fe2000c101b04 */
[----:B------:R-:W-:Y:S05]  /*0160*/  EXIT ;  /* 0x000000000000794d */ /* 0x000fea0003800000 */
.L_x_44:
        /* <DEDUP_REMOVED lines=9> */
.L_x_71:


//--------------------- .text.xor_assign_u32      --------------------------
	.section	.text.xor_assign_u32,"ax",@progbits
	.align	128
        .global         xor_assign_u32
        .type           xor_assign_u32,@function
        .size           xor_assign_u32,(.L_x_72 - xor_assign_u32)
        .other          xor_assign_u32,@"STO_CUDA_ENTRY STV_DEFAULT"
xor_assign_u32:
.text.xor_assign_u32:
        /* <DEDUP_REMOVED lines=17> */
[----:B-1----:R-:W2:Y:S04]  /*0110*/  LDG.E R4, desc[UR4][R4.64] ;  /* 0x0000000404047981 */ /* 0x002ea8000c1e1900 */
[----:B------:R-:W2:Y:S02]  /*0120*/  LDG.E R7, desc[UR4][R2.64] ;  /* 0x0000000402077981 */ /* 0x000ea4000c1e1900 */
[----:B--2---:R-:W-:-:S05]  /*0130*/  LOP3.LUT R7, R7, R4, RZ, 0x3c, !PT ;  /* 0x0000000407077212 */ /* 0x004fca00078e3cff */
[----:B------:R-:W-:Y:S01]  /*0140*/  STG.E desc[UR4][R2.64], R7 ;  /* 0x0000000702007986 */ /* 0x000fe2000c101904 */
[----:B------:R-:W-:Y:S05]  /*0150*/  EXIT ;  /* 0x000000000000794d */ /* 0x000fea0003800000 */
.L_x_45:
        /* <DEDUP_REMOVED lines=10> */
.L_x_72:


//--------------------- .text.xor_assign_u16      --------------------------
	.section	.text.xor_assign_u16,"ax",@progbits
	.align	128
        .global         xor_assign_u16
        .type           xor_assign_u16,@function
        .size           xor_assign_u16,(.L_x_73 - xor_assign_u16)
        .other          xor_assign_u16,@"STO_CUDA_ENTRY STV_DEFAULT"
xor_assign_u16:
.text.xor_assign_u16:
        /* <DEDUP_REMOVED lines=17> */
[----:B-1----:R-:W2:Y:S04]  /*0110*/  LDG.E.U16 R4, desc[UR4][R4.64] ;  /* 0x0000000404047981 */ /* 0x002ea8000c1e1500 */
[----:B------:R-:W2:Y:S02]  /*0120*/  LDG.E.U16 R7, desc[UR4][R2.64] ;  /* 0x0000000402077981 */ /* 0x000ea4000c1e1500 */
[----:B--2---:R-:W-:-:S05]  /*0130*/  LOP3.LUT R7, R7, R4, RZ, 0x3c, !PT ;  /* 0x0000000407077212 */ /* 0x004fca00078e3cff */
[----:B------:R-:W-:Y:S01]  /*0140*/  STG.E.U16 desc[UR4][R2.64], R7 ;  /* 0x0000000702007986 */ /* 0x000fe2000c101504 */
[----:B------:R-:W-:Y:S05]  /*0150*/  EXIT ;  /* 0x000000000000794d */ /* 0x000fea0003800000 */
.L_x_46:
        /* <DEDUP_REMOVED lines=10> */
.L_x_73:


//--------------------- .text.shared_xor_assign   --------------------------
	.section	.text.shared_xor_assign,"ax",@progbits
	.align	128
        .global         shared_xor_assign
        .type           shared_xor_assign,@function
        .size           shared_xor_assign,(.L_x_74 - shared_xor_assign)
        .other          shared_xor_assign,@"STO_CUDA_ENTRY STV_DEFAULT"
shared_xor_assign:
.text.shared_xor_assign:
        /* <DEDUP_REMOVED lines=18> */
[----:B--2---:R-:W2:Y:S04]  /*0120*/  LDG.E.64 R4, desc[UR4][R10.64] ;  /* 0x000000040a047981 */ /* 0x004ea8000c1e1b00 */
[----:B------:R-:W2:Y:S01]  /*0130*/  LDG.E.64 R6, desc[UR4][R2.64] ;  /* 0x0000000402067981 */ /* 0x000ea2000c1e1b00 */
[C---:B------:R-:W-:Y:S02]  /*0140*/  IADD3 R8, P0, PT, R14.reuse, UR10, RZ ;  /* 0x0000000a0e087c10 */ /* 0x040fe4000ff1e0ff */
[----:B------:R-:W-:Y:S02]  /*0150*/  IADD3 R14, P1, PT, R14, UR14, RZ ;  /* 0x0000000e0e0e7c10 */ /* 0x000fe4000ff3e0ff */
[C---:B------:R-:W-:Y:S02]  /*0160*/  IADD3.X R9, PT, PT, R0.reuse, UR11, RZ, P0, !PT ;  /* 0x0000000b00097c10 */ /* 0x040fe400087fe4ff */
[----:B------:R-:W-:-:S02]  /*0170*/  IADD3.X R15, PT, PT, R0, UR15, RZ, P1, !PT ;  /* 0x0000000f000f7c10 */ /* 0x000fc40008ffe4ff */
[----:B--2---:R-:W-:Y:S02]  /*0180*/  LOP3.LUT R12, R6, R4, RZ, 0x3c, !PT ;  /* 0x00000004060c7212 */ /* 0x004fe400078e3cff */
[----:B------:R-:W-:-:S05]  /*0190*/  LOP3.LUT R13, R7, R5, RZ, 0x3c, !PT ;  /* 0x00000005070d7212 */ /* 0x000fca00078e3cff */
[----:B------:R-:W-:Y:S04]  /*01a0*/  STG.E.64 desc[UR4][R2.64], R12 ;  /* 0x0000000c02007986 */ /* 0x000fe8000c101b04 */
[----:B------:R-:W2:Y:S04]  /*01b0*/  LDG.E.64 R4, desc[UR4][R14.64] ;  /* 0x000000040e047981 */ /* 0x000ea8000c1e1b00 */
[----:B------:R-:W2:Y:S02]  /*01c0*/  LDG.E.64 R6, desc[UR4][R8.64] ;  /* 0x0000000408067981 */ /* 0x000ea4000c1e1b00 */
[----:B--2---:R-:W-:-:S02]  /*01d0*/  LOP3.LUT R4, R6, R4, RZ, 0x3c, !PT ;  /* 0x0000000406047212 */ /* 0x004fc400078e3cff */
[----:B------:R-:W-:-:S05]  /*01e0*/  LOP3.LUT R5, R7, R5, RZ, 0x3c, !PT ;  /* 0x0000000507057212 */ /* 0x000fca00078e3cff */
[----:B------:R-:W-:Y:S01]  /*01f0*/  STG.E.64 desc[UR4][R8.64], R4 ;  /* 0x0000000408007986 */ /* 0x000fe2000c101b04 */
[----:B------:R-:W-:Y:S05]  /*0200*/  EXIT ;  /* 0x000000000000794d */ /* 0x000fea0003800000 */
.L_x_47:
        /* <DEDUP_REMOVED lines=15> */
.L_x_74:


//--------------------- .text.shared_xor          --------------------------
	.section	.text.shared_xor,"ax",@progbits
	.align	128
        .global         shared_xor
        .type           shared_xor,@function
        .size           shared_xor,(.L_x_75 - shared_xor)
        .other          shared_xor,@"STO_CUDA_ENTRY STV_DEFAULT"
shared_xor:
.text.shared_xor:
        /* <DEDUP_REMOVED lines=16> */
[----:B-1----:R-:W-:Y:S02]  /*0100*/  IADD3 R4, P1, PT, R14, UR16, RZ ;  /* 0x000000100e047c10 */ /* 0x002fe4000ff3e0ff */
[----:B------:R-:W-:-:S02]  /*0110*/  IADD3.X R3, PT, PT, R0, UR13, RZ, P0, !PT ;  /* 0x0000000d00037c10 */ /* 0x000fc400087fe4ff */
[----:B------:R-:W-:-:S04]  /*0120*/  IADD3.X R5, PT, PT, R0, UR17, RZ, P1, !PT ;  /* 0x0000001100057c10 */ /* 0x000fc80008ffe4ff */
[----:B--2---:R-:W2:Y:S04]  /*0130*/  LDG.E.64 R2, desc[UR4][R2.64] ;  /* 0x0000000402027981 */ /* 0x004ea8000c1e1b00 */
[----:B------:R-:W2:Y:S01]  /*0140*/  LDG.E.64 R4, desc[UR4][R4.64] ;  /* 0x0000000404047981 */ /* 0x000ea2000c1e1b00 */
[C---:B---3--:R-:W-:Y:S02]  /*0150*/  IADD3 R8, P0, PT, R14.reuse, UR8, RZ ;  /* 0x000000080e087c10 */ /* 0x048fe4000ff1e0ff */
[C---:B------:R-:W-:Y:S02]  /*0160*/  IADD3 R10, P1, PT, R14.reuse, UR14, RZ ;  /* 0x0000000e0e0a7c10 */ /* 0x040fe4000ff3e0ff */
[----:B------:R-:W-:Y:S02]  /*0170*/  IADD3 R12, P2, PT, R14, UR18, RZ ;  /* 0x000000120e0c7c10 */ /* 0x000fe4000ff5e0ff */
[----:B------:R-:W-:-:S02]  /*0180*/  IADD3.X R9, PT, PT, R0, UR9, RZ, P0, !PT ;  /* 0x0000000900097c10 */ /* 0x000fc400087fe4ff */
[C---:B------:R-:W-:Y:S02]  /*0190*/  IADD3.X R11, PT, PT, R0.reuse, UR15, RZ, P1, !PT ;  /* 0x0000000f000b7c10 */ /* 0x040fe40008ffe4ff */
[----:B------:R-:W-:Y:S02]  /*01a0*/  IADD3.X R13, PT, PT, R0, UR19, RZ, P2, !PT ;  /* 0x00000013000d7c10 */ /* 0x000fe400097fe4ff */
[----:B--2---:R-:W-:Y:S02]  /*01b0*/  LOP3.LUT R6, R4, R2, RZ, 0x3c, !PT ;  /* 0x0000000204067212 */ /* 0x004fe400078e3cff */
[----:B------:R-:W-:-:S05]  /*01c0*/  LOP3.LUT R7, R5, R3, RZ, 0x3c, !PT ;  /* 0x0000000305077212 */ /* 0x000fca00078e3cff */
[----:B------:R-:W-:Y:S04]  /*01d0*/  STG.E.64 desc[UR4][R8.64], R6 ;  /* 0x0000000608007986 */ /* 0x000fe8000c101b04 */
[----:B------:R-:W2:Y:S04]  /*01e0*/  LDG.E.64 R2, desc[UR4][R10.64] ;  /* 0x000000040a027981 */ /* 0x000ea8000c1e1b00 */
[----:B------:R-:W2:Y:S01]  /*01f0*/  LDG.E.64 R4, desc[UR4][R12.64] ;  /* 0x000000040c047981 */ /* 0x000ea2000c1e1b00 */
[----:B------:R-:W-:-:S04]  /*0200*/  IADD3 R14, P0, PT, R14, UR10, RZ ;  /* 0x0000000a0e0e7c10 */ /* 0x000fc8000ff1e0ff */
[----:B------:R-:W-:Y:S02]  /*0210*/  IADD3.X R15, PT, PT, R0, UR11, RZ, P0, !PT ;  /* 0x0000000b000f7c10 */ /* 0x000fe400087fe4ff */
[----:B--2---:R-:W-:Y:S02]  /*0220*/  LOP3.LUT R2, R4, R2, RZ, 0x3c, !PT ;  /* 0x0000000204027212 */ /* 0x004fe400078e3cff */
[----:B------:R-:W-:-:S05]  /*0230*/  LOP3.LUT R3, R5, R3, RZ, 0x3c, !PT ;  /* 0x0000000305037212 */ /* 0x000fca00078e3cff */
[----:B------:R-:W-:Y:S01]  /*0240*/  STG.E.64 desc[UR4][R14.64], R2 ;  /* 0x000000020e007986 */ /* 0x000fe2000c101b04 */
[----:B------:R-:W-:Y:S05]  /*0250*/  EXIT ;  /* 0x000000000000794d */ /* 0x000fea0003800000 */
.L_x_48:
        /* <DEDUP_REMOVED lines=10> */
.L_x_75:


//--------------------- .text.shared_assign       --------------------------
	.section	.text.shared_assign,"ax",@progbits
	.align	128
        .global         shared_assign
        .type           shared_assign,@function
        .size           shared_assign,(.L_x_76 - shared_assign)
        .other          shared_assign,@"STO_CUDA_ENTRY STV_DEFAULT"
shared_assign:
.text.shared_assign:
        /* <DEDUP_REMOVED lines=13> */
[----:B------:R-:W2:Y:S02]  /*00d0*/  LDCU.128 UR12, c[0x0][0x380] ;  /* 0x00007000ff0c77ac */ /* 0x000ea40008000c00 */
[----:B0-----:R-:W-:-:S04]  /*00e0*/  IADD3 R2, P0, PT, R8, UR8, RZ ;  /* 0x0000000808027c10 */ /* 0x001fc8000ff1e0ff */
[----:B------:R-:W-:-:S06]  /*00f0*/  IADD3.X R3, PT, PT, R0, UR9, RZ, P0, !PT ;  /* 0x0000000900037c10 */ /* 0x000fcc00087fe4ff */
[----:B-1----:R-:W3:Y:S01]  /*0100*/  LDG.E.64 R2, desc[UR4][R2.64] ;  /* 0x0000000402027981 */ /* 0x002ee2000c1e1b00 */
[C---:B--2---:R-:W-:Y:S02]  /*0110*/  IADD3 R6, P0, PT, R8.reuse, UR12, RZ ;  /* 0x0000000c08067c10 */ /* 0x044fe4000ff1e0ff */
[----:B------:R-:W-:Y:S02]  /*0120*/  IADD3 R4, P1, PT, R8, UR10, RZ ;  /* 0x0000000a08047c10 */ /* 0x000fe4000ff3e0ff */
[C---:B------:R-:W-:Y:S02]  /*0130*/  IADD3.X R7, PT, PT, R0.reuse, UR13, RZ, P0, !PT ;  /* 0x0000000d00077c10 */ /* 0x040fe400087fe4ff */
[----:B------:R-:W-:-:S03]  /*0140*/  IADD3.X R5, PT, PT, R0, UR11, RZ, P1, !PT ;  /* 0x0000000b00057c10 */ /* 0x000fc60008ffe4ff */
[----:B---3--:R-:W-:Y:S04]  /*0150*/  STG.E.64 desc[UR4][R6.64], R2 ;  /* 0x0000000206007986 */ /* 0x008fe8000c101b04 */
[----:B------:R-:W2:Y:S01]  /*0160*/  LDG.E.64 R4, desc[UR4][R4.64] ;  /* 0x0000000404047981 */ /* 0x000ea2000c1e1b00 */
[----:B------:R-:W-:-:S04]  /*0170*/  IADD3 R8, P0, PT, R8, UR14, RZ ;  /* 0x0000000e08087c10 */ /* 0x000fc8000ff1e0ff */
[----:B------:R-:W-:-:S05]  /*0180*/  IADD3.X R9, PT, PT, R0, UR15, RZ, P0, !PT ;  /* 0x0000000f00097c10 */ /* 0x000fca00087fe4ff */
[----:B--2---:R-:W-:Y:S01]  /*0190*/  STG.E.64 desc[UR4][R8.64], R4 ;  /* 0x0000000408007986 */ /* 0x004fe2000c101b04 */
[----:B------:R-:W-:Y:S05]  /*01a0*/  EXIT ;  /* 0x000000000000794d */ /* 0x000fea0003800000 */
.L_x_49:
        /* <DEDUP_REMOVED lines=13> */
.L_x_76:


//--------------------- .nv.global.init           --------------------------
	.section	.nv.global.init,"aw",@progbits
.nv.global.init:
	.type		$str$2,@object
	.size		$str$2,($str$3 - $str$2)
$str$2:
        /*0000*/ 	.byte	0x6f, 0x75, 0x74, 0x5f, 0x6c, 0x65, 0x6e, 0x20, 0x3c, 0x3d, 0x20, 0x31, 0x36, 0x00
	.type		$str$3,@object
	.size		$str$3,($str - $str$3)
$str$3:
        /*000e*/ 	.byte	0x6f, 0x75, 0x74, 0x5f, 0x6c, 0x65, 0x6e, 0x20, 0x3c, 0x3d, 0x20, 0x33, 0x32, 0x00
	.type		$str,@object
	.size		$str,($str$1 - $str)
$str:
        /*001c*/ 	.byte	0x69, 0x6e, 0x5f, 0x6c, 0x65, 0x6e, 0x20, 0x25, 0x20, 0x36, 0x34, 0x20, 0x3d, 0x3d, 0x20, 0x30
        /*002c*/ 	.byte	0x00
	.type		$str$1,@object
	.size		$str$1,(__unnamed_2 - $str$1)
$str$1:
        /*002d*/ 	.byte	0x2f, 0x74, 0x6d, 0x70, 0x2f, 0x73, 0x61, 0x73, 0x73, 0x5f, 0x63, 0x75, 0x5f, 0x61, 0x77, 0x6c
        /*003d*/ 	.byte	0x66, 0x74, 0x71, 0x65, 0x79, 0x2f, 0x6b, 0x2e, 0x63, 0x75, 0x00
	.type		__unnamed_2,@object
	.size		__unnamed_2,(__unnamed_1 - __unnamed_2)
__unnamed_2:
        /*0048*/ 	.byte	0x76, 0x6f, 0x69, 0x64, 0x20, 0x75, 0x33, 0x32, 0x5f, 0x74, 0x72, 0x61, 0x6e, 0x73, 0x70, 0x6f
        /*0058*/ 	.byte	0x73, 0x65, 0x5f, 0x70, 0x61, 0x63, 0x6b, 0x5f, 0x75, 0x36, 0x34, 0x28, 0x75, 0x6e, 0x73, 0x69
        /*0068*/ 	.byte	0x67, 0x6e, 0x65, 0x64, 0x20, 0x6c, 0x6f, 0x6e, 0x67, 0x20, 0x6c, 0x6f, 0x6e, 0x67, 0x20, 0x2a
        /*0078*/ 	.byte	0x2c, 0x20, 0x75, 0x6e, 0x73, 0x69, 0x67, 0x6e, 0x65, 0x64, 0x20, 0x6c, 0x6f, 0x6e, 0x67, 0x20
        /*0088*/ 	.byte	0x6c, 0x6f, 0x6e, 0x67, 0x20, 0x2a, 0x2c, 0x20, 0x75, 0x6e, 0x73, 0x69, 0x67, 0x6e, 0x65, 0x64
        /*0098*/ 	.byte	0x20, 0x69, 0x6e, 0x74, 0x20, 0x2a, 0x2c, 0x20, 0x75, 0x6e, 0x73, 0x69, 0x67, 0x6e, 0x65, 0x64
        /*00a8*/ 	.byte	0x20, 0x69, 0x6e, 0x74, 0x20, 0x2a, 0x2c, 0x20, 0x75, 0x6e, 0x73, 0x69, 0x67, 0x6e, 0x65, 0x64
        /*00b8*/ 	.byte	0x20, 0x6c, 0x6f, 0x6e, 0x67, 0x2c, 0x20, 0x75, 0x6e, 0x73, 0x69, 0x67, 0x6e, 0x65, 0x64, 0x20
        /*00c8*/ 	.byte	0x6c, 0x6f, 0x6e, 0x67, 0x29, 0x00
	.type		__unnamed_1,@object
	.size		__unnamed_1,(.L_0 - __unnamed_1)
__unnamed_1:
        /* <DEDUP_REMOVED lines=8> */
        /*014e*/ 	.byte	0x6e, 0x65, 0x64, 0x20, 0x6c, 0x6f, 0x6e, 0x67, 0x29, 0x00
.L_0:


//--------------------- .nv.shared.reserved.0     --------------------------
	.section	.nv.shared.reserved.0,"aw",@nobits
	.weak		__nv_reservedSMEM_offset_0_alias
	.size		__nv_reservedSMEM_offset_0_alias, 0, 64
	.other		__nv_reservedSMEM_offset_0_alias,@"STO_CUDA_RESERVED_SHARED STV_DEFAULT"
__nv_reservedSMEM_offset_0_alias:
	.zero		0
	.zero		64


//--------------------- .nv.constant0.collapse_u64_helper --------------------------
	.section	.nv.constant0.collapse_u64_helper,"a",@progbits
	.sectionflags	@""
	.align	4
.nv.constant0.collapse_u64_helper:
	.zero		944


//--------------------- .nv.constant0.packed_bit_inject_party_2_b --------------------------
	.section	.nv.constant0.packed_bit_inject_party_2_b,"a",@progbits
	.sectionflags	@""
	.align	4
.nv.constant0.packed_bit_inject_party_2_b:
	.zero		960


//--------------------- .nv.constant0.packed_bit_inject_party_2_a --------------------------
	.section	.nv.constant0.packed_bit_inject_party_2_a,"a",@progbits
	.sectionflags	@""
	.align	4
.nv.constant0.packed_bit_inject_party_2_a:
	.zero		936


//--------------------- .nv.constant0.packed_bit_inject_party_1_b --------------------------
	.section	.nv.constant0.packed_bit_inject_party_1_b,"a",@progbits
	.sectionflags	@""
	.align	4
.nv.constant0.packed_bit_inject_party_1_b:
	.zero		952


//--------------------- .nv.constant0.packed_bit_inject_party_1_a --------------------------
	.section	.nv.constant0.packed_bit_inject_party_1_a,"a",@progbits
	.sectionflags	@""
	.align	4
.nv.constant0.packed_bit_inject_party_1_a:
	.zero		936


//--------------------- .nv.constant0.packed_bit_inject_party_0_b --------------------------
	.section	.nv.constant0.packed_bit_inject_party_0_b,"a",@progbits
	.sectionflags	@""
	.align	4
.nv.constant0.packed_bit_inject_party_0_b:
	.zero		960


//--------------------- .nv.constant0.packed_bit_inject_party_0_a --------------------------
	.section	.nv.constant0.packed_bit_inject_party_0_a,"a",@progbits
	.sectionflags	@""
	.align	4
.nv.constant0.packed_bit_inject_party_0_a:
	.zero		936


//--------------------- .nv.constant0.shared_prelifted_sub_ab --------------------------
	.section	.nv.constant0.shared_prelifted_sub_ab,"a",@progbits
	.sectionflags	@""
	.align	4
.nv.constant0.shared_prelifted_sub_ab:
	.zero		960


//--------------------- .nv.constant0.shared_lifted_sub --------------------------
	.section	.nv.constant0.shared_lifted_sub,"a",@progbits
	.sectionflags	@""
	.align	4
.nv.constant0.shared_lifted_sub:
	.zero		960


//--------------------- .nv.constant0.shared_finalize_lift_u16_u32_signed --------------------------
	.section	.nv.constant0.shared_finalize_lift_u16_u32_signed,"a",@progbits
	.sectionflags	@""
	.align	4
.nv.constant0.shared_finalize_lift_u16_u32_signed:
	.zero		944


//--------------------- .nv.constant0.shared_pre_lift_u16_u32_signed --------------------------
	.section	.nv.constant0.shared_pre_lift_u16_u32_signed,"a",@progbits
	.sectionflags	@""
	.align	4
.nv.constant0.shared_pre_lift_u16_u32_signed:
	.zero		928


//--------------------- .nv.constant0.shared_finalize_lift --------------------------
	.section	.nv.constant0.shared_finalize_lift,"a",@progbits
	.sectionflags	@""
	.align	4
.nv.constant0.shared_finalize_lift:
	.zero		968


//--------------------- .nv.constant0.shared_lift_mul_sub --------------------------
	.section	.nv.constant0.shared_lift_mul_sub,"a",@progbits
	.sectionflags	@""
	.align	4
.nv.constant0.shared_lift_mul_sub:
	.zero		960


//--------------------- .nv.constant0.lift_split  --------------------------
	.section	.nv.constant0.lift_split,"a",@progbits
	.sectionflags	@""
	.align	4
.nv.constant0.lift_split:
	.zero		988


//--------------------- .nv.constant0.split_for_arithmetic_xor --------------------------
	.section	.nv.constant0.split_for_arithmetic_xor,"a",@progbits
	.sectionflags	@""
	.align	4
.nv.constant0.split_for_arithmetic_xor:
	.zero		972


//--------------------- .nv.constant0.split       --------------------------
	.section	.nv.constant0.split,"a",@progbits
	.sectionflags	@""
	.align	4
.nv.constant0.split:
	.zero		956


//--------------------- .nv.constant0.shared_u32_transpose_pack_u64 --------------------------
	.section	.nv.constant0.shared_u32_transpose_pack_u64,"a",@progbits
	.sectionflags	@""
	.align	4
.nv.constant0.shared_u32_transpose_pack_u64:
	.zero		944


//--------------------- .nv.constant0.shared_u16_transpose_pack_u64 --------------------------
	.section	.nv.constant0.shared_u16_transpose_pack_u64,"a",@progbits
	.sectionflags	@""
	.align	4
.nv.constant0.shared_u16_transpose_pack_u64:
	.zero		944


//--------------------- .nv.constant0.shared_or_pre_assign --------------------------
	.section	.nv.constant0.shared_or_pre_assign,"a",@progbits
	.sectionflags	@""
	.align	4
.nv.constant0.shared_or_pre_assign:
	.zero		944


//--------------------- .nv.constant0.shared_and_pre --------------------------
	.section	.nv.constant0.shared_and_pre,"a",@progbits
	.sectionflags	@""
	.align	4
.nv.constant0.shared_and_pre:
	.zero		952


//--------------------- .nv.constant0.shared_arithmetic_xor_pre_assign_u32 --------------------------
	.section	.nv.constant0.shared_arithmetic_xor_pre_assign_u32,"a",@progbits
	.sectionflags	@""
	.align	4
.nv.constant0.shared_arithmetic_xor_pre_assign_u32:
	.zero		952


//--------------------- .nv.constant0.xor_assign_u64 --------------------------
	.section	.nv.constant0.xor_assign_u64,"a",@progbits
	.sectionflags	@""
	.align	4
.nv.constant0.xor_assign_u64:
	.zero		920


//--------------------- .nv.constant0.xor_assign_u32 --------------------------
	.section	.nv.constant0.xor_assign_u32,"a",@progbits
	.sectionflags	@""
	.align	4
.nv.constant0.xor_assign_u32:
	.zero		920


//--------------------- .nv.constant0.xor_assign_u16 --------------------------
	.section	.nv.constant0.xor_assign_u16,"a",@progbits
	.sectionflags	@""
	.align	4
.nv.constant0.xor_assign_u16:
	.zero		920


//--------------------- .nv.constant0.shared_xor_assign --------------------------
	.section	.nv.constant0.shared_xor_assign,"a",@progbits
	.sectionflags	@""
	.align	4
.nv.constant0.shared_xor_assign:
	.zero		936


//--------------------- .nv.constant0.shared_xor  --------------------------
	.section	.nv.constant0.shared_xor,"a",@progbits
	.sectionflags	@""
	.align	4
.nv.constant0.shared_xor:
	.zero		952


//--------------------- .nv.constant0.shared_assign --------------------------
	.section	.nv.constant0.shared_assign,"a",@progbits
	.sectionflags	@""
	.align	4
.nv.constant0.shared_assign:
	.zero		936


//--------------------- SYMBOLS --------------------------

	.type		.nv.reservedSmem.offset0,@object
	.size		.nv.reservedSmem.offset0,0x4
	.type		__assertfail,@function
